//
// Generated by NVIDIA NVVM Compiler
//
// Compiler Build ID: CL-36424714
// Cuda compilation tools, release 13.0, V13.0.88
// Based on NVVM 20.0.0
//

.version 9.0
.target sm_100
.address_size 64

	// .globl	_Z28sparse_parallel_coloring_csrPKiS0_PKfPiS3_Pfiiify
.global .align 4 .b8 precalc_xorwow_matrix[102400];
.global .align 4 .b8 precalc_xorwow_offset_matrix[102400];
.global .align 4 .b8 mrg32k3aM1[2304];
.global .align 4 .b8 mrg32k3aM2[2304];
.global .align 4 .b8 mrg32k3aM1SubSeq[2016];
.global .align 4 .b8 mrg32k3aM2SubSeq[2016];
.global .align 4 .b8 mrg32k3aM1Seq[2304];
.global .align 4 .b8 mrg32k3aM2Seq[2304];
.const .align 8 .b8 __cr_lgamma_table[72];
// _ZZ17validate_coloringPKiS0_PiiE15violation_found has been demoted

.visible .entry _Z28sparse_parallel_coloring_csrPKiS0_PKfPiS3_Pfiiify(
	.param .u64 .ptr .align 1 _Z28sparse_parallel_coloring_csrPKiS0_PKfPiS3_Pfiiify_param_0,
	.param .u64 .ptr .align 1 _Z28sparse_parallel_coloring_csrPKiS0_PKfPiS3_Pfiiify_param_1,
	.param .u64 .ptr .align 1 _Z28sparse_parallel_coloring_csrPKiS0_PKfPiS3_Pfiiify_param_2,
	.param .u64 .ptr .align 1 _Z28sparse_parallel_coloring_csrPKiS0_PKfPiS3_Pfiiify_param_3,
	.param .u64 .ptr .align 1 _Z28sparse_parallel_coloring_csrPKiS0_PKfPiS3_Pfiiify_param_4,
	.param .u64 .ptr .align 1 _Z28sparse_parallel_coloring_csrPKiS0_PKfPiS3_Pfiiify_param_5,
	.param .u32 _Z28sparse_parallel_coloring_csrPKiS0_PKfPiS3_Pfiiify_param_6,
	.param .u32 _Z28sparse_parallel_coloring_csrPKiS0_PKfPiS3_Pfiiify_param_7,
	.param .u32 _Z28sparse_parallel_coloring_csrPKiS0_PKfPiS3_Pfiiify_param_8,
	.param .f32 _Z28sparse_parallel_coloring_csrPKiS0_PKfPiS3_Pfiiify_param_9,
	.param .u64 _Z28sparse_parallel_coloring_csrPKiS0_PKfPiS3_Pfiiify_param_10
)
{
	.local .align 8 .b8 	__local_depot0[48];
	.reg .b64 	%SP;
	.reg .b64 	%SPL;
	.reg .pred 	%p<179>;
	.reg .b32 	%r<1841>;
	.reg .b32 	%f<166>;
	.reg .b64 	%rd<283>;

	mov.u64 	%SPL, __local_depot0;
	ld.param.u64 	%rd28, [_Z28sparse_parallel_coloring_csrPKiS0_PKfPiS3_Pfiiify_param_0];
	ld.param.u64 	%rd29, [_Z28sparse_parallel_coloring_csrPKiS0_PKfPiS3_Pfiiify_param_1];
	ld.param.u64 	%rd30, [_Z28sparse_parallel_coloring_csrPKiS0_PKfPiS3_Pfiiify_param_2];
	ld.param.u64 	%rd24, [_Z28sparse_parallel_coloring_csrPKiS0_PKfPiS3_Pfiiify_param_3];
	ld.param.u64 	%rd25, [_Z28sparse_parallel_coloring_csrPKiS0_PKfPiS3_Pfiiify_param_4];
	ld.param.u64 	%rd26, [_Z28sparse_parallel_coloring_csrPKiS0_PKfPiS3_Pfiiify_param_5];
	ld.param.u32 	%r762, [_Z28sparse_parallel_coloring_csrPKiS0_PKfPiS3_Pfiiify_param_6];
	ld.param.u32 	%r764, [_Z28sparse_parallel_coloring_csrPKiS0_PKfPiS3_Pfiiify_param_7];
	ld.param.u32 	%r763, [_Z28sparse_parallel_coloring_csrPKiS0_PKfPiS3_Pfiiify_param_8];
	ld.param.f32 	%f26, [_Z28sparse_parallel_coloring_csrPKiS0_PKfPiS3_Pfiiify_param_9];
	ld.param.u64 	%rd27, [_Z28sparse_parallel_coloring_csrPKiS0_PKfPiS3_Pfiiify_param_10];
	cvta.to.global.u64 	%rd1, %rd30;
	cvta.to.global.u64 	%rd2, %rd29;
	cvta.to.global.u64 	%rd3, %rd28;
	add.u64 	%rd4, %SPL, 0;
	mov.u32 	%r765, %ctaid.x;
	mov.u32 	%r766, %ntid.x;
	mov.u32 	%r767, %tid.x;
	mad.lo.s32 	%r1, %r765, %r766, %r767;
	setp.ge.s32 	%p1, %r1, %r764;
	@%p1 bra 	$L__BB0_259;
	cvt.s64.s32 	%rd5, %r1;
	cvt.u32.u64 	%r768, %rd27;
	xor.b32  	%r769, %r768, -1429050551;
	mul.lo.s32 	%r770, %r769, 1099087573;
	{ .reg .b32 tmp; mov.b64 {tmp, %r771}, %rd27; }
	xor.b32  	%r772, %r771, -136515619;
	mul.lo.s32 	%r773, %r772, -1703105765;
	add.s32 	%r774, %r770, %r773;
	add.s32 	%r1761, %r774, 6615241;
	add.s32 	%r1486, %r770, 123456789;
	st.local.v2.u32 	[%rd4], {%r1761, %r1486};
	xor.b32  	%r1485, %r770, 362436069;
	add.s32 	%r1484, %r773, 521288629;
	st.local.v2.u32 	[%rd4+8], {%r1485, %r1484};
	xor.b32  	%r1483, %r773, 88675123;
	add.s32 	%r1482, %r770, 5783321;
	st.local.v2.u32 	[%rd4+16], {%r1483, %r1482};
	setp.eq.s32 	%p2, %r1, 0;
	@%p2 bra 	$L__BB0_116;
	mov.b32 	%r1469, 0;
	mov.u64 	%rd282, %rd5;
$L__BB0_3:
	mov.u64 	%rd6, %rd282;
	and.b64  	%rd7, %rd6, 3;
	setp.eq.s64 	%p3, %rd7, 0;
	@%p3 bra 	$L__BB0_115;
	mul.wide.u32 	%rd32, %r1469, 3200;
	mov.u64 	%rd33, precalc_xorwow_matrix;
	add.s64 	%rd8, %rd33, %rd32;
	mov.b32 	%r1482, 0;
	mov.u32 	%r1483, %r1482;
	mov.u32 	%r1484, %r1482;
	mov.u32 	%r1485, %r1482;
	mov.u32 	%r1486, %r1482;
	mov.u32 	%r1475, %r1482;
$L__BB0_5:
	mul.wide.u32 	%rd34, %r1475, 4;
	add.s64 	%rd35, %rd4, %rd34;
	ld.local.u32 	%r20, [%rd35+4];
	shl.b32 	%r21, %r1475, 5;
	mov.b32 	%r1481, 0;
$L__BB0_6:
	.pragma "nounroll";
	shr.u32 	%r778, %r20, %r1481;
	and.b32  	%r779, %r778, 1;
	setp.eq.b32 	%p4, %r779, 1;
	not.pred 	%p5, %p4;
	add.s32 	%r780, %r21, %r1481;
	mul.lo.s32 	%r781, %r780, 5;
	mul.wide.u32 	%rd36, %r781, 4;
	add.s64 	%rd9, %rd8, %rd36;
	@%p5 bra 	$L__BB0_8;
	ld.global.nc.u32 	%r782, [%rd9];
	xor.b32  	%r1486, %r1486, %r782;
	ld.global.nc.u32 	%r783, [%rd9+4];
	xor.b32  	%r1485, %r1485, %r783;
	ld.global.nc.u32 	%r784, [%rd9+8];
	xor.b32  	%r1484, %r1484, %r784;
	ld.global.nc.u32 	%r785, [%rd9+12];
	xor.b32  	%r1483, %r1483, %r785;
	ld.global.nc.u32 	%r786, [%rd9+16];
	xor.b32  	%r1482, %r1482, %r786;
$L__BB0_8:
	and.b32  	%r788, %r778, 2;
	setp.eq.s32 	%p6, %r788, 0;
	@%p6 bra 	$L__BB0_10;
	ld.global.nc.u32 	%r789, [%rd9+20];
	xor.b32  	%r1486, %r1486, %r789;
	ld.global.nc.u32 	%r790, [%rd9+24];
	xor.b32  	%r1485, %r1485, %r790;
	ld.global.nc.u32 	%r791, [%rd9+28];
	xor.b32  	%r1484, %r1484, %r791;
	ld.global.nc.u32 	%r792, [%rd9+32];
	xor.b32  	%r1483, %r1483, %r792;
	ld.global.nc.u32 	%r793, [%rd9+36];
	xor.b32  	%r1482, %r1482, %r793;
$L__BB0_10:
	and.b32  	%r795, %r778, 4;
	setp.eq.s32 	%p7, %r795, 0;
	@%p7 bra 	$L__BB0_12;
	ld.global.nc.u32 	%r796, [%rd9+40];
	xor.b32  	%r1486, %r1486, %r796;
	ld.global.nc.u32 	%r797, [%rd9+44];
	xor.b32  	%r1485, %r1485, %r797;
	ld.global.nc.u32 	%r798, [%rd9+48];
	xor.b32  	%r1484, %r1484, %r798;
	ld.global.nc.u32 	%r799, [%rd9+52];
	xor.b32  	%r1483, %r1483, %r799;
	ld.global.nc.u32 	%r800, [%rd9+56];
	xor.b32  	%r1482, %r1482, %r800;
$L__BB0_12:
	and.b32  	%r802, %r778, 8;
	setp.eq.s32 	%p8, %r802, 0;
	@%p8 bra 	$L__BB0_14;
	ld.global.nc.u32 	%r803, [%rd9+60];
	xor.b32  	%r1486, %r1486, %r803;
	ld.global.nc.u32 	%r804, [%rd9+64];
	xor.b32  	%r1485, %r1485, %r804;
	ld.global.nc.u32 	%r805, [%rd9+68];
	xor.b32  	%r1484, %r1484, %r805;
	ld.global.nc.u32 	%r806, [%rd9+72];
	xor.b32  	%r1483, %r1483, %r806;
	ld.global.nc.u32 	%r807, [%rd9+76];
	xor.b32  	%r1482, %r1482, %r807;
$L__BB0_14:
	and.b32  	%r809, %r778, 16;
	setp.eq.s32 	%p9, %r809, 0;
	@%p9 bra 	$L__BB0_16;
	ld.global.nc.u32 	%r810, [%rd9+80];
	xor.b32  	%r1486, %r1486, %r810;
	ld.global.nc.u32 	%r811, [%rd9+84];
	xor.b32  	%r1485, %r1485, %r811;
	ld.global.nc.u32 	%r812, [%rd9+88];
	xor.b32  	%r1484, %r1484, %r812;
	ld.global.nc.u32 	%r813, [%rd9+92];
	xor.b32  	%r1483, %r1483, %r813;
	ld.global.nc.u32 	%r814, [%rd9+96];
	xor.b32  	%r1482, %r1482, %r814;
$L__BB0_16:
	and.b32  	%r816, %r778, 32;
	setp.eq.s32 	%p10, %r816, 0;
	@%p10 bra 	$L__BB0_18;
	ld.global.nc.u32 	%r817, [%rd9+100];
	xor.b32  	%r1486, %r1486, %r817;
	ld.global.nc.u32 	%r818, [%rd9+104];
	xor.b32  	%r1485, %r1485, %r818;
	ld.global.nc.u32 	%r819, [%rd9+108];
	xor.b32  	%r1484, %r1484, %r819;
	ld.global.nc.u32 	%r820, [%rd9+112];
	xor.b32  	%r1483, %r1483, %r820;
	ld.global.nc.u32 	%r821, [%rd9+116];
	xor.b32  	%r1482, %r1482, %r821;
$L__BB0_18:
	and.b32  	%r823, %r778, 64;
	setp.eq.s32 	%p11, %r823, 0;
	@%p11 bra 	$L__BB0_20;
	ld.global.nc.u32 	%r824, [%rd9+120];
	xor.b32  	%r1486, %r1486, %r824;
	ld.global.nc.u32 	%r825, [%rd9+124];
	xor.b32  	%r1485, %r1485, %r825;
	ld.global.nc.u32 	%r826, [%rd9+128];
	xor.b32  	%r1484, %r1484, %r826;
	ld.global.nc.u32 	%r827, [%rd9+132];
	xor.b32  	%r1483, %r1483, %r827;
	ld.global.nc.u32 	%r828, [%rd9+136];
	xor.b32  	%r1482, %r1482, %r828;
$L__BB0_20:
	and.b32  	%r830, %r778, 128;
	setp.eq.s32 	%p12, %r830, 0;
	@%p12 bra 	$L__BB0_22;
	ld.global.nc.u32 	%r831, [%rd9+140];
	xor.b32  	%r1486, %r1486, %r831;
	ld.global.nc.u32 	%r832, [%rd9+144];
	xor.b32  	%r1485, %r1485, %r832;
	ld.global.nc.u32 	%r833, [%rd9+148];
	xor.b32  	%r1484, %r1484, %r833;
	ld.global.nc.u32 	%r834, [%rd9+152];
	xor.b32  	%r1483, %r1483, %r834;
	ld.global.nc.u32 	%r835, [%rd9+156];
	xor.b32  	%r1482, %r1482, %r835;
$L__BB0_22:
	and.b32  	%r837, %r778, 256;
	setp.eq.s32 	%p13, %r837, 0;
	@%p13 bra 	$L__BB0_24;
	ld.global.nc.u32 	%r838, [%rd9+160];
	xor.b32  	%r1486, %r1486, %r838;
	ld.global.nc.u32 	%r839, [%rd9+164];
	xor.b32  	%r1485, %r1485, %r839;
	ld.global.nc.u32 	%r840, [%rd9+168];
	xor.b32  	%r1484, %r1484, %r840;
	ld.global.nc.u32 	%r841, [%rd9+172];
	xor.b32  	%r1483, %r1483, %r841;
	ld.global.nc.u32 	%r842, [%rd9+176];
	xor.b32  	%r1482, %r1482, %r842;
$L__BB0_24:
	and.b32  	%r844, %r778, 512;
	setp.eq.s32 	%p14, %r844, 0;
	@%p14 bra 	$L__BB0_26;
	ld.global.nc.u32 	%r845, [%rd9+180];
	xor.b32  	%r1486, %r1486, %r845;
	ld.global.nc.u32 	%r846, [%rd9+184];
	xor.b32  	%r1485, %r1485, %r846;
	ld.global.nc.u32 	%r847, [%rd9+188];
	xor.b32  	%r1484, %r1484, %r847;
	ld.global.nc.u32 	%r848, [%rd9+192];
	xor.b32  	%r1483, %r1483, %r848;
	ld.global.nc.u32 	%r849, [%rd9+196];
	xor.b32  	%r1482, %r1482, %r849;
$L__BB0_26:
	and.b32  	%r851, %r778, 1024;
	setp.eq.s32 	%p15, %r851, 0;
	@%p15 bra 	$L__BB0_28;
	ld.global.nc.u32 	%r852, [%rd9+200];
	xor.b32  	%r1486, %r1486, %r852;
	ld.global.nc.u32 	%r853, [%rd9+204];
	xor.b32  	%r1485, %r1485, %r853;
	ld.global.nc.u32 	%r854, [%rd9+208];
	xor.b32  	%r1484, %r1484, %r854;
	ld.global.nc.u32 	%r855, [%rd9+212];
	xor.b32  	%r1483, %r1483, %r855;
	ld.global.nc.u32 	%r856, [%rd9+216];
	xor.b32  	%r1482, %r1482, %r856;
$L__BB0_28:
	and.b32  	%r858, %r778, 2048;
	setp.eq.s32 	%p16, %r858, 0;
	@%p16 bra 	$L__BB0_30;
	ld.global.nc.u32 	%r859, [%rd9+220];
	xor.b32  	%r1486, %r1486, %r859;
	ld.global.nc.u32 	%r860, [%rd9+224];
	xor.b32  	%r1485, %r1485, %r860;
	ld.global.nc.u32 	%r861, [%rd9+228];
	xor.b32  	%r1484, %r1484, %r861;
	ld.global.nc.u32 	%r862, [%rd9+232];
	xor.b32  	%r1483, %r1483, %r862;
	ld.global.nc.u32 	%r863, [%rd9+236];
	xor.b32  	%r1482, %r1482, %r863;
$L__BB0_30:
	and.b32  	%r865, %r778, 4096;
	setp.eq.s32 	%p17, %r865, 0;
	@%p17 bra 	$L__BB0_32;
	ld.global.nc.u32 	%r866, [%rd9+240];
	xor.b32  	%r1486, %r1486, %r866;
	ld.global.nc.u32 	%r867, [%rd9+244];
	xor.b32  	%r1485, %r1485, %r867;
	ld.global.nc.u32 	%r868, [%rd9+248];
	xor.b32  	%r1484, %r1484, %r868;
	ld.global.nc.u32 	%r869, [%rd9+252];
	xor.b32  	%r1483, %r1483, %r869;
	ld.global.nc.u32 	%r870, [%rd9+256];
	xor.b32  	%r1482, %r1482, %r870;
$L__BB0_32:
	and.b32  	%r872, %r778, 8192;
	setp.eq.s32 	%p18, %r872, 0;
	@%p18 bra 	$L__BB0_34;
	ld.global.nc.u32 	%r873, [%rd9+260];
	xor.b32  	%r1486, %r1486, %r873;
	ld.global.nc.u32 	%r874, [%rd9+264];
	xor.b32  	%r1485, %r1485, %r874;
	ld.global.nc.u32 	%r875, [%rd9+268];
	xor.b32  	%r1484, %r1484, %r875;
	ld.global.nc.u32 	%r876, [%rd9+272];
	xor.b32  	%r1483, %r1483, %r876;
	ld.global.nc.u32 	%r877, [%rd9+276];
	xor.b32  	%r1482, %r1482, %r877;
$L__BB0_34:
	and.b32  	%r879, %r778, 16384;
	setp.eq.s32 	%p19, %r879, 0;
	@%p19 bra 	$L__BB0_36;
	ld.global.nc.u32 	%r880, [%rd9+280];
	xor.b32  	%r1486, %r1486, %r880;
	ld.global.nc.u32 	%r881, [%rd9+284];
	xor.b32  	%r1485, %r1485, %r881;
	ld.global.nc.u32 	%r882, [%rd9+288];
	xor.b32  	%r1484, %r1484, %r882;
	ld.global.nc.u32 	%r883, [%rd9+292];
	xor.b32  	%r1483, %r1483, %r883;
	ld.global.nc.u32 	%r884, [%rd9+296];
	xor.b32  	%r1482, %r1482, %r884;
$L__BB0_36:
	and.b32  	%r886, %r778, 32768;
	setp.eq.s32 	%p20, %r886, 0;
	@%p20 bra 	$L__BB0_38;
	ld.global.nc.u32 	%r887, [%rd9+300];
	xor.b32  	%r1486, %r1486, %r887;
	ld.global.nc.u32 	%r888, [%rd9+304];
	xor.b32  	%r1485, %r1485, %r888;
	ld.global.nc.u32 	%r889, [%rd9+308];
	xor.b32  	%r1484, %r1484, %r889;
	ld.global.nc.u32 	%r890, [%rd9+312];
	xor.b32  	%r1483, %r1483, %r890;
	ld.global.nc.u32 	%r891, [%rd9+316];
	xor.b32  	%r1482, %r1482, %r891;
$L__BB0_38:
	add.s32 	%r1481, %r1481, 16;
	setp.ne.s32 	%p21, %r1481, 32;
	@%p21 bra 	$L__BB0_6;
	mad.lo.s32 	%r892, %r1475, -31, %r21;
	add.s32 	%r1475, %r892, 1;
	setp.ne.s32 	%p22, %r1475, 5;
	@%p22 bra 	$L__BB0_5;
	st.local.u32 	[%rd4+4], %r1486;
	st.local.v2.u32 	[%rd4+8], {%r1485, %r1484};
	st.local.v2.u32 	[%rd4+16], {%r1483, %r1482};
	setp.eq.s64 	%p23, %rd7, 1;
	@%p23 bra 	$L__BB0_115;
	mov.b32 	%r1482, 0;
	mov.u32 	%r1483, %r1482;
	mov.u32 	%r1484, %r1482;
	mov.u32 	%r1485, %r1482;
	mov.u32 	%r1486, %r1482;
	mov.u32 	%r1567, %r1482;
$L__BB0_42:
	mul.wide.u32 	%rd37, %r1567, 4;
	add.s64 	%rd38, %rd4, %rd37;
	ld.local.u32 	%r196, [%rd38+4];
	shl.b32 	%r197, %r1567, 5;
	mov.b32 	%r1573, 0;
$L__BB0_43:
	.pragma "nounroll";
	shr.u32 	%r895, %r196, %r1573;
	and.b32  	%r896, %r895, 1;
	setp.eq.b32 	%p24, %r896, 1;
	not.pred 	%p25, %p24;
	add.s32 	%r897, %r197, %r1573;
	mul.lo.s32 	%r898, %r897, 5;
	mul.wide.u32 	%rd39, %r898, 4;
	add.s64 	%rd10, %rd8, %rd39;
	@%p25 bra 	$L__BB0_45;
	ld.global.nc.u32 	%r899, [%rd10];
	xor.b32  	%r1486, %r1486, %r899;
	ld.global.nc.u32 	%r900, [%rd10+4];
	xor.b32  	%r1485, %r1485, %r900;
	ld.global.nc.u32 	%r901, [%rd10+8];
	xor.b32  	%r1484, %r1484, %r901;
	ld.global.nc.u32 	%r902, [%rd10+12];
	xor.b32  	%r1483, %r1483, %r902;
	ld.global.nc.u32 	%r903, [%rd10+16];
	xor.b32  	%r1482, %r1482, %r903;
$L__BB0_45:
	and.b32  	%r905, %r895, 2;
	setp.eq.s32 	%p26, %r905, 0;
	@%p26 bra 	$L__BB0_47;
	ld.global.nc.u32 	%r906, [%rd10+20];
	xor.b32  	%r1486, %r1486, %r906;
	ld.global.nc.u32 	%r907, [%rd10+24];
	xor.b32  	%r1485, %r1485, %r907;
	ld.global.nc.u32 	%r908, [%rd10+28];
	xor.b32  	%r1484, %r1484, %r908;
	ld.global.nc.u32 	%r909, [%rd10+32];
	xor.b32  	%r1483, %r1483, %r909;
	ld.global.nc.u32 	%r910, [%rd10+36];
	xor.b32  	%r1482, %r1482, %r910;
$L__BB0_47:
	and.b32  	%r912, %r895, 4;
	setp.eq.s32 	%p27, %r912, 0;
	@%p27 bra 	$L__BB0_49;
	ld.global.nc.u32 	%r913, [%rd10+40];
	xor.b32  	%r1486, %r1486, %r913;
	ld.global.nc.u32 	%r914, [%rd10+44];
	xor.b32  	%r1485, %r1485, %r914;
	ld.global.nc.u32 	%r915, [%rd10+48];
	xor.b32  	%r1484, %r1484, %r915;
	ld.global.nc.u32 	%r916, [%rd10+52];
	xor.b32  	%r1483, %r1483, %r916;
	ld.global.nc.u32 	%r917, [%rd10+56];
	xor.b32  	%r1482, %r1482, %r917;
$L__BB0_49:
	and.b32  	%r919, %r895, 8;
	setp.eq.s32 	%p28, %r919, 0;
	@%p28 bra 	$L__BB0_51;
	ld.global.nc.u32 	%r920, [%rd10+60];
	xor.b32  	%r1486, %r1486, %r920;
	ld.global.nc.u32 	%r921, [%rd10+64];
	xor.b32  	%r1485, %r1485, %r921;
	ld.global.nc.u32 	%r922, [%rd10+68];
	xor.b32  	%r1484, %r1484, %r922;
	ld.global.nc.u32 	%r923, [%rd10+72];
	xor.b32  	%r1483, %r1483, %r923;
	ld.global.nc.u32 	%r924, [%rd10+76];
	xor.b32  	%r1482, %r1482, %r924;
$L__BB0_51:
	and.b32  	%r926, %r895, 16;
	setp.eq.s32 	%p29, %r926, 0;
	@%p29 bra 	$L__BB0_53;
	ld.global.nc.u32 	%r927, [%rd10+80];
	xor.b32  	%r1486, %r1486, %r927;
	ld.global.nc.u32 	%r928, [%rd10+84];
	xor.b32  	%r1485, %r1485, %r928;
	ld.global.nc.u32 	%r929, [%rd10+88];
	xor.b32  	%r1484, %r1484, %r929;
	ld.global.nc.u32 	%r930, [%rd10+92];
	xor.b32  	%r1483, %r1483, %r930;
	ld.global.nc.u32 	%r931, [%rd10+96];
	xor.b32  	%r1482, %r1482, %r931;
$L__BB0_53:
	and.b32  	%r933, %r895, 32;
	setp.eq.s32 	%p30, %r933, 0;
	@%p30 bra 	$L__BB0_55;
	ld.global.nc.u32 	%r934, [%rd10+100];
	xor.b32  	%r1486, %r1486, %r934;
	ld.global.nc.u32 	%r935, [%rd10+104];
	xor.b32  	%r1485, %r1485, %r935;
	ld.global.nc.u32 	%r936, [%rd10+108];
	xor.b32  	%r1484, %r1484, %r936;
	ld.global.nc.u32 	%r937, [%rd10+112];
	xor.b32  	%r1483, %r1483, %r937;
	ld.global.nc.u32 	%r938, [%rd10+116];
	xor.b32  	%r1482, %r1482, %r938;
$L__BB0_55:
	and.b32  	%r940, %r895, 64;
	setp.eq.s32 	%p31, %r940, 0;
	@%p31 bra 	$L__BB0_57;
	ld.global.nc.u32 	%r941, [%rd10+120];
	xor.b32  	%r1486, %r1486, %r941;
	ld.global.nc.u32 	%r942, [%rd10+124];
	xor.b32  	%r1485, %r1485, %r942;
	ld.global.nc.u32 	%r943, [%rd10+128];
	xor.b32  	%r1484, %r1484, %r943;
	ld.global.nc.u32 	%r944, [%rd10+132];
	xor.b32  	%r1483, %r1483, %r944;
	ld.global.nc.u32 	%r945, [%rd10+136];
	xor.b32  	%r1482, %r1482, %r945;
$L__BB0_57:
	and.b32  	%r947, %r895, 128;
	setp.eq.s32 	%p32, %r947, 0;
	@%p32 bra 	$L__BB0_59;
	ld.global.nc.u32 	%r948, [%rd10+140];
	xor.b32  	%r1486, %r1486, %r948;
	ld.global.nc.u32 	%r949, [%rd10+144];
	xor.b32  	%r1485, %r1485, %r949;
	ld.global.nc.u32 	%r950, [%rd10+148];
	xor.b32  	%r1484, %r1484, %r950;
	ld.global.nc.u32 	%r951, [%rd10+152];
	xor.b32  	%r1483, %r1483, %r951;
	ld.global.nc.u32 	%r952, [%rd10+156];
	xor.b32  	%r1482, %r1482, %r952;
$L__BB0_59:
	and.b32  	%r954, %r895, 256;
	setp.eq.s32 	%p33, %r954, 0;
	@%p33 bra 	$L__BB0_61;
	ld.global.nc.u32 	%r955, [%rd10+160];
	xor.b32  	%r1486, %r1486, %r955;
	ld.global.nc.u32 	%r956, [%rd10+164];
	xor.b32  	%r1485, %r1485, %r956;
	ld.global.nc.u32 	%r957, [%rd10+168];
	xor.b32  	%r1484, %r1484, %r957;
	ld.global.nc.u32 	%r958, [%rd10+172];
	xor.b32  	%r1483, %r1483, %r958;
	ld.global.nc.u32 	%r959, [%rd10+176];
	xor.b32  	%r1482, %r1482, %r959;
$L__BB0_61:
	and.b32  	%r961, %r895, 512;
	setp.eq.s32 	%p34, %r961, 0;
	@%p34 bra 	$L__BB0_63;
	ld.global.nc.u32 	%r962, [%rd10+180];
	xor.b32  	%r1486, %r1486, %r962;
	ld.global.nc.u32 	%r963, [%rd10+184];
	xor.b32  	%r1485, %r1485, %r963;
	ld.global.nc.u32 	%r964, [%rd10+188];
	xor.b32  	%r1484, %r1484, %r964;
	ld.global.nc.u32 	%r965, [%rd10+192];
	xor.b32  	%r1483, %r1483, %r965;
	ld.global.nc.u32 	%r966, [%rd10+196];
	xor.b32  	%r1482, %r1482, %r966;
$L__BB0_63:
	and.b32  	%r968, %r895, 1024;
	setp.eq.s32 	%p35, %r968, 0;
	@%p35 bra 	$L__BB0_65;
	ld.global.nc.u32 	%r969, [%rd10+200];
	xor.b32  	%r1486, %r1486, %r969;
	ld.global.nc.u32 	%r970, [%rd10+204];
	xor.b32  	%r1485, %r1485, %r970;
	ld.global.nc.u32 	%r971, [%rd10+208];
	xor.b32  	%r1484, %r1484, %r971;
	ld.global.nc.u32 	%r972, [%rd10+212];
	xor.b32  	%r1483, %r1483, %r972;
	ld.global.nc.u32 	%r973, [%rd10+216];
	xor.b32  	%r1482, %r1482, %r973;
$L__BB0_65:
	and.b32  	%r975, %r895, 2048;
	setp.eq.s32 	%p36, %r975, 0;
	@%p36 bra 	$L__BB0_67;
	ld.global.nc.u32 	%r976, [%rd10+220];
	xor.b32  	%r1486, %r1486, %r976;
	ld.global.nc.u32 	%r977, [%rd10+224];
	xor.b32  	%r1485, %r1485, %r977;
	ld.global.nc.u32 	%r978, [%rd10+228];
	xor.b32  	%r1484, %r1484, %r978;
	ld.global.nc.u32 	%r979, [%rd10+232];
	xor.b32  	%r1483, %r1483, %r979;
	ld.global.nc.u32 	%r980, [%rd10+236];
	xor.b32  	%r1482, %r1482, %r980;
$L__BB0_67:
	and.b32  	%r982, %r895, 4096;
	setp.eq.s32 	%p37, %r982, 0;
	@%p37 bra 	$L__BB0_69;
	ld.global.nc.u32 	%r983, [%rd10+240];
	xor.b32  	%r1486, %r1486, %r983;
	ld.global.nc.u32 	%r984, [%rd10+244];
	xor.b32  	%r1485, %r1485, %r984;
	ld.global.nc.u32 	%r985, [%rd10+248];
	xor.b32  	%r1484, %r1484, %r985;
	ld.global.nc.u32 	%r986, [%rd10+252];
	xor.b32  	%r1483, %r1483, %r986;
	ld.global.nc.u32 	%r987, [%rd10+256];
	xor.b32  	%r1482, %r1482, %r987;
$L__BB0_69:
	and.b32  	%r989, %r895, 8192;
	setp.eq.s32 	%p38, %r989, 0;
	@%p38 bra 	$L__BB0_71;
	ld.global.nc.u32 	%r990, [%rd10+260];
	xor.b32  	%r1486, %r1486, %r990;
	ld.global.nc.u32 	%r991, [%rd10+264];
	xor.b32  	%r1485, %r1485, %r991;
	ld.global.nc.u32 	%r992, [%rd10+268];
	xor.b32  	%r1484, %r1484, %r992;
	ld.global.nc.u32 	%r993, [%rd10+272];
	xor.b32  	%r1483, %r1483, %r993;
	ld.global.nc.u32 	%r994, [%rd10+276];
	xor.b32  	%r1482, %r1482, %r994;
$L__BB0_71:
	and.b32  	%r996, %r895, 16384;
	setp.eq.s32 	%p39, %r996, 0;
	@%p39 bra 	$L__BB0_73;
	ld.global.nc.u32 	%r997, [%rd10+280];
	xor.b32  	%r1486, %r1486, %r997;
	ld.global.nc.u32 	%r998, [%rd10+284];
	xor.b32  	%r1485, %r1485, %r998;
	ld.global.nc.u32 	%r999, [%rd10+288];
	xor.b32  	%r1484, %r1484, %r999;
	ld.global.nc.u32 	%r1000, [%rd10+292];
	xor.b32  	%r1483, %r1483, %r1000;
	ld.global.nc.u32 	%r1001, [%rd10+296];
	xor.b32  	%r1482, %r1482, %r1001;
$L__BB0_73:
	and.b32  	%r1003, %r895, 32768;
	setp.eq.s32 	%p40, %r1003, 0;
	@%p40 bra 	$L__BB0_75;
	ld.global.nc.u32 	%r1004, [%rd10+300];
	xor.b32  	%r1486, %r1486, %r1004;
	ld.global.nc.u32 	%r1005, [%rd10+304];
	xor.b32  	%r1485, %r1485, %r1005;
	ld.global.nc.u32 	%r1006, [%rd10+308];
	xor.b32  	%r1484, %r1484, %r1006;
	ld.global.nc.u32 	%r1007, [%rd10+312];
	xor.b32  	%r1483, %r1483, %r1007;
	ld.global.nc.u32 	%r1008, [%rd10+316];
	xor.b32  	%r1482, %r1482, %r1008;
$L__BB0_75:
	add.s32 	%r1573, %r1573, 16;
	setp.ne.s32 	%p41, %r1573, 32;
	@%p41 bra 	$L__BB0_43;
	mad.lo.s32 	%r1009, %r1567, -31, %r197;
	add.s32 	%r1567, %r1009, 1;
	setp.ne.s32 	%p42, %r1567, 5;
	@%p42 bra 	$L__BB0_42;
	st.local.u32 	[%rd4+4], %r1486;
	st.local.v2.u32 	[%rd4+8], {%r1485, %r1484};
	st.local.v2.u32 	[%rd4+16], {%r1483, %r1482};
	setp.ne.s64 	%p43, %rd7, 3;
	@%p43 bra 	$L__BB0_115;
	mov.b32 	%r1482, 0;
	mov.u32 	%r1483, %r1482;
	mov.u32 	%r1484, %r1482;
	mov.u32 	%r1485, %r1482;
	mov.u32 	%r1486, %r1482;
	mov.u32 	%r1659, %r1482;
$L__BB0_79:
	mul.wide.u32 	%rd40, %r1659, 4;
	add.s64 	%rd41, %rd4, %rd40;
	ld.local.u32 	%r372, [%rd41+4];
	shl.b32 	%r373, %r1659, 5;
	mov.b32 	%r1665, 0;
$L__BB0_80:
	.pragma "nounroll";
	shr.u32 	%r1012, %r372, %r1665;
	and.b32  	%r1013, %r1012, 1;
	setp.eq.b32 	%p44, %r1013, 1;
	not.pred 	%p45, %p44;
	add.s32 	%r1014, %r373, %r1665;
	mul.lo.s32 	%r1015, %r1014, 5;
	mul.wide.u32 	%rd42, %r1015, 4;
	add.s64 	%rd11, %rd8, %rd42;
	@%p45 bra 	$L__BB0_82;
	ld.global.nc.u32 	%r1016, [%rd11];
	xor.b32  	%r1486, %r1486, %r1016;
	ld.global.nc.u32 	%r1017, [%rd11+4];
	xor.b32  	%r1485, %r1485, %r1017;
	ld.global.nc.u32 	%r1018, [%rd11+8];
	xor.b32  	%r1484, %r1484, %r1018;
	ld.global.nc.u32 	%r1019, [%rd11+12];
	xor.b32  	%r1483, %r1483, %r1019;
	ld.global.nc.u32 	%r1020, [%rd11+16];
	xor.b32  	%r1482, %r1482, %r1020;
$L__BB0_82:
	and.b32  	%r1022, %r1012, 2;
	setp.eq.s32 	%p46, %r1022, 0;
	@%p46 bra 	$L__BB0_84;
	ld.global.nc.u32 	%r1023, [%rd11+20];
	xor.b32  	%r1486, %r1486, %r1023;
	ld.global.nc.u32 	%r1024, [%rd11+24];
	xor.b32  	%r1485, %r1485, %r1024;
	ld.global.nc.u32 	%r1025, [%rd11+28];
	xor.b32  	%r1484, %r1484, %r1025;
	ld.global.nc.u32 	%r1026, [%rd11+32];
	xor.b32  	%r1483, %r1483, %r1026;
	ld.global.nc.u32 	%r1027, [%rd11+36];
	xor.b32  	%r1482, %r1482, %r1027;
$L__BB0_84:
	and.b32  	%r1029, %r1012, 4;
	setp.eq.s32 	%p47, %r1029, 0;
	@%p47 bra 	$L__BB0_86;
	ld.global.nc.u32 	%r1030, [%rd11+40];
	xor.b32  	%r1486, %r1486, %r1030;
	ld.global.nc.u32 	%r1031, [%rd11+44];
	xor.b32  	%r1485, %r1485, %r1031;
	ld.global.nc.u32 	%r1032, [%rd11+48];
	xor.b32  	%r1484, %r1484, %r1032;
	ld.global.nc.u32 	%r1033, [%rd11+52];
	xor.b32  	%r1483, %r1483, %r1033;
	ld.global.nc.u32 	%r1034, [%rd11+56];
	xor.b32  	%r1482, %r1482, %r1034;
$L__BB0_86:
	and.b32  	%r1036, %r1012, 8;
	setp.eq.s32 	%p48, %r1036, 0;
	@%p48 bra 	$L__BB0_88;
	ld.global.nc.u32 	%r1037, [%rd11+60];
	xor.b32  	%r1486, %r1486, %r1037;
	ld.global.nc.u32 	%r1038, [%rd11+64];
	xor.b32  	%r1485, %r1485, %r1038;
	ld.global.nc.u32 	%r1039, [%rd11+68];
	xor.b32  	%r1484, %r1484, %r1039;
	ld.global.nc.u32 	%r1040, [%rd11+72];
	xor.b32  	%r1483, %r1483, %r1040;
	ld.global.nc.u32 	%r1041, [%rd11+76];
	xor.b32  	%r1482, %r1482, %r1041;
$L__BB0_88:
	and.b32  	%r1043, %r1012, 16;
	setp.eq.s32 	%p49, %r1043, 0;
	@%p49 bra 	$L__BB0_90;
	ld.global.nc.u32 	%r1044, [%rd11+80];
	xor.b32  	%r1486, %r1486, %r1044;
	ld.global.nc.u32 	%r1045, [%rd11+84];
	xor.b32  	%r1485, %r1485, %r1045;
	ld.global.nc.u32 	%r1046, [%rd11+88];
	xor.b32  	%r1484, %r1484, %r1046;
	ld.global.nc.u32 	%r1047, [%rd11+92];
	xor.b32  	%r1483, %r1483, %r1047;
	ld.global.nc.u32 	%r1048, [%rd11+96];
	xor.b32  	%r1482, %r1482, %r1048;
$L__BB0_90:
	and.b32  	%r1050, %r1012, 32;
	setp.eq.s32 	%p50, %r1050, 0;
	@%p50 bra 	$L__BB0_92;
	ld.global.nc.u32 	%r1051, [%rd11+100];
	xor.b32  	%r1486, %r1486, %r1051;
	ld.global.nc.u32 	%r1052, [%rd11+104];
	xor.b32  	%r1485, %r1485, %r1052;
	ld.global.nc.u32 	%r1053, [%rd11+108];
	xor.b32  	%r1484, %r1484, %r1053;
	ld.global.nc.u32 	%r1054, [%rd11+112];
	xor.b32  	%r1483, %r1483, %r1054;
	ld.global.nc.u32 	%r1055, [%rd11+116];
	xor.b32  	%r1482, %r1482, %r1055;
$L__BB0_92:
	and.b32  	%r1057, %r1012, 64;
	setp.eq.s32 	%p51, %r1057, 0;
	@%p51 bra 	$L__BB0_94;
	ld.global.nc.u32 	%r1058, [%rd11+120];
	xor.b32  	%r1486, %r1486, %r1058;
	ld.global.nc.u32 	%r1059, [%rd11+124];
	xor.b32  	%r1485, %r1485, %r1059;
	ld.global.nc.u32 	%r1060, [%rd11+128];
	xor.b32  	%r1484, %r1484, %r1060;
	ld.global.nc.u32 	%r1061, [%rd11+132];
	xor.b32  	%r1483, %r1483, %r1061;
	ld.global.nc.u32 	%r1062, [%rd11+136];
	xor.b32  	%r1482, %r1482, %r1062;
$L__BB0_94:
	and.b32  	%r1064, %r1012, 128;
	setp.eq.s32 	%p52, %r1064, 0;
	@%p52 bra 	$L__BB0_96;
	ld.global.nc.u32 	%r1065, [%rd11+140];
	xor.b32  	%r1486, %r1486, %r1065;
	ld.global.nc.u32 	%r1066, [%rd11+144];
	xor.b32  	%r1485, %r1485, %r1066;
	ld.global.nc.u32 	%r1067, [%rd11+148];
	xor.b32  	%r1484, %r1484, %r1067;
	ld.global.nc.u32 	%r1068, [%rd11+152];
	xor.b32  	%r1483, %r1483, %r1068;
	ld.global.nc.u32 	%r1069, [%rd11+156];
	xor.b32  	%r1482, %r1482, %r1069;
$L__BB0_96:
	and.b32  	%r1071, %r1012, 256;
	setp.eq.s32 	%p53, %r1071, 0;
	@%p53 bra 	$L__BB0_98;
	ld.global.nc.u32 	%r1072, [%rd11+160];
	xor.b32  	%r1486, %r1486, %r1072;
	ld.global.nc.u32 	%r1073, [%rd11+164];
	xor.b32  	%r1485, %r1485, %r1073;
	ld.global.nc.u32 	%r1074, [%rd11+168];
	xor.b32  	%r1484, %r1484, %r1074;
	ld.global.nc.u32 	%r1075, [%rd11+172];
	xor.b32  	%r1483, %r1483, %r1075;
	ld.global.nc.u32 	%r1076, [%rd11+176];
	xor.b32  	%r1482, %r1482, %r1076;
$L__BB0_98:
	and.b32  	%r1078, %r1012, 512;
	setp.eq.s32 	%p54, %r1078, 0;
	@%p54 bra 	$L__BB0_100;
	ld.global.nc.u32 	%r1079, [%rd11+180];
	xor.b32  	%r1486, %r1486, %r1079;
	ld.global.nc.u32 	%r1080, [%rd11+184];
	xor.b32  	%r1485, %r1485, %r1080;
	ld.global.nc.u32 	%r1081, [%rd11+188];
	xor.b32  	%r1484, %r1484, %r1081;
	ld.global.nc.u32 	%r1082, [%rd11+192];
	xor.b32  	%r1483, %r1483, %r1082;
	ld.global.nc.u32 	%r1083, [%rd11+196];
	xor.b32  	%r1482, %r1482, %r1083;
$L__BB0_100:
	and.b32  	%r1085, %r1012, 1024;
	setp.eq.s32 	%p55, %r1085, 0;
	@%p55 bra 	$L__BB0_102;
	ld.global.nc.u32 	%r1086, [%rd11+200];
	xor.b32  	%r1486, %r1486, %r1086;
	ld.global.nc.u32 	%r1087, [%rd11+204];
	xor.b32  	%r1485, %r1485, %r1087;
	ld.global.nc.u32 	%r1088, [%rd11+208];
	xor.b32  	%r1484, %r1484, %r1088;
	ld.global.nc.u32 	%r1089, [%rd11+212];
	xor.b32  	%r1483, %r1483, %r1089;
	ld.global.nc.u32 	%r1090, [%rd11+216];
	xor.b32  	%r1482, %r1482, %r1090;
$L__BB0_102:
	and.b32  	%r1092, %r1012, 2048;
	setp.eq.s32 	%p56, %r1092, 0;
	@%p56 bra 	$L__BB0_104;
	ld.global.nc.u32 	%r1093, [%rd11+220];
	xor.b32  	%r1486, %r1486, %r1093;
	ld.global.nc.u32 	%r1094, [%rd11+224];
	xor.b32  	%r1485, %r1485, %r1094;
	ld.global.nc.u32 	%r1095, [%rd11+228];
	xor.b32  	%r1484, %r1484, %r1095;
	ld.global.nc.u32 	%r1096, [%rd11+232];
	xor.b32  	%r1483, %r1483, %r1096;
	ld.global.nc.u32 	%r1097, [%rd11+236];
	xor.b32  	%r1482, %r1482, %r1097;
$L__BB0_104:
	and.b32  	%r1099, %r1012, 4096;
	setp.eq.s32 	%p57, %r1099, 0;
	@%p57 bra 	$L__BB0_106;
	ld.global.nc.u32 	%r1100, [%rd11+240];
	xor.b32  	%r1486, %r1486, %r1100;
	ld.global.nc.u32 	%r1101, [%rd11+244];
	xor.b32  	%r1485, %r1485, %r1101;
	ld.global.nc.u32 	%r1102, [%rd11+248];
	xor.b32  	%r1484, %r1484, %r1102;
	ld.global.nc.u32 	%r1103, [%rd11+252];
	xor.b32  	%r1483, %r1483, %r1103;
	ld.global.nc.u32 	%r1104, [%rd11+256];
	xor.b32  	%r1482, %r1482, %r1104;
$L__BB0_106:
	and.b32  	%r1106, %r1012, 8192;
	setp.eq.s32 	%p58, %r1106, 0;
	@%p58 bra 	$L__BB0_108;
	ld.global.nc.u32 	%r1107, [%rd11+260];
	xor.b32  	%r1486, %r1486, %r1107;
	ld.global.nc.u32 	%r1108, [%rd11+264];
	xor.b32  	%r1485, %r1485, %r1108;
	ld.global.nc.u32 	%r1109, [%rd11+268];
	xor.b32  	%r1484, %r1484, %r1109;
	ld.global.nc.u32 	%r1110, [%rd11+272];
	xor.b32  	%r1483, %r1483, %r1110;
	ld.global.nc.u32 	%r1111, [%rd11+276];
	xor.b32  	%r1482, %r1482, %r1111;
$L__BB0_108:
	and.b32  	%r1113, %r1012, 16384;
	setp.eq.s32 	%p59, %r1113, 0;
	@%p59 bra 	$L__BB0_110;
	ld.global.nc.u32 	%r1114, [%rd11+280];
	xor.b32  	%r1486, %r1486, %r1114;
	ld.global.nc.u32 	%r1115, [%rd11+284];
	xor.b32  	%r1485, %r1485, %r1115;
	ld.global.nc.u32 	%r1116, [%rd11+288];
	xor.b32  	%r1484, %r1484, %r1116;
	ld.global.nc.u32 	%r1117, [%rd11+292];
	xor.b32  	%r1483, %r1483, %r1117;
	ld.global.nc.u32 	%r1118, [%rd11+296];
	xor.b32  	%r1482, %r1482, %r1118;
$L__BB0_110:
	and.b32  	%r1120, %r1012, 32768;
	setp.eq.s32 	%p60, %r1120, 0;
	@%p60 bra 	$L__BB0_112;
	ld.global.nc.u32 	%r1121, [%rd11+300];
	xor.b32  	%r1486, %r1486, %r1121;
	ld.global.nc.u32 	%r1122, [%rd11+304];
	xor.b32  	%r1485, %r1485, %r1122;
	ld.global.nc.u32 	%r1123, [%rd11+308];
	xor.b32  	%r1484, %r1484, %r1123;
	ld.global.nc.u32 	%r1124, [%rd11+312];
	xor.b32  	%r1483, %r1483, %r1124;
	ld.global.nc.u32 	%r1125, [%rd11+316];
	xor.b32  	%r1482, %r1482, %r1125;
$L__BB0_112:
	add.s32 	%r1665, %r1665, 16;
	setp.ne.s32 	%p61, %r1665, 32;
	@%p61 bra 	$L__BB0_80;
	mad.lo.s32 	%r1126, %r1659, -31, %r373;
	add.s32 	%r1659, %r1126, 1;
	setp.ne.s32 	%p62, %r1659, 5;
	@%p62 bra 	$L__BB0_79;
	st.local.u32 	[%rd4+4], %r1486;
	st.local.v2.u32 	[%rd4+8], {%r1485, %r1484};
	st.local.v2.u32 	[%rd4+16], {%r1483, %r1482};
$L__BB0_115:
	shr.u64 	%rd282, %rd6, 2;
	add.s32 	%r1469, %r1469, 1;
	setp.gt.u64 	%p63, %rd6, 3;
	@%p63 bra 	$L__BB0_3;
$L__BB0_116:
	mov.b32 	%r1127, 0;
	st.local.v2.u32 	[%rd4+24], {%r1127, %r1127};
	st.local.u32 	[%rd4+32], %r1127;
	mov.b64 	%rd43, 0;
	st.local.u64 	[%rd4+40], %rd43;
	mul.lo.s32 	%r1128, %r762, %r1;
	cvta.to.global.u64 	%rd44, %rd24;
	mul.wide.s32 	%rd45, %r1128, 4;
	add.s64 	%rd13, %rd44, %rd45;
	mul.lo.s32 	%r1129, %r1128, 3;
	cvta.to.global.u64 	%rd46, %rd26;
	mul.wide.s32 	%rd47, %r1129, 4;
	add.s64 	%rd14, %rd46, %rd47;
	mul.wide.s32 	%rd15, %r762, 4;
	add.s64 	%rd16, %rd14, %rd15;
	setp.lt.s32 	%p64, %r762, 1;
	@%p64 bra 	$L__BB0_145;
	add.s32 	%r1131, %r762, -1;
	and.b32  	%r553, %r762, 7;
	setp.lt.u32 	%p65, %r1131, 7;
	mov.b32 	%r1756, 0;
	@%p65 bra 	$L__BB0_120;
	and.b32  	%r1756, %r762, 2147483640;
	mov.b32 	%r1759, 0;
$L__BB0_119:
	.pragma "nounroll";
	mul.wide.u32 	%rd48, %r1759, 4;
	add.s64 	%rd49, %rd13, %rd48;
	mov.b32 	%r1133, -1;
	st.global.u32 	[%rd49], %r1133;
	add.s64 	%rd50, %rd16, %rd48;
	st.global.u32 	[%rd50], %r1759;
	add.s32 	%r1134, %r1759, 1;
	st.global.u32 	[%rd49+4], %r1133;
	st.global.u32 	[%rd50+4], %r1134;
	add.s32 	%r1135, %r1759, 2;
	st.global.u32 	[%rd49+8], %r1133;
	st.global.u32 	[%rd50+8], %r1135;
	add.s32 	%r1136, %r1759, 3;
	st.global.u32 	[%rd49+12], %r1133;
	st.global.u32 	[%rd50+12], %r1136;
	add.s32 	%r1137, %r1759, 4;
	st.global.u32 	[%rd49+16], %r1133;
	st.global.u32 	[%rd50+16], %r1137;
	add.s32 	%r1138, %r1759, 5;
	st.global.u32 	[%rd49+20], %r1133;
	st.global.u32 	[%rd50+20], %r1138;
	add.s32 	%r1139, %r1759, 6;
	st.global.u32 	[%rd49+24], %r1133;
	st.global.u32 	[%rd50+24], %r1139;
	add.s32 	%r1140, %r1759, 7;
	st.global.u32 	[%rd49+28], %r1133;
	st.global.u32 	[%rd50+28], %r1140;
	add.s32 	%r1759, %r1759, 8;
	setp.eq.s32 	%p66, %r1759, %r1756;
	@%p66 bra 	$L__BB0_120;
	bra.uni 	$L__BB0_119;
$L__BB0_120:
	setp.eq.s32 	%p67, %r553, 0;
	@%p67 bra 	$L__BB0_128;
	and.b32  	%r556, %r762, 3;
	setp.lt.u32 	%p68, %r553, 4;
	@%p68 bra 	$L__BB0_123;
	mul.wide.u32 	%rd51, %r1756, 4;
	add.s64 	%rd52, %rd13, %rd51;
	mov.b32 	%r1141, -1;
	st.global.u32 	[%rd52], %r1141;
	add.s64 	%rd53, %rd16, %rd51;
	st.global.u32 	[%rd53], %r1756;
	add.s32 	%r1142, %r1756, 1;
	st.global.u32 	[%rd52+4], %r1141;
	st.global.u32 	[%rd53+4], %r1142;
	add.s32 	%r1143, %r1756, 2;
	st.global.u32 	[%rd52+8], %r1141;
	st.global.u32 	[%rd53+8], %r1143;
	add.s32 	%r1144, %r1756, 3;
	st.global.u32 	[%rd52+12], %r1141;
	st.global.u32 	[%rd53+12], %r1144;
	add.s32 	%r1756, %r1756, 4;
$L__BB0_123:
	setp.eq.s32 	%p69, %r556, 0;
	@%p69 bra 	$L__BB0_128;
	setp.eq.s32 	%p70, %r556, 1;
	@%p70 bra 	$L__BB0_126;
	mul.wide.u32 	%rd54, %r1756, 4;
	add.s64 	%rd55, %rd13, %rd54;
	mov.b32 	%r1145, -1;
	st.global.u32 	[%rd55], %r1145;
	add.s64 	%rd56, %rd16, %rd54;
	st.global.u32 	[%rd56], %r1756;
	add.s32 	%r1146, %r1756, 1;
	st.global.u32 	[%rd55+4], %r1145;
	st.global.u32 	[%rd56+4], %r1146;
	add.s32 	%r1756, %r1756, 2;
$L__BB0_126:
	and.b32  	%r1147, %r762, 1;
	setp.eq.b32 	%p71, %r1147, 1;
	not.pred 	%p72, %p71;
	@%p72 bra 	$L__BB0_128;
	mul.wide.u32 	%rd57, %r1756, 4;
	add.s64 	%rd58, %rd13, %rd57;
	mov.b32 	%r1148, -1;
	st.global.u32 	[%rd58], %r1148;
	add.s64 	%rd59, %rd16, %rd57;
	st.global.u32 	[%rd59], %r1756;
$L__BB0_128:
	min.u32 	%r561, %r762, 100;
	cvt.rn.f32.u32 	%f27, %r762;
	cvt.rn.f32.u32 	%f28, %r561;
	div.rn.f32 	%f1, %f27, %f28;
	rcp.rn.f32 	%f2, %f26;
	mul.f32 	%f29, %f2, 0f3F000000;
	cvt.rzi.f32.f32 	%f30, %f29;
	add.f32 	%f31, %f30, %f30;
	sub.f32 	%f32, %f2, %f31;
	abs.f32 	%f3, %f32;
	abs.f32 	%f4, %f2;
	and.b32  	%r562, %r561, 15;
	and.b32  	%r563, %r561, 7;
	ld.global.nc.u32 	%r1760, [%rd3];
	and.b32  	%r565, %r561, 112;
	and.b32  	%r566, %r561, 3;
	mov.b32 	%r1767, 0;
$L__BB0_129:
	mov.u32 	%r575, %r1486;
	mov.u32 	%r1486, %r1485;
	mov.u32 	%r1485, %r1484;
	mov.u32 	%r1484, %r1483;
	mov.u32 	%r1483, %r1482;
	mov.u32 	%r569, %r1760;
	add.s32 	%r1151, %r561, -1;
	setp.lt.u32 	%p73, %r1151, 15;
	mul.wide.u32 	%rd60, %r1767, 4;
	add.s64 	%rd61, %rd3, %rd60;
	ld.global.nc.u32 	%r1760, [%rd61+4];
	mul.lo.s32 	%r578, %r1767, %r762;
	mov.f32 	%f164, 0f00000000;
	mov.b32 	%r1770, 0;
	@%p73 bra 	$L__BB0_132;
	mov.f32 	%f164, 0f00000000;
	mov.b32 	%r1768, 0;
$L__BB0_131:
	.pragma "nounroll";
	mul.lo.s32 	%r1153, %r1768, %r762;
	div.u32 	%r1154, %r1153, %r561;
	add.s32 	%r1155, %r1154, %r578;
	mul.wide.u32 	%rd62, %r1155, 4;
	add.s64 	%rd63, %rd1, %rd62;
	ld.global.nc.f32 	%f36, [%rd63];
	add.f32 	%f37, %f164, %f36;
	add.s32 	%r1156, %r1153, %r762;
	div.u32 	%r1157, %r1156, %r561;
	add.s32 	%r1158, %r1157, %r578;
	mul.wide.u32 	%rd64, %r1158, 4;
	add.s64 	%rd65, %rd1, %rd64;
	ld.global.nc.f32 	%f38, [%rd65];
	add.f32 	%f39, %f37, %f38;
	add.s32 	%r1159, %r1156, %r762;
	div.u32 	%r1160, %r1159, %r561;
	add.s32 	%r1161, %r1160, %r578;
	mul.wide.u32 	%rd66, %r1161, 4;
	add.s64 	%rd67, %rd1, %rd66;
	ld.global.nc.f32 	%f40, [%rd67];
	add.f32 	%f41, %f39, %f40;
	add.s32 	%r1162, %r1159, %r762;
	div.u32 	%r1163, %r1162, %r561;
	add.s32 	%r1164, %r1163, %r578;
	mul.wide.u32 	%rd68, %r1164, 4;
	add.s64 	%rd69, %rd1, %rd68;
	ld.global.nc.f32 	%f42, [%rd69];
	add.f32 	%f43, %f41, %f42;
	add.s32 	%r1165, %r1162, %r762;
	div.u32 	%r1166, %r1165, %r561;
	add.s32 	%r1167, %r1166, %r578;
	mul.wide.u32 	%rd70, %r1167, 4;
	add.s64 	%rd71, %rd1, %rd70;
	ld.global.nc.f32 	%f44, [%rd71];
	add.f32 	%f45, %f43, %f44;
	add.s32 	%r1168, %r1165, %r762;
	div.u32 	%r1169, %r1168, %r561;
	add.s32 	%r1170, %r1169, %r578;
	mul.wide.u32 	%rd72, %r1170, 4;
	add.s64 	%rd73, %rd1, %rd72;
	ld.global.nc.f32 	%f46, [%rd73];
	add.f32 	%f47, %f45, %f46;
	add.s32 	%r1171, %r1168, %r762;
	div.u32 	%r1172, %r1171, %r561;
	add.s32 	%r1173, %r1172, %r578;
	mul.wide.u32 	%rd74, %r1173, 4;
	add.s64 	%rd75, %rd1, %rd74;
	ld.global.nc.f32 	%f48, [%rd75];
	add.f32 	%f49, %f47, %f48;
	add.s32 	%r1174, %r1171, %r762;
	div.u32 	%r1175, %r1174, %r561;
	add.s32 	%r1176, %r1175, %r578;
	mul.wide.u32 	%rd76, %r1176, 4;
	add.s64 	%rd77, %rd1, %rd76;
	ld.global.nc.f32 	%f50, [%rd77];
	add.f32 	%f51, %f49, %f50;
	add.s32 	%r1177, %r1174, %r762;
	div.u32 	%r1178, %r1177, %r561;
	add.s32 	%r1179, %r1178, %r578;
	mul.wide.u32 	%rd78, %r1179, 4;
	add.s64 	%rd79, %rd1, %rd78;
	ld.global.nc.f32 	%f52, [%rd79];
	add.f32 	%f53, %f51, %f52;
	add.s32 	%r1180, %r1177, %r762;
	div.u32 	%r1181, %r1180, %r561;
	add.s32 	%r1182, %r1181, %r578;
	mul.wide.u32 	%rd80, %r1182, 4;
	add.s64 	%rd81, %rd1, %rd80;
	ld.global.nc.f32 	%f54, [%rd81];
	add.f32 	%f55, %f53, %f54;
	add.s32 	%r1183, %r1180, %r762;
	div.u32 	%r1184, %r1183, %r561;
	add.s32 	%r1185, %r1184, %r578;
	mul.wide.u32 	%rd82, %r1185, 4;
	add.s64 	%rd83, %rd1, %rd82;
	ld.global.nc.f32 	%f56, [%rd83];
	add.f32 	%f57, %f55, %f56;
	add.s32 	%r1186, %r1183, %r762;
	div.u32 	%r1187, %r1186, %r561;
	add.s32 	%r1188, %r1187, %r578;
	mul.wide.u32 	%rd84, %r1188, 4;
	add.s64 	%rd85, %rd1, %rd84;
	ld.global.nc.f32 	%f58, [%rd85];
	add.f32 	%f59, %f57, %f58;
	add.s32 	%r1189, %r1186, %r762;
	div.u32 	%r1190, %r1189, %r561;
	add.s32 	%r1191, %r1190, %r578;
	mul.wide.u32 	%rd86, %r1191, 4;
	add.s64 	%rd87, %rd1, %rd86;
	ld.global.nc.f32 	%f60, [%rd87];
	add.f32 	%f61, %f59, %f60;
	add.s32 	%r1192, %r1189, %r762;
	div.u32 	%r1193, %r1192, %r561;
	add.s32 	%r1194, %r1193, %r578;
	mul.wide.u32 	%rd88, %r1194, 4;
	add.s64 	%rd89, %rd1, %rd88;
	ld.global.nc.f32 	%f62, [%rd89];
	add.f32 	%f63, %f61, %f62;
	add.s32 	%r1195, %r1192, %r762;
	div.u32 	%r1196, %r1195, %r561;
	add.s32 	%r1197, %r1196, %r578;
	mul.wide.u32 	%rd90, %r1197, 4;
	add.s64 	%rd91, %rd1, %rd90;
	ld.global.nc.f32 	%f64, [%rd91];
	add.f32 	%f65, %f63, %f64;
	add.s32 	%r1198, %r1195, %r762;
	div.u32 	%r1199, %r1198, %r561;
	add.s32 	%r1200, %r1199, %r578;
	mul.wide.u32 	%rd92, %r1200, 4;
	add.s64 	%rd93, %rd1, %rd92;
	ld.global.nc.f32 	%f66, [%rd93];
	add.f32 	%f164, %f65, %f66;
	add.s32 	%r1768, %r1768, 16;
	setp.ne.s32 	%p74, %r1768, %r565;
	mov.u32 	%r1770, %r565;
	@%p74 bra 	$L__BB0_131;
$L__BB0_132:
	setp.eq.s32 	%p75, %r562, 0;
	@%p75 bra 	$L__BB0_142;
	add.s32 	%r1201, %r562, -1;
	setp.lt.u32 	%p76, %r1201, 7;
	@%p76 bra 	$L__BB0_135;
	mul.lo.s32 	%r1202, %r1770, %r762;
	div.u32 	%r1203, %r1202, %r561;
	add.s32 	%r1204, %r1203, %r578;
	mul.wide.u32 	%rd94, %r1204, 4;
	add.s64 	%rd95, %rd1, %rd94;
	ld.global.nc.f32 	%f68, [%rd95];
	add.f32 	%f69, %f164, %f68;
	add.s32 	%r1205, %r1202, %r762;
	div.u32 	%r1206, %r1205, %r561;
	add.s32 	%r1207, %r1206, %r578;
	mul.wide.u32 	%rd96, %r1207, 4;
	add.s64 	%rd97, %rd1, %rd96;
	ld.global.nc.f32 	%f70, [%rd97];
	add.f32 	%f71, %f69, %f70;
	add.s32 	%r1208, %r1205, %r762;
	div.u32 	%r1209, %r1208, %r561;
	add.s32 	%r1210, %r1209, %r578;
	mul.wide.u32 	%rd98, %r1210, 4;
	add.s64 	%rd99, %rd1, %rd98;
	ld.global.nc.f32 	%f72, [%rd99];
	add.f32 	%f73, %f71, %f72;
	add.s32 	%r1211, %r1208, %r762;
	div.u32 	%r1212, %r1211, %r561;
	add.s32 	%r1213, %r1212, %r578;
	mul.wide.u32 	%rd100, %r1213, 4;
	add.s64 	%rd101, %rd1, %rd100;
	ld.global.nc.f32 	%f74, [%rd101];
	add.f32 	%f75, %f73, %f74;
	add.s32 	%r1214, %r1211, %r762;
	div.u32 	%r1215, %r1214, %r561;
	add.s32 	%r1216, %r1215, %r578;
	mul.wide.u32 	%rd102, %r1216, 4;
	add.s64 	%rd103, %rd1, %rd102;
	ld.global.nc.f32 	%f76, [%rd103];
	add.f32 	%f77, %f75, %f76;
	add.s32 	%r1217, %r1214, %r762;
	div.u32 	%r1218, %r1217, %r561;
	add.s32 	%r1219, %r1218, %r578;
	mul.wide.u32 	%rd104, %r1219, 4;
	add.s64 	%rd105, %rd1, %rd104;
	ld.global.nc.f32 	%f78, [%rd105];
	add.f32 	%f79, %f77, %f78;
	add.s32 	%r1220, %r1217, %r762;
	div.u32 	%r1221, %r1220, %r561;
	add.s32 	%r1222, %r1221, %r578;
	mul.wide.u32 	%rd106, %r1222, 4;
	add.s64 	%rd107, %rd1, %rd106;
	ld.global.nc.f32 	%f80, [%rd107];
	add.f32 	%f81, %f79, %f80;
	add.s32 	%r1223, %r1220, %r762;
	div.u32 	%r1224, %r1223, %r561;
	add.s32 	%r1225, %r1224, %r578;
	mul.wide.u32 	%rd108, %r1225, 4;
	add.s64 	%rd109, %rd1, %rd108;
	ld.global.nc.f32 	%f82, [%rd109];
	add.f32 	%f164, %f81, %f82;
	add.s32 	%r1770, %r1770, 8;
$L__BB0_135:
	setp.eq.s32 	%p77, %r563, 0;
	@%p77 bra 	$L__BB0_142;
	add.s32 	%r1226, %r563, -1;
	setp.lt.u32 	%p78, %r1226, 3;
	@%p78 bra 	$L__BB0_138;
	mul.lo.s32 	%r1227, %r1770, %r762;
	div.u32 	%r1228, %r1227, %r561;
	add.s32 	%r1229, %r1228, %r578;
	mul.wide.u32 	%rd110, %r1229, 4;
	add.s64 	%rd111, %rd1, %rd110;
	ld.global.nc.f32 	%f84, [%rd111];
	add.f32 	%f85, %f164, %f84;
	add.s32 	%r1230, %r1227, %r762;
	div.u32 	%r1231, %r1230, %r561;
	add.s32 	%r1232, %r1231, %r578;
	mul.wide.u32 	%rd112, %r1232, 4;
	add.s64 	%rd113, %rd1, %rd112;
	ld.global.nc.f32 	%f86, [%rd113];
	add.f32 	%f87, %f85, %f86;
	add.s32 	%r1233, %r1230, %r762;
	div.u32 	%r1234, %r1233, %r561;
	add.s32 	%r1235, %r1234, %r578;
	mul.wide.u32 	%rd114, %r1235, 4;
	add.s64 	%rd115, %rd1, %rd114;
	ld.global.nc.f32 	%f88, [%rd115];
	add.f32 	%f89, %f87, %f88;
	add.s32 	%r1236, %r1233, %r762;
	div.u32 	%r1237, %r1236, %r561;
	add.s32 	%r1238, %r1237, %r578;
	mul.wide.u32 	%rd116, %r1238, 4;
	add.s64 	%rd117, %rd1, %rd116;
	ld.global.nc.f32 	%f90, [%rd117];
	add.f32 	%f164, %f89, %f90;
	add.s32 	%r1770, %r1770, 4;
$L__BB0_138:
	setp.eq.s32 	%p79, %r566, 0;
	@%p79 bra 	$L__BB0_142;
	setp.eq.s32 	%p80, %r566, 1;
	mul.lo.s32 	%r586, %r1770, %r762;
	div.u32 	%r1239, %r586, %r561;
	add.s32 	%r1240, %r1239, %r578;
	mul.wide.u32 	%rd118, %r1240, 4;
	add.s64 	%rd119, %rd1, %rd118;
	ld.global.nc.f32 	%f91, [%rd119];
	add.f32 	%f164, %f164, %f91;
	@%p80 bra 	$L__BB0_142;
	setp.eq.s32 	%p81, %r566, 2;
	add.s32 	%r587, %r586, %r762;
	div.u32 	%r1241, %r587, %r561;
	add.s32 	%r1242, %r1241, %r578;
	mul.wide.u32 	%rd120, %r1242, 4;
	add.s64 	%rd121, %rd1, %rd120;
	ld.global.nc.f32 	%f92, [%rd121];
	add.f32 	%f164, %f164, %f92;
	@%p81 bra 	$L__BB0_142;
	add.s32 	%r1243, %r587, %r762;
	div.u32 	%r1244, %r1243, %r561;
	add.s32 	%r1245, %r1244, %r578;
	mul.wide.u32 	%rd122, %r1245, 4;
	add.s64 	%rd123, %rd1, %rd122;
	ld.global.nc.f32 	%f93, [%rd123];
	add.f32 	%f164, %f164, %f93;
$L__BB0_142:
	setp.eq.f32 	%p82, %f2, 0f00000000;
	shr.u32 	%r1246, %r575, 2;
	xor.b32  	%r1247, %r1246, %r575;
	shl.b32 	%r1248, %r1483, 4;
	shl.b32 	%r1249, %r1247, 1;
	xor.b32  	%r1250, %r1249, %r1248;
	xor.b32  	%r1251, %r1250, %r1247;
	xor.b32  	%r1482, %r1251, %r1483;
	add.s32 	%r1761, %r1761, 362437;
	add.s32 	%r1252, %r1482, %r1761;
	cvt.rn.f32.u32 	%f95, %r1252;
	fma.rn.f32 	%f19, %f95, 0f2F800000, 0f2F000000;
	abs.f32 	%f20, %f19;
	setp.eq.f32 	%p83, %f19, 0f3F800000;
	or.pred  	%p84, %p82, %p83;
	mov.f32 	%f165, 0f3F800000;
	@%p84 bra 	$L__BB0_157;
	setp.num.f32 	%p85, %f4, %f4;
	setp.num.f32 	%p86, %f20, %f20;
	and.pred  	%p87, %p86, %p85;
	@%p87 bra 	$L__BB0_154;
	add.rn.f32 	%f165, %f19, %f2;
	bra.uni 	$L__BB0_157;
$L__BB0_145:
	setp.lt.s32 	%p100, %r762, 2;
	@%p100 bra 	$L__BB0_151;
	mov.b32 	%r1772, 1;
$L__BB0_147:
	mul.wide.u32 	%rd126, %r1772, 4;
	add.s64 	%rd127, %rd16, %rd126;
	ld.global.u32 	%r594, [%rd127];
	mul.wide.s32 	%rd128, %r594, 4;
	add.s64 	%rd129, %rd14, %rd128;
	ld.global.f32 	%f25, [%rd129];
	mov.u32 	%r1773, %r1772;
$L__BB0_148:
	add.s32 	%r596, %r1773, -1;
	mul.wide.u32 	%rd130, %r596, 4;
	add.s64 	%rd18, %rd16, %rd130;
	ld.global.u32 	%r597, [%rd18];
	mul.wide.s32 	%rd131, %r597, 4;
	add.s64 	%rd132, %rd14, %rd131;
	ld.global.f32 	%f156, [%rd132];
	setp.geu.f32 	%p101, %f156, %f25;
	mov.u32 	%r1774, %r1773;
	@%p101 bra 	$L__BB0_150;
	st.global.u32 	[%rd18+4], %r597;
	setp.gt.s32 	%p102, %r1773, 1;
	mov.b32 	%r1774, 0;
	mov.u32 	%r1773, %r596;
	@%p102 bra 	$L__BB0_148;
$L__BB0_150:
	mul.wide.s32 	%rd133, %r1774, 4;
	add.s64 	%rd134, %rd16, %rd133;
	st.global.u32 	[%rd134], %r594;
	add.s32 	%r1772, %r1772, 1;
	setp.eq.s32 	%p103, %r1772, %r762;
	@%p103 bra 	$L__BB0_151;
	bra.uni 	$L__BB0_147;
$L__BB0_151:
	setp.lt.s32 	%p104, %r762, 1;
	mov.b32 	%r1840, 1;
	@%p104 bra 	$L__BB0_258;
	add.s64 	%rd17, %rd16, %rd15;
	add.s32 	%r1272, %r762, -1;
	and.b32  	%r591, %r762, 15;
	setp.lt.u32 	%p105, %r1272, 15;
	mov.b32 	%r1775, 0;
	@%p105 bra 	$L__BB0_159;
	and.b32  	%r1775, %r762, 2147483632;
	mov.b32 	%r1810, 0;
	bra.uni 	$L__BB0_158;
$L__BB0_154:
	setp.neu.f32 	%p88, %f19, 0f00000000;
	setp.neu.f32 	%p89, %f20, 0f7F800000;
	and.pred  	%p90, %p88, %p89;
	@%p90 bra 	$L__BB0_156;
	setp.lt.f32 	%p97, %f2, 0f00000000;
	setp.neu.f32 	%p98, %f3, 0f3F800000;
	add.f32 	%f151, %f19, %f19;
	mov.b32 	%r1262, %f151;
	xor.b32  	%r1263, %r1262, 2139095040;
	selp.b32 	%r1264, %r1263, %r1262, %p97;
	and.b32  	%r1265, %r1264, 2147483647;
	selp.b32 	%r1266, %r1265, %r1264, %p98;
	mov.b32 	%f165, %r1266;
	bra.uni 	$L__BB0_157;
$L__BB0_156:
	setp.lt.f32 	%p91, %f20, 0f00800000;
	mul.f32 	%f96, %f20, 0f4B800000;
	selp.f32 	%f97, %f96, %f20, %p91;
	mov.b32 	%r1253, %f97;
	add.s32 	%r1254, %r1253, -1060439283;
	and.b32  	%r1255, %r1254, -8388608;
	sub.s32 	%r1256, %r1253, %r1255;
	mov.b32 	%f98, %r1256;
	cvt.rn.f32.s32 	%f99, %r1255;
	selp.f32 	%f100, 0fC1C00000, 0f00000000, %p91;
	fma.rn.f32 	%f101, %f99, 0f34000000, %f100;
	add.f32 	%f102, %f98, 0fBF800000;
	add.f32 	%f103, %f98, 0f3F800000;
	rcp.approx.ftz.f32 	%f104, %f103;
	add.f32 	%f105, %f102, %f102;
	mul.f32 	%f106, %f105, %f104;
	mul.f32 	%f107, %f106, %f106;
	neg.f32 	%f108, %f106;
	sub.f32 	%f109, %f102, %f106;
	add.f32 	%f110, %f109, %f109;
	fma.rn.f32 	%f111, %f108, %f102, %f110;
	mul.rn.f32 	%f112, %f104, %f111;
	fma.rn.f32 	%f113, %f107, 0f3A2C32E4, 0f3B52E7DB;
	fma.rn.f32 	%f114, %f113, %f107, 0f3C93BB73;
	fma.rn.f32 	%f115, %f114, %f107, 0f3DF6384F;
	mul.rn.f32 	%f116, %f115, %f107;
	fma.rn.f32 	%f117, %f106, 0f3FB8AA3B, %f101;
	mul.f32 	%f118, %f116, 0f40400000;
	sub.f32 	%f119, %f101, %f117;
	fma.rn.f32 	%f120, %f106, 0f3FB8AA3B, %f119;
	fma.rn.f32 	%f121, %f112, 0f3FB8AA3B, %f120;
	fma.rn.f32 	%f122, %f106, 0f32A55E34, %f121;
	fma.rn.f32 	%f123, %f118, %f112, %f122;
	fma.rn.f32 	%f124, %f116, %f106, %f123;
	add.rn.f32 	%f125, %f117, %f124;
	mul.rn.f32 	%f126, %f125, %f2;
	cvt.rni.f32.f32 	%f127, %f126;
	sub.f32 	%f128, %f126, %f127;
	neg.f32 	%f129, %f126;
	fma.rn.f32 	%f130, %f125, %f2, %f129;
	neg.f32 	%f131, %f117;
	add.rn.f32 	%f132, %f125, %f131;
	neg.f32 	%f133, %f132;
	add.rn.f32 	%f134, %f124, %f133;
	fma.rn.f32 	%f135, %f134, %f2, %f130;
	add.f32 	%f136, %f128, %f135;
	setp.gt.f32 	%p92, %f127, 0f00000000;
	selp.b32 	%r1257, 0, -2097152000, %p92;
	setp.eq.f32 	%p93, %f4, 0f7F800000;
	setp.eq.f32 	%p94, %f19, 0fBF800000;
	setp.lt.f32 	%p95, %f126, 0f00000000;
	selp.f32 	%f137, 0f00000000, 0f7F800000, %p95;
	abs.f32 	%f138, %f126;
	setp.gt.f32 	%p96, %f138, 0f43180000;
	cvt.rzi.s32.f32 	%r1258, %f127;
	shl.b32 	%r1259, %r1258, 23;
	sub.s32 	%r1260, %r1259, %r1257;
	mov.b32 	%f139, %r1260;
	add.s32 	%r1261, %r1257, 2130706432;
	mov.b32 	%f140, %r1261;
	fma.rn.f32 	%f141, %f136, 0f391FCB8E, 0f3AAF85ED;
	fma.rn.f32 	%f142, %f141, %f136, 0f3C1D9856;
	fma.rn.f32 	%f143, %f142, %f136, 0f3D6357BB;
	fma.rn.f32 	%f144, %f143, %f136, 0f3E75FDEC;
	fma.rn.f32 	%f145, %f144, %f136, 0f3F317218;
	fma.rn.f32 	%f146, %f145, %f136, 0f3F800000;
	mul.f32 	%f147, %f146, %f140;
	mul.f32 	%f148, %f147, %f139;
	selp.f32 	%f149, %f137, %f148, %p96;
	selp.f32 	%f150, 0f3F800000, %f149, %p93;
	selp.f32 	%f165, %f150, %f149, %p94;
$L__BB0_157:
	sub.s32 	%r1267, %r1760, %r569;
	cvt.rn.f32.s32 	%f152, %r1267;
	fma.rn.f32 	%f153, %f1, %f164, 0f3F800000;
	mul.f32 	%f154, %f153, %f152;
	mul.f32 	%f155, %f154, %f165;
	mul.wide.u32 	%rd124, %r1767, 4;
	add.s64 	%rd125, %rd14, %rd124;
	st.global.f32 	[%rd125], %f155;
	add.s32 	%r1767, %r1767, 1;
	setp.eq.s32 	%p99, %r1767, %r762;
	@%p99 bra 	$L__BB0_145;
	bra.uni 	$L__BB0_129;
$L__BB0_158:
	.pragma "nounroll";
	mul.wide.u32 	%rd135, %r1810, 4;
	add.s64 	%rd136, %rd16, %rd135;
	ld.global.u32 	%r1274, [%rd136];
	mul.wide.s32 	%rd137, %r1274, 4;
	add.s64 	%rd138, %rd17, %rd137;
	st.global.u32 	[%rd138], %r1810;
	add.s32 	%r1275, %r1810, 1;
	ld.global.u32 	%r1276, [%rd136+4];
	mul.wide.s32 	%rd139, %r1276, 4;
	add.s64 	%rd140, %rd17, %rd139;
	st.global.u32 	[%rd140], %r1275;
	add.s32 	%r1277, %r1810, 2;
	ld.global.u32 	%r1278, [%rd136+8];
	mul.wide.s32 	%rd141, %r1278, 4;
	add.s64 	%rd142, %rd17, %rd141;
	st.global.u32 	[%rd142], %r1277;
	add.s32 	%r1279, %r1810, 3;
	ld.global.u32 	%r1280, [%rd136+12];
	mul.wide.s32 	%rd143, %r1280, 4;
	add.s64 	%rd144, %rd17, %rd143;
	st.global.u32 	[%rd144], %r1279;
	add.s32 	%r1281, %r1810, 4;
	ld.global.u32 	%r1282, [%rd136+16];
	mul.wide.s32 	%rd145, %r1282, 4;
	add.s64 	%rd146, %rd17, %rd145;
	st.global.u32 	[%rd146], %r1281;
	add.s32 	%r1283, %r1810, 5;
	ld.global.u32 	%r1284, [%rd136+20];
	mul.wide.s32 	%rd147, %r1284, 4;
	add.s64 	%rd148, %rd17, %rd147;
	st.global.u32 	[%rd148], %r1283;
	add.s32 	%r1285, %r1810, 6;
	ld.global.u32 	%r1286, [%rd136+24];
	mul.wide.s32 	%rd149, %r1286, 4;
	add.s64 	%rd150, %rd17, %rd149;
	st.global.u32 	[%rd150], %r1285;
	add.s32 	%r1287, %r1810, 7;
	ld.global.u32 	%r1288, [%rd136+28];
	mul.wide.s32 	%rd151, %r1288, 4;
	add.s64 	%rd152, %rd17, %rd151;
	st.global.u32 	[%rd152], %r1287;
	add.s32 	%r1289, %r1810, 8;
	ld.global.u32 	%r1290, [%rd136+32];
	mul.wide.s32 	%rd153, %r1290, 4;
	add.s64 	%rd154, %rd17, %rd153;
	st.global.u32 	[%rd154], %r1289;
	add.s32 	%r1291, %r1810, 9;
	ld.global.u32 	%r1292, [%rd136+36];
	mul.wide.s32 	%rd155, %r1292, 4;
	add.s64 	%rd156, %rd17, %rd155;
	st.global.u32 	[%rd156], %r1291;
	add.s32 	%r1293, %r1810, 10;
	ld.global.u32 	%r1294, [%rd136+40];
	mul.wide.s32 	%rd157, %r1294, 4;
	add.s64 	%rd158, %rd17, %rd157;
	st.global.u32 	[%rd158], %r1293;
	add.s32 	%r1295, %r1810, 11;
	ld.global.u32 	%r1296, [%rd136+44];
	mul.wide.s32 	%rd159, %r1296, 4;
	add.s64 	%rd160, %rd17, %rd159;
	st.global.u32 	[%rd160], %r1295;
	add.s32 	%r1297, %r1810, 12;
	ld.global.u32 	%r1298, [%rd136+48];
	mul.wide.s32 	%rd161, %r1298, 4;
	add.s64 	%rd162, %rd17, %rd161;
	st.global.u32 	[%rd162], %r1297;
	add.s32 	%r1299, %r1810, 13;
	ld.global.u32 	%r1300, [%rd136+52];
	mul.wide.s32 	%rd163, %r1300, 4;
	add.s64 	%rd164, %rd17, %rd163;
	st.global.u32 	[%rd164], %r1299;
	add.s32 	%r1301, %r1810, 14;
	ld.global.u32 	%r1302, [%rd136+56];
	mul.wide.s32 	%rd165, %r1302, 4;
	add.s64 	%rd166, %rd17, %rd165;
	st.global.u32 	[%rd166], %r1301;
	add.s32 	%r1303, %r1810, 15;
	ld.global.u32 	%r1304, [%rd136+60];
	mul.wide.s32 	%rd167, %r1304, 4;
	add.s64 	%rd168, %rd17, %rd167;
	st.global.u32 	[%rd168], %r1303;
	add.s32 	%r1810, %r1810, 16;
	setp.eq.s32 	%p106, %r1810, %r1775;
	@%p106 bra 	$L__BB0_159;
	bra.uni 	$L__BB0_158;
$L__BB0_159:
	setp.eq.s32 	%p107, %r591, 0;
	@%p107 bra 	$L__BB0_168;
	and.b32  	%r601, %r762, 7;
	setp.lt.u32 	%p108, %r591, 8;
	@%p108 bra 	$L__BB0_162;
	mul.wide.u32 	%rd169, %r1775, 4;
	add.s64 	%rd170, %rd16, %rd169;
	ld.global.u32 	%r1305, [%rd170];
	mul.wide.s32 	%rd171, %r1305, 4;
	add.s64 	%rd172, %rd17, %rd171;
	st.global.u32 	[%rd172], %r1775;
	add.s32 	%r1306, %r1775, 1;
	ld.global.u32 	%r1307, [%rd170+4];
	mul.wide.s32 	%rd173, %r1307, 4;
	add.s64 	%rd174, %rd17, %rd173;
	st.global.u32 	[%rd174], %r1306;
	add.s32 	%r1308, %r1775, 2;
	ld.global.u32 	%r1309, [%rd170+8];
	mul.wide.s32 	%rd175, %r1309, 4;
	add.s64 	%rd176, %rd17, %rd175;
	st.global.u32 	[%rd176], %r1308;
	add.s32 	%r1310, %r1775, 3;
	ld.global.u32 	%r1311, [%rd170+12];
	mul.wide.s32 	%rd177, %r1311, 4;
	add.s64 	%rd178, %rd17, %rd177;
	st.global.u32 	[%rd178], %r1310;
	add.s32 	%r1312, %r1775, 4;
	ld.global.u32 	%r1313, [%rd170+16];
	mul.wide.s32 	%rd179, %r1313, 4;
	add.s64 	%rd180, %rd17, %rd179;
	st.global.u32 	[%rd180], %r1312;
	add.s32 	%r1314, %r1775, 5;
	ld.global.u32 	%r1315, [%rd170+20];
	mul.wide.s32 	%rd181, %r1315, 4;
	add.s64 	%rd182, %rd17, %rd181;
	st.global.u32 	[%rd182], %r1314;
	add.s32 	%r1316, %r1775, 6;
	ld.global.u32 	%r1317, [%rd170+24];
	mul.wide.s32 	%rd183, %r1317, 4;
	add.s64 	%rd184, %rd17, %rd183;
	st.global.u32 	[%rd184], %r1316;
	add.s32 	%r1318, %r1775, 7;
	ld.global.u32 	%r1319, [%rd170+28];
	mul.wide.s32 	%rd185, %r1319, 4;
	add.s64 	%rd186, %rd17, %rd185;
	st.global.u32 	[%rd186], %r1318;
	add.s32 	%r1775, %r1775, 8;
$L__BB0_162:
	setp.eq.s32 	%p109, %r601, 0;
	@%p109 bra 	$L__BB0_168;
	and.b32  	%r604, %r762, 3;
	setp.lt.u32 	%p110, %r601, 4;
	@%p110 bra 	$L__BB0_165;
	mul.wide.u32 	%rd187, %r1775, 4;
	add.s64 	%rd188, %rd16, %rd187;
	ld.global.u32 	%r1320, [%rd188];
	mul.wide.s32 	%rd189, %r1320, 4;
	add.s64 	%rd190, %rd17, %rd189;
	st.global.u32 	[%rd190], %r1775;
	add.s32 	%r1321, %r1775, 1;
	ld.global.u32 	%r1322, [%rd188+4];
	mul.wide.s32 	%rd191, %r1322, 4;
	add.s64 	%rd192, %rd17, %rd191;
	st.global.u32 	[%rd192], %r1321;
	add.s32 	%r1323, %r1775, 2;
	ld.global.u32 	%r1324, [%rd188+8];
	mul.wide.s32 	%rd193, %r1324, 4;
	add.s64 	%rd194, %rd17, %rd193;
	st.global.u32 	[%rd194], %r1323;
	add.s32 	%r1325, %r1775, 3;
	ld.global.u32 	%r1326, [%rd188+12];
	mul.wide.s32 	%rd195, %r1326, 4;
	add.s64 	%rd196, %rd17, %rd195;
	st.global.u32 	[%rd196], %r1325;
	add.s32 	%r1775, %r1775, 4;
$L__BB0_165:
	setp.eq.s32 	%p111, %r604, 0;
	@%p111 bra 	$L__BB0_168;
	mov.b32 	%r1779, 0;
$L__BB0_167:
	.pragma "nounroll";
	mul.wide.u32 	%rd197, %r1775, 4;
	add.s64 	%rd198, %rd16, %rd197;
	ld.global.u32 	%r1328, [%rd198];
	mul.wide.s32 	%rd199, %r1328, 4;
	add.s64 	%rd200, %rd17, %rd199;
	st.global.u32 	[%rd200], %r1775;
	add.s32 	%r1775, %r1775, 1;
	add.s32 	%r1779, %r1779, 1;
	setp.ne.s32 	%p112, %r1779, %r604;
	@%p112 bra 	$L__BB0_167;
$L__BB0_168:
	setp.gt.s32 	%p113, %r763, 64;
	@%p113 bra 	$L__BB0_176;
	mov.b32 	%r1811, 0;
	mov.u32 	%r1839, %r1811;
$L__BB0_170:
	mul.wide.u32 	%rd201, %r1811, 4;
	add.s64 	%rd202, %rd16, %rd201;
	ld.global.u32 	%r691, [%rd202];
	mul.wide.s32 	%rd203, %r691, 4;
	add.s64 	%rd204, %rd3, %rd203;
	ld.global.nc.u32 	%r1827, [%rd204];
	ld.global.nc.u32 	%r693, [%rd204+4];
	setp.ge.s32 	%p114, %r1827, %r693;
	mov.b32 	%r1836, -1;
	mov.u32 	%r1837, %r1836;
	@%p114 bra 	$L__BB0_254;
	sub.s32 	%r694, %r693, %r1827;
	and.b32  	%r695, %r694, 3;
	sub.s32 	%r1333, %r1827, %r693;
	setp.gt.u32 	%p115, %r1333, -4;
	mov.b32 	%r1818, 0;
	mov.u32 	%r1817, %r1818;
	@%p115 bra 	$L__BB0_238;
	and.b32  	%r696, %r694, -4;
	mov.b32 	%r1818, 0;
	mov.u32 	%r1816, %r1818;
$L__BB0_173:
	mul.wide.s32 	%rd205, %r1827, 4;
	add.s64 	%rd22, %rd2, %rd205;
	ld.global.nc.u32 	%r701, [%rd22];
	mul.wide.s32 	%rd206, %r701, 4;
	add.s64 	%rd207, %rd17, %rd206;
	ld.global.u32 	%r1335, [%rd207];
	setp.ge.s32 	%p116, %r1335, %r1811;
	@%p116 bra 	$L__BB0_225;
	add.s64 	%rd209, %rd13, %rd206;
	ld.global.u32 	%r702, [%rd209];
	setp.gt.u32 	%p117, %r702, 31;
	@%p117 bra 	$L__BB0_224;
	mov.b32 	%r1341, 1;
	shl.b32 	%r1342, %r1341, %r702;
	or.b32  	%r1817, %r1342, %r1817;
	bra.uni 	$L__BB0_225;
$L__BB0_176:
	add.s64 	%rd19, %rd2, 8;
	mov.b32 	%r1780, 0;
	mov.u32 	%r1839, %r1780;
$L__BB0_177:
	mul.wide.u32 	%rd237, %r1780, 4;
	add.s64 	%rd238, %rd16, %rd237;
	ld.global.u32 	%r613, [%rd238];
	mul.wide.s32 	%rd239, %r613, 4;
	add.s64 	%rd240, %rd3, %rd239;
	ld.global.nc.u32 	%r614, [%rd240];
	ld.global.nc.u32 	%r615, [%rd240+4];
	setp.lt.s32 	%p144, %r614, %r615;
	mov.b32 	%r1805, -1;
	mov.u32 	%r1806, %r1805;
	@%p144 bra 	$L__BB0_178;
	bra.uni 	$L__BB0_213;
$L__BB0_178:
	sub.s32 	%r684, %r615, %r614;
	and.b32  	%r685, %r684, 3;
	sub.s32 	%r1399, %r614, %r615;
	setp.gt.u32 	%p145, %r1399, -4;
	mov.b32 	%r1787, 0;
	mov.u32 	%r1796, %r614;
	mov.u32 	%r1786, %r1787;
	@%p145 bra 	$L__BB0_197;
	and.b32  	%r1401, %r684, -4;
	neg.s32 	%r1782, %r1401;
	mov.b32 	%r1787, 0;
	mov.u32 	%r1796, %r614;
$L__BB0_180:
	mul.wide.s32 	%rd241, %r1796, 4;
	add.s64 	%rd20, %rd19, %rd241;
	ld.global.nc.u32 	%r620, [%rd20+-8];
	mul.wide.s32 	%rd242, %r620, 4;
	add.s64 	%rd243, %rd17, %rd242;
	ld.global.u32 	%r1402, [%rd243];
	setp.ge.s32 	%p146, %r1402, %r1780;
	@%p146 bra 	$L__BB0_184;
	add.s64 	%rd245, %rd13, %rd242;
	ld.global.u32 	%r621, [%rd245];
	setp.lt.u32 	%p147, %r621, 32;
	@%p147 bra 	$L__BB0_183;
	and.b32  	%r1403, %r621, -32;
	setp.eq.s32 	%p148, %r1403, 32;
	add.s32 	%r1404, %r621, -32;
	mov.b32 	%r1405, 1;
	shl.b32 	%r1406, %r1405, %r1404;
	selp.b32 	%r1407, %r1406, 0, %p148;
	or.b32  	%r1787, %r1407, %r1787;
	bra.uni 	$L__BB0_184;
$L__BB0_183:
	mov.b32 	%r1408, 1;
	shl.b32 	%r1409, %r1408, %r621;
	or.b32  	%r1786, %r1409, %r1786;
$L__BB0_184:
	ld.global.nc.u32 	%r626, [%rd20+-4];
	mul.wide.s32 	%rd246, %r626, 4;
	add.s64 	%rd247, %rd17, %rd246;
	ld.global.u32 	%r1410, [%rd247];
	setp.ge.s32 	%p149, %r1410, %r1780;
	@%p149 bra 	$L__BB0_188;
	add.s64 	%rd249, %rd13, %rd246;
	ld.global.u32 	%r627, [%rd249];
	setp.lt.u32 	%p150, %r627, 32;
	@%p150 bra 	$L__BB0_187;
	and.b32  	%r1411, %r627, -32;
	setp.eq.s32 	%p151, %r1411, 32;
	add.s32 	%r1412, %r627, -32;
	mov.b32 	%r1413, 1;
	shl.b32 	%r1414, %r1413, %r1412;
	selp.b32 	%r1415, %r1414, 0, %p151;
	or.b32  	%r1787, %r1415, %r1787;
	bra.uni 	$L__BB0_188;
$L__BB0_187:
	mov.b32 	%r1416, 1;
	shl.b32 	%r1417, %r1416, %r627;
	or.b32  	%r1786, %r1417, %r1786;
$L__BB0_188:
	ld.global.nc.u32 	%r632, [%rd20];
	mul.wide.s32 	%rd250, %r632, 4;
	add.s64 	%rd251, %rd17, %rd250;
	ld.global.u32 	%r1418, [%rd251];
	setp.ge.s32 	%p152, %r1418, %r1780;
	@%p152 bra 	$L__BB0_192;
	add.s64 	%rd253, %rd13, %rd250;
	ld.global.u32 	%r633, [%rd253];
	setp.lt.u32 	%p153, %r633, 32;
	@%p153 bra 	$L__BB0_191;
	and.b32  	%r1419, %r633, -32;
	setp.eq.s32 	%p154, %r1419, 32;
	add.s32 	%r1420, %r633, -32;
	mov.b32 	%r1421, 1;
	shl.b32 	%r1422, %r1421, %r1420;
	selp.b32 	%r1423, %r1422, 0, %p154;
	or.b32  	%r1787, %r1423, %r1787;
	bra.uni 	$L__BB0_192;
$L__BB0_191:
	mov.b32 	%r1424, 1;
	shl.b32 	%r1425, %r1424, %r633;
	or.b32  	%r1786, %r1425, %r1786;
$L__BB0_192:
	ld.global.nc.u32 	%r638, [%rd20+4];
	mul.wide.s32 	%rd254, %r638, 4;
	add.s64 	%rd255, %rd17, %rd254;
	ld.global.u32 	%r1426, [%rd255];
	setp.ge.s32 	%p155, %r1426, %r1780;
	@%p155 bra 	$L__BB0_196;
	add.s64 	%rd257, %rd13, %rd254;
	ld.global.u32 	%r639, [%rd257];
	setp.lt.u32 	%p156, %r639, 32;
	@%p156 bra 	$L__BB0_195;
	and.b32  	%r1427, %r639, -32;
	setp.eq.s32 	%p157, %r1427, 32;
	add.s32 	%r1428, %r639, -32;
	mov.b32 	%r1429, 1;
	shl.b32 	%r1430, %r1429, %r1428;
	selp.b32 	%r1431, %r1430, 0, %p157;
	or.b32  	%r1787, %r1431, %r1787;
	bra.uni 	$L__BB0_196;
$L__BB0_195:
	mov.b32 	%r1432, 1;
	shl.b32 	%r1433, %r1432, %r639;
	or.b32  	%r1786, %r1433, %r1786;
$L__BB0_196:
	add.s32 	%r1796, %r1796, 4;
	add.s32 	%r1782, %r1782, 4;
	setp.ne.s32 	%p158, %r1782, 0;
	@%p158 bra 	$L__BB0_180;
$L__BB0_197:
	setp.eq.s32 	%p159, %r685, 0;
	@%p159 bra 	$L__BB0_212;
	mul.wide.s32 	%rd258, %r1796, 4;
	add.s64 	%rd21, %rd2, %rd258;
	ld.global.nc.u32 	%r651, [%rd21];
	mul.wide.s32 	%rd259, %r651, 4;
	add.s64 	%rd260, %rd17, %rd259;
	ld.global.u32 	%r1434, [%rd260];
	setp.ge.s32 	%p160, %r1434, %r1780;
	@%p160 bra 	$L__BB0_202;
	add.s64 	%rd262, %rd13, %rd259;
	ld.global.u32 	%r652, [%rd262];
	setp.lt.u32 	%p161, %r652, 32;
	@%p161 bra 	$L__BB0_201;
	and.b32  	%r1435, %r652, -32;
	setp.eq.s32 	%p162, %r1435, 32;
	add.s32 	%r1436, %r652, -32;
	mov.b32 	%r1437, 1;
	shl.b32 	%r1438, %r1437, %r1436;
	selp.b32 	%r1439, %r1438, 0, %p162;
	or.b32  	%r1787, %r1439, %r1787;
	bra.uni 	$L__BB0_202;
$L__BB0_201:
	mov.b32 	%r1440, 1;
	shl.b32 	%r1441, %r1440, %r652;
	or.b32  	%r1786, %r1441, %r1786;
$L__BB0_202:
	setp.eq.s32 	%p163, %r685, 1;
	@%p163 bra 	$L__BB0_212;
	ld.global.nc.u32 	%r657, [%rd21+4];
	mul.wide.s32 	%rd263, %r657, 4;
	add.s64 	%rd264, %rd17, %rd263;
	ld.global.u32 	%r1442, [%rd264];
	setp.ge.s32 	%p164, %r1442, %r1780;
	@%p164 bra 	$L__BB0_207;
	add.s64 	%rd266, %rd13, %rd263;
	ld.global.u32 	%r658, [%rd266];
	setp.lt.u32 	%p165, %r658, 32;
	@%p165 bra 	$L__BB0_206;
	and.b32  	%r1443, %r658, -32;
	setp.eq.s32 	%p166, %r1443, 32;
	add.s32 	%r1444, %r658, -32;
	mov.b32 	%r1445, 1;
	shl.b32 	%r1446, %r1445, %r1444;
	selp.b32 	%r1447, %r1446, 0, %p166;
	or.b32  	%r1787, %r1447, %r1787;
	bra.uni 	$L__BB0_207;
$L__BB0_206:
	mov.b32 	%r1448, 1;
	shl.b32 	%r1449, %r1448, %r658;
	or.b32  	%r1786, %r1449, %r1786;
$L__BB0_207:
	setp.eq.s32 	%p167, %r685, 2;
	@%p167 bra 	$L__BB0_212;
	ld.global.nc.u32 	%r663, [%rd21+8];
	mul.wide.s32 	%rd267, %r663, 4;
	add.s64 	%rd268, %rd17, %rd267;
	ld.global.u32 	%r1450, [%rd268];
	setp.ge.s32 	%p168, %r1450, %r1780;
	@%p168 bra 	$L__BB0_212;
	add.s64 	%rd270, %rd13, %rd267;
	ld.global.u32 	%r664, [%rd270];
	setp.lt.u32 	%p169, %r664, 32;
	@%p169 bra 	$L__BB0_211;
	and.b32  	%r1451, %r664, -32;
	setp.eq.s32 	%p170, %r1451, 32;
	add.s32 	%r1452, %r664, -32;
	mov.b32 	%r1453, 1;
	shl.b32 	%r1454, %r1453, %r1452;
	selp.b32 	%r1455, %r1454, 0, %p170;
	or.b32  	%r1787, %r1455, %r1787;
	bra.uni 	$L__BB0_212;
$L__BB0_211:
	mov.b32 	%r1456, 1;
	shl.b32 	%r1457, %r1456, %r664;
	or.b32  	%r1786, %r1457, %r1786;
$L__BB0_212:
	not.b32 	%r1805, %r1786;
	not.b32 	%r1806, %r1787;
$L__BB0_213:
	brev.b32 	%r1458, %r1805;
	bfind.shiftamt.u32 	%r1809, %r1458;
	setp.lt.u32 	%p171, %r1809, 32;
	@%p171 bra 	$L__BB0_223;
	brev.b32 	%r1459, %r1806;
	bfind.shiftamt.u32 	%r674, %r1459;
	setp.lt.u32 	%p172, %r674, 32;
	@%p172 bra 	$L__BB0_222;
	mov.b32 	%r1807, 64;
$L__BB0_216:
	setp.ge.s32 	%p173, %r614, %r615;
	mov.b32 	%r1809, 64;
	@%p173 bra 	$L__BB0_223;
	mov.u32 	%r1808, %r614;
$L__BB0_218:
	mul.wide.s32 	%rd271, %r1808, 4;
	add.s64 	%rd272, %rd2, %rd271;
	ld.global.nc.u32 	%r677, [%rd272];
	mul.wide.s32 	%rd273, %r677, 4;
	add.s64 	%rd274, %rd17, %rd273;
	ld.global.u32 	%r1462, [%rd274];
	setp.ge.s32 	%p174, %r1462, %r1780;
	@%p174 bra 	$L__BB0_220;
	add.s64 	%rd276, %rd13, %rd273;
	ld.global.u32 	%r1463, [%rd276];
	setp.eq.s32 	%p175, %r1463, %r1807;
	@%p175 bra 	$L__BB0_221;
$L__BB0_220:
	add.s32 	%r1808, %r1808, 1;
	setp.eq.s32 	%p176, %r1808, %r615;
	mov.u32 	%r1809, %r1807;
	@%p176 bra 	$L__BB0_223;
	bra.uni 	$L__BB0_218;
$L__BB0_221:
	add.s32 	%r1807, %r1807, 1;
	setp.eq.s32 	%p177, %r1807, %r763;
	mov.u32 	%r1809, %r763;
	@%p177 bra 	$L__BB0_223;
	bra.uni 	$L__BB0_216;
$L__BB0_222:
	add.s32 	%r1809, %r674, 32;
$L__BB0_223:
	add.s64 	%rd278, %rd13, %rd239;
	st.global.u32 	[%rd278], %r1809;
	max.s32 	%r1839, %r1839, %r1809;
	add.s32 	%r1780, %r1780, 1;
	setp.eq.s32 	%p178, %r1780, %r762;
	@%p178 bra 	$L__BB0_257;
	bra.uni 	$L__BB0_177;
$L__BB0_224:
	and.b32  	%r1336, %r702, -32;
	setp.eq.s32 	%p118, %r1336, 32;
	add.s32 	%r1337, %r702, -32;
	mov.b32 	%r1338, 1;
	shl.b32 	%r1339, %r1338, %r1337;
	selp.b32 	%r1340, %r1339, 0, %p118;
	or.b32  	%r1818, %r1340, %r1818;
$L__BB0_225:
	ld.global.nc.u32 	%r707, [%rd22+4];
	mul.wide.s32 	%rd210, %r707, 4;
	add.s64 	%rd211, %rd17, %rd210;
	ld.global.u32 	%r1343, [%rd211];
	setp.ge.s32 	%p119, %r1343, %r1811;
	@%p119 bra 	$L__BB0_229;
	add.s64 	%rd213, %rd13, %rd210;
	ld.global.u32 	%r708, [%rd213];
	setp.lt.u32 	%p120, %r708, 32;
	@%p120 bra 	$L__BB0_228;
	and.b32  	%r1344, %r708, -32;
	setp.eq.s32 	%p121, %r1344, 32;
	add.s32 	%r1345, %r708, -32;
	mov.b32 	%r1346, 1;
	shl.b32 	%r1347, %r1346, %r1345;
	selp.b32 	%r1348, %r1347, 0, %p121;
	or.b32  	%r1818, %r1348, %r1818;
	bra.uni 	$L__BB0_229;
$L__BB0_228:
	mov.b32 	%r1349, 1;
	shl.b32 	%r1350, %r1349, %r708;
	or.b32  	%r1817, %r1350, %r1817;
$L__BB0_229:
	ld.global.nc.u32 	%r713, [%rd22+8];
	mul.wide.s32 	%rd214, %r713, 4;
	add.s64 	%rd215, %rd17, %rd214;
	ld.global.u32 	%r1351, [%rd215];
	setp.ge.s32 	%p122, %r1351, %r1811;
	@%p122 bra 	$L__BB0_233;
	add.s64 	%rd217, %rd13, %rd214;
	ld.global.u32 	%r714, [%rd217];
	setp.lt.u32 	%p123, %r714, 32;
	@%p123 bra 	$L__BB0_232;
	and.b32  	%r1352, %r714, -32;
	setp.eq.s32 	%p124, %r1352, 32;
	add.s32 	%r1353, %r714, -32;
	mov.b32 	%r1354, 1;
	shl.b32 	%r1355, %r1354, %r1353;
	selp.b32 	%r1356, %r1355, 0, %p124;
	or.b32  	%r1818, %r1356, %r1818;
	bra.uni 	$L__BB0_233;
$L__BB0_232:
	mov.b32 	%r1357, 1;
	shl.b32 	%r1358, %r1357, %r714;
	or.b32  	%r1817, %r1358, %r1817;
$L__BB0_233:
	ld.global.nc.u32 	%r719, [%rd22+12];
	mul.wide.s32 	%rd218, %r719, 4;
	add.s64 	%rd219, %rd17, %rd218;
	ld.global.u32 	%r1359, [%rd219];
	setp.ge.s32 	%p125, %r1359, %r1811;
	@%p125 bra 	$L__BB0_237;
	add.s64 	%rd221, %rd13, %rd218;
	ld.global.u32 	%r720, [%rd221];
	setp.lt.u32 	%p126, %r720, 32;
	@%p126 bra 	$L__BB0_236;
	and.b32  	%r1360, %r720, -32;
	setp.eq.s32 	%p127, %r1360, 32;
	add.s32 	%r1361, %r720, -32;
	mov.b32 	%r1362, 1;
	shl.b32 	%r1363, %r1362, %r1361;
	selp.b32 	%r1364, %r1363, 0, %p127;
	or.b32  	%r1818, %r1364, %r1818;
	bra.uni 	$L__BB0_237;
$L__BB0_236:
	mov.b32 	%r1365, 1;
	shl.b32 	%r1366, %r1365, %r720;
	or.b32  	%r1817, %r1366, %r1817;
$L__BB0_237:
	add.s32 	%r1827, %r1827, 4;
	add.s32 	%r1816, %r1816, 4;
	setp.ne.s32 	%p128, %r1816, %r696;
	@%p128 bra 	$L__BB0_173;
$L__BB0_238:
	setp.eq.s32 	%p129, %r695, 0;
	@%p129 bra 	$L__BB0_253;
	mul.wide.s32 	%rd222, %r1827, 4;
	add.s64 	%rd23, %rd2, %rd222;
	ld.global.nc.u32 	%r732, [%rd23];
	mul.wide.s32 	%rd223, %r732, 4;
	add.s64 	%rd224, %rd17, %rd223;
	ld.global.u32 	%r1367, [%rd224];
	setp.ge.s32 	%p130, %r1367, %r1811;
	@%p130 bra 	$L__BB0_243;
	add.s64 	%rd226, %rd13, %rd223;
	ld.global.u32 	%r733, [%rd226];
	setp.lt.u32 	%p131, %r733, 32;
	@%p131 bra 	$L__BB0_242;
	and.b32  	%r1368, %r733, -32;
	setp.eq.s32 	%p132, %r1368, 32;
	add.s32 	%r1369, %r733, -32;
	mov.b32 	%r1370, 1;
	shl.b32 	%r1371, %r1370, %r1369;
	selp.b32 	%r1372, %r1371, 0, %p132;
	or.b32  	%r1818, %r1372, %r1818;
	bra.uni 	$L__BB0_243;
$L__BB0_242:
	mov.b32 	%r1373, 1;
	shl.b32 	%r1374, %r1373, %r733;
	or.b32  	%r1817, %r1374, %r1817;
$L__BB0_243:
	setp.eq.s32 	%p133, %r695, 1;
	@%p133 bra 	$L__BB0_253;
	ld.global.nc.u32 	%r738, [%rd23+4];
	mul.wide.s32 	%rd227, %r738, 4;
	add.s64 	%rd228, %rd17, %rd227;
	ld.global.u32 	%r1375, [%rd228];
	setp.ge.s32 	%p134, %r1375, %r1811;
	@%p134 bra 	$L__BB0_248;
	add.s64 	%rd230, %rd13, %rd227;
	ld.global.u32 	%r739, [%rd230];
	setp.lt.u32 	%p135, %r739, 32;
	@%p135 bra 	$L__BB0_247;
	and.b32  	%r1376, %r739, -32;
	setp.eq.s32 	%p136, %r1376, 32;
	add.s32 	%r1377, %r739, -32;
	mov.b32 	%r1378, 1;
	shl.b32 	%r1379, %r1378, %r1377;
	selp.b32 	%r1380, %r1379, 0, %p136;
	or.b32  	%r1818, %r1380, %r1818;
	bra.uni 	$L__BB0_248;
$L__BB0_247:
	mov.b32 	%r1381, 1;
	shl.b32 	%r1382, %r1381, %r739;
	or.b32  	%r1817, %r1382, %r1817;
$L__BB0_248:
	setp.eq.s32 	%p137, %r695, 2;
	@%p137 bra 	$L__BB0_253;
	ld.global.nc.u32 	%r744, [%rd23+8];
	mul.wide.s32 	%rd231, %r744, 4;
	add.s64 	%rd232, %rd17, %rd231;
	ld.global.u32 	%r1383, [%rd232];
	setp.ge.s32 	%p138, %r1383, %r1811;
	@%p138 bra 	$L__BB0_253;
	add.s64 	%rd234, %rd13, %rd231;
	ld.global.u32 	%r745, [%rd234];
	setp.lt.u32 	%p139, %r745, 32;
	@%p139 bra 	$L__BB0_252;
	and.b32  	%r1384, %r745, -32;
	setp.eq.s32 	%p140, %r1384, 32;
	add.s32 	%r1385, %r745, -32;
	mov.b32 	%r1386, 1;
	shl.b32 	%r1387, %r1386, %r1385;
	selp.b32 	%r1388, %r1387, 0, %p140;
	or.b32  	%r1818, %r1388, %r1818;
	bra.uni 	$L__BB0_253;
$L__BB0_252:
	mov.b32 	%r1389, 1;
	shl.b32 	%r1390, %r1389, %r745;
	or.b32  	%r1817, %r1390, %r1817;
$L__BB0_253:
	not.b32 	%r1836, %r1817;
	not.b32 	%r1837, %r1818;
$L__BB0_254:
	brev.b32 	%r1391, %r1836;
	bfind.shiftamt.u32 	%r1838, %r1391;
	setp.lt.u32 	%p141, %r1838, 32;
	@%p141 bra 	$L__BB0_256;
	brev.b32 	%r1392, %r1837;
	bfind.shiftamt.u32 	%r1393, %r1392;
	setp.lt.u32 	%p142, %r1393, 32;
	add.s32 	%r1394, %r1393, 32;
	selp.b32 	%r1838, %r1394, %r763, %p142;
$L__BB0_256:
	add.s64 	%rd236, %rd13, %rd203;
	st.global.u32 	[%rd236], %r1838;
	max.s32 	%r1839, %r1839, %r1838;
	add.s32 	%r1811, %r1811, 1;
	setp.ne.s32 	%p143, %r1811, %r762;
	@%p143 bra 	$L__BB0_170;
$L__BB0_257:
	add.s32 	%r1840, %r1839, 1;
$L__BB0_258:
	cvta.to.global.u64 	%rd279, %rd25;
	shl.b64 	%rd280, %rd5, 2;
	add.s64 	%rd281, %rd279, %rd280;
	st.global.u32 	[%rd281], %r1840;
$L__BB0_259:
	ret;

}
	// .globl	_Z30dense_parallel_coloring_tensorPKfS0_PiS1_Pfiiify
.visible .entry _Z30dense_parallel_coloring_tensorPKfS0_PiS1_Pfiiify(
	.param .u64 .ptr .align 1 _Z30dense_parallel_coloring_tensorPKfS0_PiS1_Pfiiify_param_0,
	.param .u64 .ptr .align 1 _Z30dense_parallel_coloring_tensorPKfS0_PiS1_Pfiiify_param_1,
	.param .u64 .ptr .align 1 _Z30dense_parallel_coloring_tensorPKfS0_PiS1_Pfiiify_param_2,
	.param .u64 .ptr .align 1 _Z30dense_parallel_coloring_tensorPKfS0_PiS1_Pfiiify_param_3,
	.param .u64 .ptr .align 1 _Z30dense_parallel_coloring_tensorPKfS0_PiS1_Pfiiify_param_4,
	.param .u32 _Z30dense_parallel_coloring_tensorPKfS0_PiS1_Pfiiify_param_5,
	.param .u32 _Z30dense_parallel_coloring_tensorPKfS0_PiS1_Pfiiify_param_6,
	.param .u32 _Z30dense_parallel_coloring_tensorPKfS0_PiS1_Pfiiify_param_7,
	.param .f32 _Z30dense_parallel_coloring_tensorPKfS0_PiS1_Pfiiify_param_8,
	.param .u64 _Z30dense_parallel_coloring_tensorPKfS0_PiS1_Pfiiify_param_9
)
{
	.local .align 8 .b8 	__local_depot1[48];
	.reg .b64 	%SP;
	.reg .b64 	%SPL;
	.reg .pred 	%p<231>;
	.reg .b32 	%r<1912>;
	.reg .b32 	%f<217>;
	.reg .b64 	%rd<297>;

	mov.u64 	%SPL, __local_depot1;
	ld.param.u64 	%rd34, [_Z30dense_parallel_coloring_tensorPKfS0_PiS1_Pfiiify_param_0];
	ld.param.u64 	%rd35, [_Z30dense_parallel_coloring_tensorPKfS0_PiS1_Pfiiify_param_1];
	ld.param.u64 	%rd36, [_Z30dense_parallel_coloring_tensorPKfS0_PiS1_Pfiiify_param_2];
	ld.param.u64 	%rd37, [_Z30dense_parallel_coloring_tensorPKfS0_PiS1_Pfiiify_param_4];
	ld.param.u32 	%r757, [_Z30dense_parallel_coloring_tensorPKfS0_PiS1_Pfiiify_param_5];
	ld.param.u32 	%r759, [_Z30dense_parallel_coloring_tensorPKfS0_PiS1_Pfiiify_param_6];
	ld.param.u32 	%r758, [_Z30dense_parallel_coloring_tensorPKfS0_PiS1_Pfiiify_param_7];
	ld.param.u64 	%rd33, [_Z30dense_parallel_coloring_tensorPKfS0_PiS1_Pfiiify_param_9];
	cvta.to.global.u64 	%rd1, %rd35;
	cvta.to.global.u64 	%rd2, %rd36;
	cvta.to.global.u64 	%rd3, %rd34;
	cvta.to.global.u64 	%rd4, %rd37;
	add.u64 	%rd5, %SPL, 0;
	mov.u32 	%r760, %ctaid.x;
	mov.u32 	%r761, %ntid.x;
	mov.u32 	%r762, %tid.x;
	mad.lo.s32 	%r1, %r760, %r761, %r762;
	setp.ge.s32 	%p1, %r1, %r759;
	@%p1 bra 	$L__BB1_282;
	cvt.s64.s32 	%rd6, %r1;
	cvt.u32.u64 	%r763, %rd33;
	xor.b32  	%r764, %r763, -1429050551;
	mul.lo.s32 	%r765, %r764, 1099087573;
	{ .reg .b32 tmp; mov.b64 {tmp, %r766}, %rd33; }
	xor.b32  	%r767, %r766, -136515619;
	mul.lo.s32 	%r768, %r767, -1703105765;
	add.s32 	%r769, %r765, %r768;
	add.s32 	%r1825, %r769, 6615241;
	add.s32 	%r1551, %r765, 123456789;
	st.local.v2.u32 	[%rd5], {%r1825, %r1551};
	xor.b32  	%r1550, %r765, 362436069;
	add.s32 	%r1549, %r768, 521288629;
	st.local.v2.u32 	[%rd5+8], {%r1550, %r1549};
	xor.b32  	%r1548, %r768, 88675123;
	add.s32 	%r1547, %r765, 5783321;
	st.local.v2.u32 	[%rd5+16], {%r1548, %r1547};
	setp.eq.s32 	%p2, %r1, 0;
	@%p2 bra 	$L__BB1_116;
	mov.b32 	%r1534, 0;
	mov.u64 	%rd294, %rd6;
$L__BB1_3:
	mov.u64 	%rd7, %rd294;
	and.b64  	%rd8, %rd7, 3;
	setp.eq.s64 	%p3, %rd8, 0;
	@%p3 bra 	$L__BB1_115;
	mul.wide.u32 	%rd39, %r1534, 3200;
	mov.u64 	%rd40, precalc_xorwow_matrix;
	add.s64 	%rd9, %rd40, %rd39;
	mov.b32 	%r1547, 0;
	mov.u32 	%r1548, %r1547;
	mov.u32 	%r1549, %r1547;
	mov.u32 	%r1550, %r1547;
	mov.u32 	%r1551, %r1547;
	mov.u32 	%r1540, %r1547;
$L__BB1_5:
	mul.wide.u32 	%rd41, %r1540, 4;
	add.s64 	%rd42, %rd5, %rd41;
	ld.local.u32 	%r20, [%rd42+4];
	shl.b32 	%r21, %r1540, 5;
	mov.b32 	%r1546, 0;
$L__BB1_6:
	.pragma "nounroll";
	shr.u32 	%r773, %r20, %r1546;
	and.b32  	%r774, %r773, 1;
	setp.eq.b32 	%p4, %r774, 1;
	not.pred 	%p5, %p4;
	add.s32 	%r775, %r21, %r1546;
	mul.lo.s32 	%r776, %r775, 5;
	mul.wide.u32 	%rd43, %r776, 4;
	add.s64 	%rd10, %rd9, %rd43;
	@%p5 bra 	$L__BB1_8;
	ld.global.nc.u32 	%r777, [%rd10];
	xor.b32  	%r1551, %r1551, %r777;
	ld.global.nc.u32 	%r778, [%rd10+4];
	xor.b32  	%r1550, %r1550, %r778;
	ld.global.nc.u32 	%r779, [%rd10+8];
	xor.b32  	%r1549, %r1549, %r779;
	ld.global.nc.u32 	%r780, [%rd10+12];
	xor.b32  	%r1548, %r1548, %r780;
	ld.global.nc.u32 	%r781, [%rd10+16];
	xor.b32  	%r1547, %r1547, %r781;
$L__BB1_8:
	and.b32  	%r783, %r773, 2;
	setp.eq.s32 	%p6, %r783, 0;
	@%p6 bra 	$L__BB1_10;
	ld.global.nc.u32 	%r784, [%rd10+20];
	xor.b32  	%r1551, %r1551, %r784;
	ld.global.nc.u32 	%r785, [%rd10+24];
	xor.b32  	%r1550, %r1550, %r785;
	ld.global.nc.u32 	%r786, [%rd10+28];
	xor.b32  	%r1549, %r1549, %r786;
	ld.global.nc.u32 	%r787, [%rd10+32];
	xor.b32  	%r1548, %r1548, %r787;
	ld.global.nc.u32 	%r788, [%rd10+36];
	xor.b32  	%r1547, %r1547, %r788;
$L__BB1_10:
	and.b32  	%r790, %r773, 4;
	setp.eq.s32 	%p7, %r790, 0;
	@%p7 bra 	$L__BB1_12;
	ld.global.nc.u32 	%r791, [%rd10+40];
	xor.b32  	%r1551, %r1551, %r791;
	ld.global.nc.u32 	%r792, [%rd10+44];
	xor.b32  	%r1550, %r1550, %r792;
	ld.global.nc.u32 	%r793, [%rd10+48];
	xor.b32  	%r1549, %r1549, %r793;
	ld.global.nc.u32 	%r794, [%rd10+52];
	xor.b32  	%r1548, %r1548, %r794;
	ld.global.nc.u32 	%r795, [%rd10+56];
	xor.b32  	%r1547, %r1547, %r795;
$L__BB1_12:
	and.b32  	%r797, %r773, 8;
	setp.eq.s32 	%p8, %r797, 0;
	@%p8 bra 	$L__BB1_14;
	ld.global.nc.u32 	%r798, [%rd10+60];
	xor.b32  	%r1551, %r1551, %r798;
	ld.global.nc.u32 	%r799, [%rd10+64];
	xor.b32  	%r1550, %r1550, %r799;
	ld.global.nc.u32 	%r800, [%rd10+68];
	xor.b32  	%r1549, %r1549, %r800;
	ld.global.nc.u32 	%r801, [%rd10+72];
	xor.b32  	%r1548, %r1548, %r801;
	ld.global.nc.u32 	%r802, [%rd10+76];
	xor.b32  	%r1547, %r1547, %r802;
$L__BB1_14:
	and.b32  	%r804, %r773, 16;
	setp.eq.s32 	%p9, %r804, 0;
	@%p9 bra 	$L__BB1_16;
	ld.global.nc.u32 	%r805, [%rd10+80];
	xor.b32  	%r1551, %r1551, %r805;
	ld.global.nc.u32 	%r806, [%rd10+84];
	xor.b32  	%r1550, %r1550, %r806;
	ld.global.nc.u32 	%r807, [%rd10+88];
	xor.b32  	%r1549, %r1549, %r807;
	ld.global.nc.u32 	%r808, [%rd10+92];
	xor.b32  	%r1548, %r1548, %r808;
	ld.global.nc.u32 	%r809, [%rd10+96];
	xor.b32  	%r1547, %r1547, %r809;
$L__BB1_16:
	and.b32  	%r811, %r773, 32;
	setp.eq.s32 	%p10, %r811, 0;
	@%p10 bra 	$L__BB1_18;
	ld.global.nc.u32 	%r812, [%rd10+100];
	xor.b32  	%r1551, %r1551, %r812;
	ld.global.nc.u32 	%r813, [%rd10+104];
	xor.b32  	%r1550, %r1550, %r813;
	ld.global.nc.u32 	%r814, [%rd10+108];
	xor.b32  	%r1549, %r1549, %r814;
	ld.global.nc.u32 	%r815, [%rd10+112];
	xor.b32  	%r1548, %r1548, %r815;
	ld.global.nc.u32 	%r816, [%rd10+116];
	xor.b32  	%r1547, %r1547, %r816;
$L__BB1_18:
	and.b32  	%r818, %r773, 64;
	setp.eq.s32 	%p11, %r818, 0;
	@%p11 bra 	$L__BB1_20;
	ld.global.nc.u32 	%r819, [%rd10+120];
	xor.b32  	%r1551, %r1551, %r819;
	ld.global.nc.u32 	%r820, [%rd10+124];
	xor.b32  	%r1550, %r1550, %r820;
	ld.global.nc.u32 	%r821, [%rd10+128];
	xor.b32  	%r1549, %r1549, %r821;
	ld.global.nc.u32 	%r822, [%rd10+132];
	xor.b32  	%r1548, %r1548, %r822;
	ld.global.nc.u32 	%r823, [%rd10+136];
	xor.b32  	%r1547, %r1547, %r823;
$L__BB1_20:
	and.b32  	%r825, %r773, 128;
	setp.eq.s32 	%p12, %r825, 0;
	@%p12 bra 	$L__BB1_22;
	ld.global.nc.u32 	%r826, [%rd10+140];
	xor.b32  	%r1551, %r1551, %r826;
	ld.global.nc.u32 	%r827, [%rd10+144];
	xor.b32  	%r1550, %r1550, %r827;
	ld.global.nc.u32 	%r828, [%rd10+148];
	xor.b32  	%r1549, %r1549, %r828;
	ld.global.nc.u32 	%r829, [%rd10+152];
	xor.b32  	%r1548, %r1548, %r829;
	ld.global.nc.u32 	%r830, [%rd10+156];
	xor.b32  	%r1547, %r1547, %r830;
$L__BB1_22:
	and.b32  	%r832, %r773, 256;
	setp.eq.s32 	%p13, %r832, 0;
	@%p13 bra 	$L__BB1_24;
	ld.global.nc.u32 	%r833, [%rd10+160];
	xor.b32  	%r1551, %r1551, %r833;
	ld.global.nc.u32 	%r834, [%rd10+164];
	xor.b32  	%r1550, %r1550, %r834;
	ld.global.nc.u32 	%r835, [%rd10+168];
	xor.b32  	%r1549, %r1549, %r835;
	ld.global.nc.u32 	%r836, [%rd10+172];
	xor.b32  	%r1548, %r1548, %r836;
	ld.global.nc.u32 	%r837, [%rd10+176];
	xor.b32  	%r1547, %r1547, %r837;
$L__BB1_24:
	and.b32  	%r839, %r773, 512;
	setp.eq.s32 	%p14, %r839, 0;
	@%p14 bra 	$L__BB1_26;
	ld.global.nc.u32 	%r840, [%rd10+180];
	xor.b32  	%r1551, %r1551, %r840;
	ld.global.nc.u32 	%r841, [%rd10+184];
	xor.b32  	%r1550, %r1550, %r841;
	ld.global.nc.u32 	%r842, [%rd10+188];
	xor.b32  	%r1549, %r1549, %r842;
	ld.global.nc.u32 	%r843, [%rd10+192];
	xor.b32  	%r1548, %r1548, %r843;
	ld.global.nc.u32 	%r844, [%rd10+196];
	xor.b32  	%r1547, %r1547, %r844;
$L__BB1_26:
	and.b32  	%r846, %r773, 1024;
	setp.eq.s32 	%p15, %r846, 0;
	@%p15 bra 	$L__BB1_28;
	ld.global.nc.u32 	%r847, [%rd10+200];
	xor.b32  	%r1551, %r1551, %r847;
	ld.global.nc.u32 	%r848, [%rd10+204];
	xor.b32  	%r1550, %r1550, %r848;
	ld.global.nc.u32 	%r849, [%rd10+208];
	xor.b32  	%r1549, %r1549, %r849;
	ld.global.nc.u32 	%r850, [%rd10+212];
	xor.b32  	%r1548, %r1548, %r850;
	ld.global.nc.u32 	%r851, [%rd10+216];
	xor.b32  	%r1547, %r1547, %r851;
$L__BB1_28:
	and.b32  	%r853, %r773, 2048;
	setp.eq.s32 	%p16, %r853, 0;
	@%p16 bra 	$L__BB1_30;
	ld.global.nc.u32 	%r854, [%rd10+220];
	xor.b32  	%r1551, %r1551, %r854;
	ld.global.nc.u32 	%r855, [%rd10+224];
	xor.b32  	%r1550, %r1550, %r855;
	ld.global.nc.u32 	%r856, [%rd10+228];
	xor.b32  	%r1549, %r1549, %r856;
	ld.global.nc.u32 	%r857, [%rd10+232];
	xor.b32  	%r1548, %r1548, %r857;
	ld.global.nc.u32 	%r858, [%rd10+236];
	xor.b32  	%r1547, %r1547, %r858;
$L__BB1_30:
	and.b32  	%r860, %r773, 4096;
	setp.eq.s32 	%p17, %r860, 0;
	@%p17 bra 	$L__BB1_32;
	ld.global.nc.u32 	%r861, [%rd10+240];
	xor.b32  	%r1551, %r1551, %r861;
	ld.global.nc.u32 	%r862, [%rd10+244];
	xor.b32  	%r1550, %r1550, %r862;
	ld.global.nc.u32 	%r863, [%rd10+248];
	xor.b32  	%r1549, %r1549, %r863;
	ld.global.nc.u32 	%r864, [%rd10+252];
	xor.b32  	%r1548, %r1548, %r864;
	ld.global.nc.u32 	%r865, [%rd10+256];
	xor.b32  	%r1547, %r1547, %r865;
$L__BB1_32:
	and.b32  	%r867, %r773, 8192;
	setp.eq.s32 	%p18, %r867, 0;
	@%p18 bra 	$L__BB1_34;
	ld.global.nc.u32 	%r868, [%rd10+260];
	xor.b32  	%r1551, %r1551, %r868;
	ld.global.nc.u32 	%r869, [%rd10+264];
	xor.b32  	%r1550, %r1550, %r869;
	ld.global.nc.u32 	%r870, [%rd10+268];
	xor.b32  	%r1549, %r1549, %r870;
	ld.global.nc.u32 	%r871, [%rd10+272];
	xor.b32  	%r1548, %r1548, %r871;
	ld.global.nc.u32 	%r872, [%rd10+276];
	xor.b32  	%r1547, %r1547, %r872;
$L__BB1_34:
	and.b32  	%r874, %r773, 16384;
	setp.eq.s32 	%p19, %r874, 0;
	@%p19 bra 	$L__BB1_36;
	ld.global.nc.u32 	%r875, [%rd10+280];
	xor.b32  	%r1551, %r1551, %r875;
	ld.global.nc.u32 	%r876, [%rd10+284];
	xor.b32  	%r1550, %r1550, %r876;
	ld.global.nc.u32 	%r877, [%rd10+288];
	xor.b32  	%r1549, %r1549, %r877;
	ld.global.nc.u32 	%r878, [%rd10+292];
	xor.b32  	%r1548, %r1548, %r878;
	ld.global.nc.u32 	%r879, [%rd10+296];
	xor.b32  	%r1547, %r1547, %r879;
$L__BB1_36:
	and.b32  	%r881, %r773, 32768;
	setp.eq.s32 	%p20, %r881, 0;
	@%p20 bra 	$L__BB1_38;
	ld.global.nc.u32 	%r882, [%rd10+300];
	xor.b32  	%r1551, %r1551, %r882;
	ld.global.nc.u32 	%r883, [%rd10+304];
	xor.b32  	%r1550, %r1550, %r883;
	ld.global.nc.u32 	%r884, [%rd10+308];
	xor.b32  	%r1549, %r1549, %r884;
	ld.global.nc.u32 	%r885, [%rd10+312];
	xor.b32  	%r1548, %r1548, %r885;
	ld.global.nc.u32 	%r886, [%rd10+316];
	xor.b32  	%r1547, %r1547, %r886;
$L__BB1_38:
	add.s32 	%r1546, %r1546, 16;
	setp.ne.s32 	%p21, %r1546, 32;
	@%p21 bra 	$L__BB1_6;
	mad.lo.s32 	%r887, %r1540, -31, %r21;
	add.s32 	%r1540, %r887, 1;
	setp.ne.s32 	%p22, %r1540, 5;
	@%p22 bra 	$L__BB1_5;
	st.local.u32 	[%rd5+4], %r1551;
	st.local.v2.u32 	[%rd5+8], {%r1550, %r1549};
	st.local.v2.u32 	[%rd5+16], {%r1548, %r1547};
	setp.eq.s64 	%p23, %rd8, 1;
	@%p23 bra 	$L__BB1_115;
	mov.b32 	%r1547, 0;
	mov.u32 	%r1548, %r1547;
	mov.u32 	%r1549, %r1547;
	mov.u32 	%r1550, %r1547;
	mov.u32 	%r1551, %r1547;
	mov.u32 	%r1632, %r1547;
$L__BB1_42:
	mul.wide.u32 	%rd44, %r1632, 4;
	add.s64 	%rd45, %rd5, %rd44;
	ld.local.u32 	%r196, [%rd45+4];
	shl.b32 	%r197, %r1632, 5;
	mov.b32 	%r1638, 0;
$L__BB1_43:
	.pragma "nounroll";
	shr.u32 	%r890, %r196, %r1638;
	and.b32  	%r891, %r890, 1;
	setp.eq.b32 	%p24, %r891, 1;
	not.pred 	%p25, %p24;
	add.s32 	%r892, %r197, %r1638;
	mul.lo.s32 	%r893, %r892, 5;
	mul.wide.u32 	%rd46, %r893, 4;
	add.s64 	%rd11, %rd9, %rd46;
	@%p25 bra 	$L__BB1_45;
	ld.global.nc.u32 	%r894, [%rd11];
	xor.b32  	%r1551, %r1551, %r894;
	ld.global.nc.u32 	%r895, [%rd11+4];
	xor.b32  	%r1550, %r1550, %r895;
	ld.global.nc.u32 	%r896, [%rd11+8];
	xor.b32  	%r1549, %r1549, %r896;
	ld.global.nc.u32 	%r897, [%rd11+12];
	xor.b32  	%r1548, %r1548, %r897;
	ld.global.nc.u32 	%r898, [%rd11+16];
	xor.b32  	%r1547, %r1547, %r898;
$L__BB1_45:
	and.b32  	%r900, %r890, 2;
	setp.eq.s32 	%p26, %r900, 0;
	@%p26 bra 	$L__BB1_47;
	ld.global.nc.u32 	%r901, [%rd11+20];
	xor.b32  	%r1551, %r1551, %r901;
	ld.global.nc.u32 	%r902, [%rd11+24];
	xor.b32  	%r1550, %r1550, %r902;
	ld.global.nc.u32 	%r903, [%rd11+28];
	xor.b32  	%r1549, %r1549, %r903;
	ld.global.nc.u32 	%r904, [%rd11+32];
	xor.b32  	%r1548, %r1548, %r904;
	ld.global.nc.u32 	%r905, [%rd11+36];
	xor.b32  	%r1547, %r1547, %r905;
$L__BB1_47:
	and.b32  	%r907, %r890, 4;
	setp.eq.s32 	%p27, %r907, 0;
	@%p27 bra 	$L__BB1_49;
	ld.global.nc.u32 	%r908, [%rd11+40];
	xor.b32  	%r1551, %r1551, %r908;
	ld.global.nc.u32 	%r909, [%rd11+44];
	xor.b32  	%r1550, %r1550, %r909;
	ld.global.nc.u32 	%r910, [%rd11+48];
	xor.b32  	%r1549, %r1549, %r910;
	ld.global.nc.u32 	%r911, [%rd11+52];
	xor.b32  	%r1548, %r1548, %r911;
	ld.global.nc.u32 	%r912, [%rd11+56];
	xor.b32  	%r1547, %r1547, %r912;
$L__BB1_49:
	and.b32  	%r914, %r890, 8;
	setp.eq.s32 	%p28, %r914, 0;
	@%p28 bra 	$L__BB1_51;
	ld.global.nc.u32 	%r915, [%rd11+60];
	xor.b32  	%r1551, %r1551, %r915;
	ld.global.nc.u32 	%r916, [%rd11+64];
	xor.b32  	%r1550, %r1550, %r916;
	ld.global.nc.u32 	%r917, [%rd11+68];
	xor.b32  	%r1549, %r1549, %r917;
	ld.global.nc.u32 	%r918, [%rd11+72];
	xor.b32  	%r1548, %r1548, %r918;
	ld.global.nc.u32 	%r919, [%rd11+76];
	xor.b32  	%r1547, %r1547, %r919;
$L__BB1_51:
	and.b32  	%r921, %r890, 16;
	setp.eq.s32 	%p29, %r921, 0;
	@%p29 bra 	$L__BB1_53;
	ld.global.nc.u32 	%r922, [%rd11+80];
	xor.b32  	%r1551, %r1551, %r922;
	ld.global.nc.u32 	%r923, [%rd11+84];
	xor.b32  	%r1550, %r1550, %r923;
	ld.global.nc.u32 	%r924, [%rd11+88];
	xor.b32  	%r1549, %r1549, %r924;
	ld.global.nc.u32 	%r925, [%rd11+92];
	xor.b32  	%r1548, %r1548, %r925;
	ld.global.nc.u32 	%r926, [%rd11+96];
	xor.b32  	%r1547, %r1547, %r926;
$L__BB1_53:
	and.b32  	%r928, %r890, 32;
	setp.eq.s32 	%p30, %r928, 0;
	@%p30 bra 	$L__BB1_55;
	ld.global.nc.u32 	%r929, [%rd11+100];
	xor.b32  	%r1551, %r1551, %r929;
	ld.global.nc.u32 	%r930, [%rd11+104];
	xor.b32  	%r1550, %r1550, %r930;
	ld.global.nc.u32 	%r931, [%rd11+108];
	xor.b32  	%r1549, %r1549, %r931;
	ld.global.nc.u32 	%r932, [%rd11+112];
	xor.b32  	%r1548, %r1548, %r932;
	ld.global.nc.u32 	%r933, [%rd11+116];
	xor.b32  	%r1547, %r1547, %r933;
$L__BB1_55:
	and.b32  	%r935, %r890, 64;
	setp.eq.s32 	%p31, %r935, 0;
	@%p31 bra 	$L__BB1_57;
	ld.global.nc.u32 	%r936, [%rd11+120];
	xor.b32  	%r1551, %r1551, %r936;
	ld.global.nc.u32 	%r937, [%rd11+124];
	xor.b32  	%r1550, %r1550, %r937;
	ld.global.nc.u32 	%r938, [%rd11+128];
	xor.b32  	%r1549, %r1549, %r938;
	ld.global.nc.u32 	%r939, [%rd11+132];
	xor.b32  	%r1548, %r1548, %r939;
	ld.global.nc.u32 	%r940, [%rd11+136];
	xor.b32  	%r1547, %r1547, %r940;
$L__BB1_57:
	and.b32  	%r942, %r890, 128;
	setp.eq.s32 	%p32, %r942, 0;
	@%p32 bra 	$L__BB1_59;
	ld.global.nc.u32 	%r943, [%rd11+140];
	xor.b32  	%r1551, %r1551, %r943;
	ld.global.nc.u32 	%r944, [%rd11+144];
	xor.b32  	%r1550, %r1550, %r944;
	ld.global.nc.u32 	%r945, [%rd11+148];
	xor.b32  	%r1549, %r1549, %r945;
	ld.global.nc.u32 	%r946, [%rd11+152];
	xor.b32  	%r1548, %r1548, %r946;
	ld.global.nc.u32 	%r947, [%rd11+156];
	xor.b32  	%r1547, %r1547, %r947;
$L__BB1_59:
	and.b32  	%r949, %r890, 256;
	setp.eq.s32 	%p33, %r949, 0;
	@%p33 bra 	$L__BB1_61;
	ld.global.nc.u32 	%r950, [%rd11+160];
	xor.b32  	%r1551, %r1551, %r950;
	ld.global.nc.u32 	%r951, [%rd11+164];
	xor.b32  	%r1550, %r1550, %r951;
	ld.global.nc.u32 	%r952, [%rd11+168];
	xor.b32  	%r1549, %r1549, %r952;
	ld.global.nc.u32 	%r953, [%rd11+172];
	xor.b32  	%r1548, %r1548, %r953;
	ld.global.nc.u32 	%r954, [%rd11+176];
	xor.b32  	%r1547, %r1547, %r954;
$L__BB1_61:
	and.b32  	%r956, %r890, 512;
	setp.eq.s32 	%p34, %r956, 0;
	@%p34 bra 	$L__BB1_63;
	ld.global.nc.u32 	%r957, [%rd11+180];
	xor.b32  	%r1551, %r1551, %r957;
	ld.global.nc.u32 	%r958, [%rd11+184];
	xor.b32  	%r1550, %r1550, %r958;
	ld.global.nc.u32 	%r959, [%rd11+188];
	xor.b32  	%r1549, %r1549, %r959;
	ld.global.nc.u32 	%r960, [%rd11+192];
	xor.b32  	%r1548, %r1548, %r960;
	ld.global.nc.u32 	%r961, [%rd11+196];
	xor.b32  	%r1547, %r1547, %r961;
$L__BB1_63:
	and.b32  	%r963, %r890, 1024;
	setp.eq.s32 	%p35, %r963, 0;
	@%p35 bra 	$L__BB1_65;
	ld.global.nc.u32 	%r964, [%rd11+200];
	xor.b32  	%r1551, %r1551, %r964;
	ld.global.nc.u32 	%r965, [%rd11+204];
	xor.b32  	%r1550, %r1550, %r965;
	ld.global.nc.u32 	%r966, [%rd11+208];
	xor.b32  	%r1549, %r1549, %r966;
	ld.global.nc.u32 	%r967, [%rd11+212];
	xor.b32  	%r1548, %r1548, %r967;
	ld.global.nc.u32 	%r968, [%rd11+216];
	xor.b32  	%r1547, %r1547, %r968;
$L__BB1_65:
	and.b32  	%r970, %r890, 2048;
	setp.eq.s32 	%p36, %r970, 0;
	@%p36 bra 	$L__BB1_67;
	ld.global.nc.u32 	%r971, [%rd11+220];
	xor.b32  	%r1551, %r1551, %r971;
	ld.global.nc.u32 	%r972, [%rd11+224];
	xor.b32  	%r1550, %r1550, %r972;
	ld.global.nc.u32 	%r973, [%rd11+228];
	xor.b32  	%r1549, %r1549, %r973;
	ld.global.nc.u32 	%r974, [%rd11+232];
	xor.b32  	%r1548, %r1548, %r974;
	ld.global.nc.u32 	%r975, [%rd11+236];
	xor.b32  	%r1547, %r1547, %r975;
$L__BB1_67:
	and.b32  	%r977, %r890, 4096;
	setp.eq.s32 	%p37, %r977, 0;
	@%p37 bra 	$L__BB1_69;
	ld.global.nc.u32 	%r978, [%rd11+240];
	xor.b32  	%r1551, %r1551, %r978;
	ld.global.nc.u32 	%r979, [%rd11+244];
	xor.b32  	%r1550, %r1550, %r979;
	ld.global.nc.u32 	%r980, [%rd11+248];
	xor.b32  	%r1549, %r1549, %r980;
	ld.global.nc.u32 	%r981, [%rd11+252];
	xor.b32  	%r1548, %r1548, %r981;
	ld.global.nc.u32 	%r982, [%rd11+256];
	xor.b32  	%r1547, %r1547, %r982;
$L__BB1_69:
	and.b32  	%r984, %r890, 8192;
	setp.eq.s32 	%p38, %r984, 0;
	@%p38 bra 	$L__BB1_71;
	ld.global.nc.u32 	%r985, [%rd11+260];
	xor.b32  	%r1551, %r1551, %r985;
	ld.global.nc.u32 	%r986, [%rd11+264];
	xor.b32  	%r1550, %r1550, %r986;
	ld.global.nc.u32 	%r987, [%rd11+268];
	xor.b32  	%r1549, %r1549, %r987;
	ld.global.nc.u32 	%r988, [%rd11+272];
	xor.b32  	%r1548, %r1548, %r988;
	ld.global.nc.u32 	%r989, [%rd11+276];
	xor.b32  	%r1547, %r1547, %r989;
$L__BB1_71:
	and.b32  	%r991, %r890, 16384;
	setp.eq.s32 	%p39, %r991, 0;
	@%p39 bra 	$L__BB1_73;
	ld.global.nc.u32 	%r992, [%rd11+280];
	xor.b32  	%r1551, %r1551, %r992;
	ld.global.nc.u32 	%r993, [%rd11+284];
	xor.b32  	%r1550, %r1550, %r993;
	ld.global.nc.u32 	%r994, [%rd11+288];
	xor.b32  	%r1549, %r1549, %r994;
	ld.global.nc.u32 	%r995, [%rd11+292];
	xor.b32  	%r1548, %r1548, %r995;
	ld.global.nc.u32 	%r996, [%rd11+296];
	xor.b32  	%r1547, %r1547, %r996;
$L__BB1_73:
	and.b32  	%r998, %r890, 32768;
	setp.eq.s32 	%p40, %r998, 0;
	@%p40 bra 	$L__BB1_75;
	ld.global.nc.u32 	%r999, [%rd11+300];
	xor.b32  	%r1551, %r1551, %r999;
	ld.global.nc.u32 	%r1000, [%rd11+304];
	xor.b32  	%r1550, %r1550, %r1000;
	ld.global.nc.u32 	%r1001, [%rd11+308];
	xor.b32  	%r1549, %r1549, %r1001;
	ld.global.nc.u32 	%r1002, [%rd11+312];
	xor.b32  	%r1548, %r1548, %r1002;
	ld.global.nc.u32 	%r1003, [%rd11+316];
	xor.b32  	%r1547, %r1547, %r1003;
$L__BB1_75:
	add.s32 	%r1638, %r1638, 16;
	setp.ne.s32 	%p41, %r1638, 32;
	@%p41 bra 	$L__BB1_43;
	mad.lo.s32 	%r1004, %r1632, -31, %r197;
	add.s32 	%r1632, %r1004, 1;
	setp.ne.s32 	%p42, %r1632, 5;
	@%p42 bra 	$L__BB1_42;
	st.local.u32 	[%rd5+4], %r1551;
	st.local.v2.u32 	[%rd5+8], {%r1550, %r1549};
	st.local.v2.u32 	[%rd5+16], {%r1548, %r1547};
	setp.ne.s64 	%p43, %rd8, 3;
	@%p43 bra 	$L__BB1_115;
	mov.b32 	%r1547, 0;
	mov.u32 	%r1548, %r1547;
	mov.u32 	%r1549, %r1547;
	mov.u32 	%r1550, %r1547;
	mov.u32 	%r1551, %r1547;
	mov.u32 	%r1724, %r1547;
$L__BB1_79:
	mul.wide.u32 	%rd47, %r1724, 4;
	add.s64 	%rd48, %rd5, %rd47;
	ld.local.u32 	%r372, [%rd48+4];
	shl.b32 	%r373, %r1724, 5;
	mov.b32 	%r1730, 0;
$L__BB1_80:
	.pragma "nounroll";
	shr.u32 	%r1007, %r372, %r1730;
	and.b32  	%r1008, %r1007, 1;
	setp.eq.b32 	%p44, %r1008, 1;
	not.pred 	%p45, %p44;
	add.s32 	%r1009, %r373, %r1730;
	mul.lo.s32 	%r1010, %r1009, 5;
	mul.wide.u32 	%rd49, %r1010, 4;
	add.s64 	%rd12, %rd9, %rd49;
	@%p45 bra 	$L__BB1_82;
	ld.global.nc.u32 	%r1011, [%rd12];
	xor.b32  	%r1551, %r1551, %r1011;
	ld.global.nc.u32 	%r1012, [%rd12+4];
	xor.b32  	%r1550, %r1550, %r1012;
	ld.global.nc.u32 	%r1013, [%rd12+8];
	xor.b32  	%r1549, %r1549, %r1013;
	ld.global.nc.u32 	%r1014, [%rd12+12];
	xor.b32  	%r1548, %r1548, %r1014;
	ld.global.nc.u32 	%r1015, [%rd12+16];
	xor.b32  	%r1547, %r1547, %r1015;
$L__BB1_82:
	and.b32  	%r1017, %r1007, 2;
	setp.eq.s32 	%p46, %r1017, 0;
	@%p46 bra 	$L__BB1_84;
	ld.global.nc.u32 	%r1018, [%rd12+20];
	xor.b32  	%r1551, %r1551, %r1018;
	ld.global.nc.u32 	%r1019, [%rd12+24];
	xor.b32  	%r1550, %r1550, %r1019;
	ld.global.nc.u32 	%r1020, [%rd12+28];
	xor.b32  	%r1549, %r1549, %r1020;
	ld.global.nc.u32 	%r1021, [%rd12+32];
	xor.b32  	%r1548, %r1548, %r1021;
	ld.global.nc.u32 	%r1022, [%rd12+36];
	xor.b32  	%r1547, %r1547, %r1022;
$L__BB1_84:
	and.b32  	%r1024, %r1007, 4;
	setp.eq.s32 	%p47, %r1024, 0;
	@%p47 bra 	$L__BB1_86;
	ld.global.nc.u32 	%r1025, [%rd12+40];
	xor.b32  	%r1551, %r1551, %r1025;
	ld.global.nc.u32 	%r1026, [%rd12+44];
	xor.b32  	%r1550, %r1550, %r1026;
	ld.global.nc.u32 	%r1027, [%rd12+48];
	xor.b32  	%r1549, %r1549, %r1027;
	ld.global.nc.u32 	%r1028, [%rd12+52];
	xor.b32  	%r1548, %r1548, %r1028;
	ld.global.nc.u32 	%r1029, [%rd12+56];
	xor.b32  	%r1547, %r1547, %r1029;
$L__BB1_86:
	and.b32  	%r1031, %r1007, 8;
	setp.eq.s32 	%p48, %r1031, 0;
	@%p48 bra 	$L__BB1_88;
	ld.global.nc.u32 	%r1032, [%rd12+60];
	xor.b32  	%r1551, %r1551, %r1032;
	ld.global.nc.u32 	%r1033, [%rd12+64];
	xor.b32  	%r1550, %r1550, %r1033;
	ld.global.nc.u32 	%r1034, [%rd12+68];
	xor.b32  	%r1549, %r1549, %r1034;
	ld.global.nc.u32 	%r1035, [%rd12+72];
	xor.b32  	%r1548, %r1548, %r1035;
	ld.global.nc.u32 	%r1036, [%rd12+76];
	xor.b32  	%r1547, %r1547, %r1036;
$L__BB1_88:
	and.b32  	%r1038, %r1007, 16;
	setp.eq.s32 	%p49, %r1038, 0;
	@%p49 bra 	$L__BB1_90;
	ld.global.nc.u32 	%r1039, [%rd12+80];
	xor.b32  	%r1551, %r1551, %r1039;
	ld.global.nc.u32 	%r1040, [%rd12+84];
	xor.b32  	%r1550, %r1550, %r1040;
	ld.global.nc.u32 	%r1041, [%rd12+88];
	xor.b32  	%r1549, %r1549, %r1041;
	ld.global.nc.u32 	%r1042, [%rd12+92];
	xor.b32  	%r1548, %r1548, %r1042;
	ld.global.nc.u32 	%r1043, [%rd12+96];
	xor.b32  	%r1547, %r1547, %r1043;
$L__BB1_90:
	and.b32  	%r1045, %r1007, 32;
	setp.eq.s32 	%p50, %r1045, 0;
	@%p50 bra 	$L__BB1_92;
	ld.global.nc.u32 	%r1046, [%rd12+100];
	xor.b32  	%r1551, %r1551, %r1046;
	ld.global.nc.u32 	%r1047, [%rd12+104];
	xor.b32  	%r1550, %r1550, %r1047;
	ld.global.nc.u32 	%r1048, [%rd12+108];
	xor.b32  	%r1549, %r1549, %r1048;
	ld.global.nc.u32 	%r1049, [%rd12+112];
	xor.b32  	%r1548, %r1548, %r1049;
	ld.global.nc.u32 	%r1050, [%rd12+116];
	xor.b32  	%r1547, %r1547, %r1050;
$L__BB1_92:
	and.b32  	%r1052, %r1007, 64;
	setp.eq.s32 	%p51, %r1052, 0;
	@%p51 bra 	$L__BB1_94;
	ld.global.nc.u32 	%r1053, [%rd12+120];
	xor.b32  	%r1551, %r1551, %r1053;
	ld.global.nc.u32 	%r1054, [%rd12+124];
	xor.b32  	%r1550, %r1550, %r1054;
	ld.global.nc.u32 	%r1055, [%rd12+128];
	xor.b32  	%r1549, %r1549, %r1055;
	ld.global.nc.u32 	%r1056, [%rd12+132];
	xor.b32  	%r1548, %r1548, %r1056;
	ld.global.nc.u32 	%r1057, [%rd12+136];
	xor.b32  	%r1547, %r1547, %r1057;
$L__BB1_94:
	and.b32  	%r1059, %r1007, 128;
	setp.eq.s32 	%p52, %r1059, 0;
	@%p52 bra 	$L__BB1_96;
	ld.global.nc.u32 	%r1060, [%rd12+140];
	xor.b32  	%r1551, %r1551, %r1060;
	ld.global.nc.u32 	%r1061, [%rd12+144];
	xor.b32  	%r1550, %r1550, %r1061;
	ld.global.nc.u32 	%r1062, [%rd12+148];
	xor.b32  	%r1549, %r1549, %r1062;
	ld.global.nc.u32 	%r1063, [%rd12+152];
	xor.b32  	%r1548, %r1548, %r1063;
	ld.global.nc.u32 	%r1064, [%rd12+156];
	xor.b32  	%r1547, %r1547, %r1064;
$L__BB1_96:
	and.b32  	%r1066, %r1007, 256;
	setp.eq.s32 	%p53, %r1066, 0;
	@%p53 bra 	$L__BB1_98;
	ld.global.nc.u32 	%r1067, [%rd12+160];
	xor.b32  	%r1551, %r1551, %r1067;
	ld.global.nc.u32 	%r1068, [%rd12+164];
	xor.b32  	%r1550, %r1550, %r1068;
	ld.global.nc.u32 	%r1069, [%rd12+168];
	xor.b32  	%r1549, %r1549, %r1069;
	ld.global.nc.u32 	%r1070, [%rd12+172];
	xor.b32  	%r1548, %r1548, %r1070;
	ld.global.nc.u32 	%r1071, [%rd12+176];
	xor.b32  	%r1547, %r1547, %r1071;
$L__BB1_98:
	and.b32  	%r1073, %r1007, 512;
	setp.eq.s32 	%p54, %r1073, 0;
	@%p54 bra 	$L__BB1_100;
	ld.global.nc.u32 	%r1074, [%rd12+180];
	xor.b32  	%r1551, %r1551, %r1074;
	ld.global.nc.u32 	%r1075, [%rd12+184];
	xor.b32  	%r1550, %r1550, %r1075;
	ld.global.nc.u32 	%r1076, [%rd12+188];
	xor.b32  	%r1549, %r1549, %r1076;
	ld.global.nc.u32 	%r1077, [%rd12+192];
	xor.b32  	%r1548, %r1548, %r1077;
	ld.global.nc.u32 	%r1078, [%rd12+196];
	xor.b32  	%r1547, %r1547, %r1078;
$L__BB1_100:
	and.b32  	%r1080, %r1007, 1024;
	setp.eq.s32 	%p55, %r1080, 0;
	@%p55 bra 	$L__BB1_102;
	ld.global.nc.u32 	%r1081, [%rd12+200];
	xor.b32  	%r1551, %r1551, %r1081;
	ld.global.nc.u32 	%r1082, [%rd12+204];
	xor.b32  	%r1550, %r1550, %r1082;
	ld.global.nc.u32 	%r1083, [%rd12+208];
	xor.b32  	%r1549, %r1549, %r1083;
	ld.global.nc.u32 	%r1084, [%rd12+212];
	xor.b32  	%r1548, %r1548, %r1084;
	ld.global.nc.u32 	%r1085, [%rd12+216];
	xor.b32  	%r1547, %r1547, %r1085;
$L__BB1_102:
	and.b32  	%r1087, %r1007, 2048;
	setp.eq.s32 	%p56, %r1087, 0;
	@%p56 bra 	$L__BB1_104;
	ld.global.nc.u32 	%r1088, [%rd12+220];
	xor.b32  	%r1551, %r1551, %r1088;
	ld.global.nc.u32 	%r1089, [%rd12+224];
	xor.b32  	%r1550, %r1550, %r1089;
	ld.global.nc.u32 	%r1090, [%rd12+228];
	xor.b32  	%r1549, %r1549, %r1090;
	ld.global.nc.u32 	%r1091, [%rd12+232];
	xor.b32  	%r1548, %r1548, %r1091;
	ld.global.nc.u32 	%r1092, [%rd12+236];
	xor.b32  	%r1547, %r1547, %r1092;
$L__BB1_104:
	and.b32  	%r1094, %r1007, 4096;
	setp.eq.s32 	%p57, %r1094, 0;
	@%p57 bra 	$L__BB1_106;
	ld.global.nc.u32 	%r1095, [%rd12+240];
	xor.b32  	%r1551, %r1551, %r1095;
	ld.global.nc.u32 	%r1096, [%rd12+244];
	xor.b32  	%r1550, %r1550, %r1096;
	ld.global.nc.u32 	%r1097, [%rd12+248];
	xor.b32  	%r1549, %r1549, %r1097;
	ld.global.nc.u32 	%r1098, [%rd12+252];
	xor.b32  	%r1548, %r1548, %r1098;
	ld.global.nc.u32 	%r1099, [%rd12+256];
	xor.b32  	%r1547, %r1547, %r1099;
$L__BB1_106:
	and.b32  	%r1101, %r1007, 8192;
	setp.eq.s32 	%p58, %r1101, 0;
	@%p58 bra 	$L__BB1_108;
	ld.global.nc.u32 	%r1102, [%rd12+260];
	xor.b32  	%r1551, %r1551, %r1102;
	ld.global.nc.u32 	%r1103, [%rd12+264];
	xor.b32  	%r1550, %r1550, %r1103;
	ld.global.nc.u32 	%r1104, [%rd12+268];
	xor.b32  	%r1549, %r1549, %r1104;
	ld.global.nc.u32 	%r1105, [%rd12+272];
	xor.b32  	%r1548, %r1548, %r1105;
	ld.global.nc.u32 	%r1106, [%rd12+276];
	xor.b32  	%r1547, %r1547, %r1106;
$L__BB1_108:
	and.b32  	%r1108, %r1007, 16384;
	setp.eq.s32 	%p59, %r1108, 0;
	@%p59 bra 	$L__BB1_110;
	ld.global.nc.u32 	%r1109, [%rd12+280];
	xor.b32  	%r1551, %r1551, %r1109;
	ld.global.nc.u32 	%r1110, [%rd12+284];
	xor.b32  	%r1550, %r1550, %r1110;
	ld.global.nc.u32 	%r1111, [%rd12+288];
	xor.b32  	%r1549, %r1549, %r1111;
	ld.global.nc.u32 	%r1112, [%rd12+292];
	xor.b32  	%r1548, %r1548, %r1112;
	ld.global.nc.u32 	%r1113, [%rd12+296];
	xor.b32  	%r1547, %r1547, %r1113;
$L__BB1_110:
	and.b32  	%r1115, %r1007, 32768;
	setp.eq.s32 	%p60, %r1115, 0;
	@%p60 bra 	$L__BB1_112;
	ld.global.nc.u32 	%r1116, [%rd12+300];
	xor.b32  	%r1551, %r1551, %r1116;
	ld.global.nc.u32 	%r1117, [%rd12+304];
	xor.b32  	%r1550, %r1550, %r1117;
	ld.global.nc.u32 	%r1118, [%rd12+308];
	xor.b32  	%r1549, %r1549, %r1118;
	ld.global.nc.u32 	%r1119, [%rd12+312];
	xor.b32  	%r1548, %r1548, %r1119;
	ld.global.nc.u32 	%r1120, [%rd12+316];
	xor.b32  	%r1547, %r1547, %r1120;
$L__BB1_112:
	add.s32 	%r1730, %r1730, 16;
	setp.ne.s32 	%p61, %r1730, 32;
	@%p61 bra 	$L__BB1_80;
	mad.lo.s32 	%r1121, %r1724, -31, %r373;
	add.s32 	%r1724, %r1121, 1;
	setp.ne.s32 	%p62, %r1724, 5;
	@%p62 bra 	$L__BB1_79;
	st.local.u32 	[%rd5+4], %r1551;
	st.local.v2.u32 	[%rd5+8], {%r1550, %r1549};
	st.local.v2.u32 	[%rd5+16], {%r1548, %r1547};
$L__BB1_115:
	shr.u64 	%rd294, %rd7, 2;
	add.s32 	%r1534, %r1534, 1;
	setp.gt.u64 	%p63, %rd7, 3;
	@%p63 bra 	$L__BB1_3;
$L__BB1_116:
	mov.b32 	%r1122, 0;
	st.local.v2.u32 	[%rd5+24], {%r1122, %r1122};
	st.local.u32 	[%rd5+32], %r1122;
	mov.b64 	%rd50, 0;
	st.local.u64 	[%rd5+40], %rd50;
	mul.lo.s32 	%r553, %r757, %r1;
	mul.wide.s32 	%rd51, %r553, 4;
	add.s64 	%rd14, %rd2, %rd51;
	mul.lo.s32 	%r1123, %r553, 3;
	mul.wide.s32 	%rd52, %r1123, 4;
	add.s64 	%rd15, %rd4, %rd52;
	mul.wide.s32 	%rd16, %r757, 4;
	add.s64 	%rd17, %rd15, %rd16;
	setp.lt.s32 	%p64, %r757, 1;
	@%p64 bra 	$L__BB1_158;
	add.s32 	%r554, %r757, -1;
	and.b32  	%r555, %r757, 7;
	setp.lt.u32 	%p65, %r554, 7;
	mov.b32 	%r1821, 0;
	@%p65 bra 	$L__BB1_120;
	and.b32  	%r1821, %r757, 2147483640;
	mov.b32 	%r1824, 0;
$L__BB1_119:
	.pragma "nounroll";
	mul.wide.u32 	%rd53, %r1824, 4;
	add.s64 	%rd54, %rd14, %rd53;
	mov.b32 	%r1126, -1;
	st.global.u32 	[%rd54], %r1126;
	add.s64 	%rd55, %rd17, %rd53;
	st.global.u32 	[%rd55], %r1824;
	add.s32 	%r1127, %r1824, 1;
	st.global.u32 	[%rd54+4], %r1126;
	st.global.u32 	[%rd55+4], %r1127;
	add.s32 	%r1128, %r1824, 2;
	st.global.u32 	[%rd54+8], %r1126;
	st.global.u32 	[%rd55+8], %r1128;
	add.s32 	%r1129, %r1824, 3;
	st.global.u32 	[%rd54+12], %r1126;
	st.global.u32 	[%rd55+12], %r1129;
	add.s32 	%r1130, %r1824, 4;
	st.global.u32 	[%rd54+16], %r1126;
	st.global.u32 	[%rd55+16], %r1130;
	add.s32 	%r1131, %r1824, 5;
	st.global.u32 	[%rd54+20], %r1126;
	st.global.u32 	[%rd55+20], %r1131;
	add.s32 	%r1132, %r1824, 6;
	st.global.u32 	[%rd54+24], %r1126;
	st.global.u32 	[%rd55+24], %r1132;
	add.s32 	%r1133, %r1824, 7;
	st.global.u32 	[%rd54+28], %r1126;
	st.global.u32 	[%rd55+28], %r1133;
	add.s32 	%r1824, %r1824, 8;
	setp.eq.s32 	%p66, %r1824, %r1821;
	@%p66 bra 	$L__BB1_120;
	bra.uni 	$L__BB1_119;
$L__BB1_120:
	setp.eq.s32 	%p67, %r555, 0;
	@%p67 bra 	$L__BB1_128;
	and.b32  	%r558, %r757, 3;
	setp.lt.u32 	%p68, %r555, 4;
	@%p68 bra 	$L__BB1_123;
	mul.wide.u32 	%rd56, %r1821, 4;
	add.s64 	%rd57, %rd14, %rd56;
	mov.b32 	%r1134, -1;
	st.global.u32 	[%rd57], %r1134;
	add.s64 	%rd58, %rd17, %rd56;
	st.global.u32 	[%rd58], %r1821;
	add.s32 	%r1135, %r1821, 1;
	st.global.u32 	[%rd57+4], %r1134;
	st.global.u32 	[%rd58+4], %r1135;
	add.s32 	%r1136, %r1821, 2;
	st.global.u32 	[%rd57+8], %r1134;
	st.global.u32 	[%rd58+8], %r1136;
	add.s32 	%r1137, %r1821, 3;
	st.global.u32 	[%rd57+12], %r1134;
	st.global.u32 	[%rd58+12], %r1137;
	add.s32 	%r1821, %r1821, 4;
$L__BB1_123:
	setp.eq.s32 	%p69, %r558, 0;
	@%p69 bra 	$L__BB1_128;
	setp.eq.s32 	%p70, %r558, 1;
	@%p70 bra 	$L__BB1_126;
	mul.wide.u32 	%rd59, %r1821, 4;
	add.s64 	%rd60, %rd14, %rd59;
	mov.b32 	%r1138, -1;
	st.global.u32 	[%rd60], %r1138;
	add.s64 	%rd61, %rd17, %rd59;
	st.global.u32 	[%rd61], %r1821;
	add.s32 	%r1139, %r1821, 1;
	st.global.u32 	[%rd60+4], %r1138;
	st.global.u32 	[%rd61+4], %r1139;
	add.s32 	%r1821, %r1821, 2;
$L__BB1_126:
	and.b32  	%r1140, %r757, 1;
	setp.eq.b32 	%p71, %r1140, 1;
	not.pred 	%p72, %p71;
	@%p72 bra 	$L__BB1_128;
	mul.wide.u32 	%rd62, %r1821, 4;
	add.s64 	%rd63, %rd14, %rd62;
	mov.b32 	%r1141, -1;
	st.global.u32 	[%rd63], %r1141;
	add.s64 	%rd64, %rd17, %rd62;
	st.global.u32 	[%rd64], %r1821;
$L__BB1_128:
	ld.param.f32 	%f207, [_Z30dense_parallel_coloring_tensorPKfS0_PiS1_Pfiiify_param_8];
	min.u32 	%r563, %r757, 100;
	cvt.rn.f32.u32 	%f26, %r757;
	cvt.rn.f32.u32 	%f27, %r563;
	div.rn.f32 	%f1, %f26, %f27;
	rcp.rn.f32 	%f2, %f207;
	mul.f32 	%f28, %f2, 0f3F000000;
	cvt.rzi.f32.f32 	%f29, %f28;
	add.f32 	%f30, %f29, %f29;
	sub.f32 	%f31, %f2, %f30;
	abs.f32 	%f3, %f31;
	and.b32  	%r564, %r757, 15;
	and.b32  	%r565, %r563, 15;
	and.b32  	%r566, %r563, 7;
	and.b32  	%r567, %r757, 3;
	mov.b32 	%r1831, 0;
$L__BB1_129:
	mov.u32 	%r575, %r1551;
	mov.u32 	%r1551, %r1550;
	mov.u32 	%r1550, %r1549;
	mov.u32 	%r1549, %r1548;
	mov.u32 	%r1548, %r1547;
	setp.lt.u32 	%p73, %r554, 15;
	mul.lo.s32 	%r577, %r1831, %r757;
	mov.b32 	%r1838, 0;
	mov.u32 	%r1843, %r1838;
	@%p73 bra 	$L__BB1_132;
	mov.b32 	%r1832, 0;
	mov.u32 	%r1843, %r1832;
$L__BB1_131:
	.pragma "nounroll";
	add.s32 	%r1146, %r1832, %r577;
	mul.wide.u32 	%rd65, %r1146, 4;
	add.s64 	%rd66, %rd3, %rd65;
	ld.global.nc.f32 	%f32, [%rd66];
	setp.gt.f32 	%p74, %f32, 0f3F000000;
	selp.u32 	%r1147, 1, 0, %p74;
	add.s32 	%r1148, %r1843, %r1147;
	ld.global.nc.f32 	%f33, [%rd66+4];
	setp.gt.f32 	%p75, %f33, 0f3F000000;
	selp.u32 	%r1149, 1, 0, %p75;
	add.s32 	%r1150, %r1148, %r1149;
	ld.global.nc.f32 	%f34, [%rd66+8];
	setp.gt.f32 	%p76, %f34, 0f3F000000;
	selp.u32 	%r1151, 1, 0, %p76;
	add.s32 	%r1152, %r1150, %r1151;
	ld.global.nc.f32 	%f35, [%rd66+12];
	setp.gt.f32 	%p77, %f35, 0f3F000000;
	selp.u32 	%r1153, 1, 0, %p77;
	add.s32 	%r1154, %r1152, %r1153;
	ld.global.nc.f32 	%f36, [%rd66+16];
	setp.gt.f32 	%p78, %f36, 0f3F000000;
	selp.u32 	%r1155, 1, 0, %p78;
	add.s32 	%r1156, %r1154, %r1155;
	ld.global.nc.f32 	%f37, [%rd66+20];
	setp.gt.f32 	%p79, %f37, 0f3F000000;
	selp.u32 	%r1157, 1, 0, %p79;
	add.s32 	%r1158, %r1156, %r1157;
	ld.global.nc.f32 	%f38, [%rd66+24];
	setp.gt.f32 	%p80, %f38, 0f3F000000;
	selp.u32 	%r1159, 1, 0, %p80;
	add.s32 	%r1160, %r1158, %r1159;
	ld.global.nc.f32 	%f39, [%rd66+28];
	setp.gt.f32 	%p81, %f39, 0f3F000000;
	selp.u32 	%r1161, 1, 0, %p81;
	add.s32 	%r1162, %r1160, %r1161;
	ld.global.nc.f32 	%f40, [%rd66+32];
	setp.gt.f32 	%p82, %f40, 0f3F000000;
	selp.u32 	%r1163, 1, 0, %p82;
	add.s32 	%r1164, %r1162, %r1163;
	ld.global.nc.f32 	%f41, [%rd66+36];
	setp.gt.f32 	%p83, %f41, 0f3F000000;
	selp.u32 	%r1165, 1, 0, %p83;
	add.s32 	%r1166, %r1164, %r1165;
	ld.global.nc.f32 	%f42, [%rd66+40];
	setp.gt.f32 	%p84, %f42, 0f3F000000;
	selp.u32 	%r1167, 1, 0, %p84;
	add.s32 	%r1168, %r1166, %r1167;
	ld.global.nc.f32 	%f43, [%rd66+44];
	setp.gt.f32 	%p85, %f43, 0f3F000000;
	selp.u32 	%r1169, 1, 0, %p85;
	add.s32 	%r1170, %r1168, %r1169;
	ld.global.nc.f32 	%f44, [%rd66+48];
	setp.gt.f32 	%p86, %f44, 0f3F000000;
	selp.u32 	%r1171, 1, 0, %p86;
	add.s32 	%r1172, %r1170, %r1171;
	ld.global.nc.f32 	%f45, [%rd66+52];
	setp.gt.f32 	%p87, %f45, 0f3F000000;
	selp.u32 	%r1173, 1, 0, %p87;
	add.s32 	%r1174, %r1172, %r1173;
	ld.global.nc.f32 	%f46, [%rd66+56];
	setp.gt.f32 	%p88, %f46, 0f3F000000;
	selp.u32 	%r1175, 1, 0, %p88;
	add.s32 	%r1176, %r1174, %r1175;
	ld.global.nc.f32 	%f47, [%rd66+60];
	setp.gt.f32 	%p89, %f47, 0f3F000000;
	selp.u32 	%r1177, 1, 0, %p89;
	add.s32 	%r1843, %r1176, %r1177;
	add.s32 	%r1832, %r1832, 16;
	and.b32  	%r1838, %r757, 2147483632;
	setp.ne.s32 	%p90, %r1832, %r1838;
	@%p90 bra 	$L__BB1_131;
$L__BB1_132:
	setp.eq.s32 	%p91, %r564, 0;
	@%p91 bra 	$L__BB1_142;
	add.s32 	%r1179, %r564, -1;
	setp.lt.u32 	%p92, %r1179, 7;
	@%p92 bra 	$L__BB1_135;
	add.s32 	%r1180, %r1838, %r577;
	mul.wide.u32 	%rd67, %r1180, 4;
	add.s64 	%rd68, %rd3, %rd67;
	ld.global.nc.f32 	%f48, [%rd68];
	setp.gt.f32 	%p93, %f48, 0f3F000000;
	selp.u32 	%r1181, 1, 0, %p93;
	add.s32 	%r1182, %r1843, %r1181;
	cvt.u64.u32 	%rd69, %r577;
	cvt.u64.u32 	%rd70, %r1838;
	add.s64 	%rd71, %rd70, %rd69;
	shl.b64 	%rd72, %rd71, 2;
	add.s64 	%rd73, %rd3, %rd72;
	ld.global.nc.f32 	%f49, [%rd73+4];
	setp.gt.f32 	%p94, %f49, 0f3F000000;
	selp.u32 	%r1183, 1, 0, %p94;
	add.s32 	%r1184, %r1182, %r1183;
	ld.global.nc.f32 	%f50, [%rd73+8];
	setp.gt.f32 	%p95, %f50, 0f3F000000;
	selp.u32 	%r1185, 1, 0, %p95;
	add.s32 	%r1186, %r1184, %r1185;
	ld.global.nc.f32 	%f51, [%rd73+12];
	setp.gt.f32 	%p96, %f51, 0f3F000000;
	selp.u32 	%r1187, 1, 0, %p96;
	add.s32 	%r1188, %r1186, %r1187;
	ld.global.nc.f32 	%f52, [%rd73+16];
	setp.gt.f32 	%p97, %f52, 0f3F000000;
	selp.u32 	%r1189, 1, 0, %p97;
	add.s32 	%r1190, %r1188, %r1189;
	ld.global.nc.f32 	%f53, [%rd73+20];
	setp.gt.f32 	%p98, %f53, 0f3F000000;
	selp.u32 	%r1191, 1, 0, %p98;
	add.s32 	%r1192, %r1190, %r1191;
	ld.global.nc.f32 	%f54, [%rd73+24];
	setp.gt.f32 	%p99, %f54, 0f3F000000;
	selp.u32 	%r1193, 1, 0, %p99;
	add.s32 	%r1194, %r1192, %r1193;
	ld.global.nc.f32 	%f55, [%rd73+28];
	setp.gt.f32 	%p100, %f55, 0f3F000000;
	selp.u32 	%r1195, 1, 0, %p100;
	add.s32 	%r1843, %r1194, %r1195;
	add.s32 	%r1838, %r1838, 8;
$L__BB1_135:
	setp.eq.s32 	%p101, %r555, 0;
	@%p101 bra 	$L__BB1_142;
	add.s32 	%r1197, %r555, -1;
	setp.lt.u32 	%p102, %r1197, 3;
	@%p102 bra 	$L__BB1_138;
	add.s32 	%r1198, %r1838, %r577;
	mul.wide.u32 	%rd74, %r1198, 4;
	add.s64 	%rd75, %rd3, %rd74;
	ld.global.nc.f32 	%f56, [%rd75];
	setp.gt.f32 	%p103, %f56, 0f3F000000;
	selp.u32 	%r1199, 1, 0, %p103;
	add.s32 	%r1200, %r1843, %r1199;
	cvt.u64.u32 	%rd76, %r577;
	cvt.u64.u32 	%rd77, %r1838;
	add.s64 	%rd78, %rd77, %rd76;
	shl.b64 	%rd79, %rd78, 2;
	add.s64 	%rd80, %rd3, %rd79;
	ld.global.nc.f32 	%f57, [%rd80+4];
	setp.gt.f32 	%p104, %f57, 0f3F000000;
	selp.u32 	%r1201, 1, 0, %p104;
	add.s32 	%r1202, %r1200, %r1201;
	ld.global.nc.f32 	%f58, [%rd80+8];
	setp.gt.f32 	%p105, %f58, 0f3F000000;
	selp.u32 	%r1203, 1, 0, %p105;
	add.s32 	%r1204, %r1202, %r1203;
	ld.global.nc.f32 	%f59, [%rd80+12];
	setp.gt.f32 	%p106, %f59, 0f3F000000;
	selp.u32 	%r1205, 1, 0, %p106;
	add.s32 	%r1843, %r1204, %r1205;
	add.s32 	%r1838, %r1838, 4;
$L__BB1_138:
	setp.eq.s32 	%p107, %r567, 0;
	@%p107 bra 	$L__BB1_142;
	setp.eq.s32 	%p108, %r567, 1;
	add.s32 	%r1206, %r1838, %r577;
	mul.wide.u32 	%rd81, %r1206, 4;
	add.s64 	%rd82, %rd3, %rd81;
	ld.global.nc.f32 	%f60, [%rd82];
	setp.gt.f32 	%p109, %f60, 0f3F000000;
	selp.u32 	%r1207, 1, 0, %p109;
	add.s32 	%r1843, %r1843, %r1207;
	@%p108 bra 	$L__BB1_142;
	setp.eq.s32 	%p110, %r567, 2;
	cvt.u64.u32 	%rd83, %r577;
	cvt.u64.u32 	%rd84, %r1838;
	add.s64 	%rd85, %rd84, %rd83;
	shl.b64 	%rd86, %rd85, 2;
	add.s64 	%rd18, %rd3, %rd86;
	ld.global.nc.f32 	%f61, [%rd18+4];
	setp.gt.f32 	%p111, %f61, 0f3F000000;
	selp.u32 	%r1208, 1, 0, %p111;
	add.s32 	%r1843, %r1843, %r1208;
	@%p110 bra 	$L__BB1_142;
	ld.global.nc.f32 	%f62, [%rd18+8];
	setp.gt.f32 	%p112, %f62, 0f3F000000;
	selp.u32 	%r1209, 1, 0, %p112;
	add.s32 	%r1843, %r1843, %r1209;
$L__BB1_142:
	add.s32 	%r1211, %r563, -1;
	setp.lt.u32 	%p113, %r1211, 15;
	mov.f32 	%f215, 0f00000000;
	mov.b32 	%r1846, 0;
	@%p113 bra 	$L__BB1_145;
	mov.f32 	%f215, 0f00000000;
	mov.b32 	%r1844, 0;
$L__BB1_144:
	.pragma "nounroll";
	mul.lo.s32 	%r1213, %r1844, %r757;
	div.u32 	%r1214, %r1213, %r563;
	add.s32 	%r1215, %r1214, %r577;
	mul.wide.u32 	%rd87, %r1215, 4;
	add.s64 	%rd88, %rd1, %rd87;
	ld.global.nc.f32 	%f66, [%rd88];
	add.f32 	%f67, %f215, %f66;
	add.s32 	%r1216, %r1213, %r757;
	div.u32 	%r1217, %r1216, %r563;
	add.s32 	%r1218, %r1217, %r577;
	mul.wide.u32 	%rd89, %r1218, 4;
	add.s64 	%rd90, %rd1, %rd89;
	ld.global.nc.f32 	%f68, [%rd90];
	add.f32 	%f69, %f67, %f68;
	add.s32 	%r1219, %r1216, %r757;
	div.u32 	%r1220, %r1219, %r563;
	add.s32 	%r1221, %r1220, %r577;
	mul.wide.u32 	%rd91, %r1221, 4;
	add.s64 	%rd92, %rd1, %rd91;
	ld.global.nc.f32 	%f70, [%rd92];
	add.f32 	%f71, %f69, %f70;
	add.s32 	%r1222, %r1219, %r757;
	div.u32 	%r1223, %r1222, %r563;
	add.s32 	%r1224, %r1223, %r577;
	mul.wide.u32 	%rd93, %r1224, 4;
	add.s64 	%rd94, %rd1, %rd93;
	ld.global.nc.f32 	%f72, [%rd94];
	add.f32 	%f73, %f71, %f72;
	add.s32 	%r1225, %r1222, %r757;
	div.u32 	%r1226, %r1225, %r563;
	add.s32 	%r1227, %r1226, %r577;
	mul.wide.u32 	%rd95, %r1227, 4;
	add.s64 	%rd96, %rd1, %rd95;
	ld.global.nc.f32 	%f74, [%rd96];
	add.f32 	%f75, %f73, %f74;
	add.s32 	%r1228, %r1225, %r757;
	div.u32 	%r1229, %r1228, %r563;
	add.s32 	%r1230, %r1229, %r577;
	mul.wide.u32 	%rd97, %r1230, 4;
	add.s64 	%rd98, %rd1, %rd97;
	ld.global.nc.f32 	%f76, [%rd98];
	add.f32 	%f77, %f75, %f76;
	add.s32 	%r1231, %r1228, %r757;
	div.u32 	%r1232, %r1231, %r563;
	add.s32 	%r1233, %r1232, %r577;
	mul.wide.u32 	%rd99, %r1233, 4;
	add.s64 	%rd100, %rd1, %rd99;
	ld.global.nc.f32 	%f78, [%rd100];
	add.f32 	%f79, %f77, %f78;
	add.s32 	%r1234, %r1231, %r757;
	div.u32 	%r1235, %r1234, %r563;
	add.s32 	%r1236, %r1235, %r577;
	mul.wide.u32 	%rd101, %r1236, 4;
	add.s64 	%rd102, %rd1, %rd101;
	ld.global.nc.f32 	%f80, [%rd102];
	add.f32 	%f81, %f79, %f80;
	add.s32 	%r1237, %r1234, %r757;
	div.u32 	%r1238, %r1237, %r563;
	add.s32 	%r1239, %r1238, %r577;
	mul.wide.u32 	%rd103, %r1239, 4;
	add.s64 	%rd104, %rd1, %rd103;
	ld.global.nc.f32 	%f82, [%rd104];
	add.f32 	%f83, %f81, %f82;
	add.s32 	%r1240, %r1237, %r757;
	div.u32 	%r1241, %r1240, %r563;
	add.s32 	%r1242, %r1241, %r577;
	mul.wide.u32 	%rd105, %r1242, 4;
	add.s64 	%rd106, %rd1, %rd105;
	ld.global.nc.f32 	%f84, [%rd106];
	add.f32 	%f85, %f83, %f84;
	add.s32 	%r1243, %r1240, %r757;
	div.u32 	%r1244, %r1243, %r563;
	add.s32 	%r1245, %r1244, %r577;
	mul.wide.u32 	%rd107, %r1245, 4;
	add.s64 	%rd108, %rd1, %rd107;
	ld.global.nc.f32 	%f86, [%rd108];
	add.f32 	%f87, %f85, %f86;
	add.s32 	%r1246, %r1243, %r757;
	div.u32 	%r1247, %r1246, %r563;
	add.s32 	%r1248, %r1247, %r577;
	mul.wide.u32 	%rd109, %r1248, 4;
	add.s64 	%rd110, %rd1, %rd109;
	ld.global.nc.f32 	%f88, [%rd110];
	add.f32 	%f89, %f87, %f88;
	add.s32 	%r1249, %r1246, %r757;
	div.u32 	%r1250, %r1249, %r563;
	add.s32 	%r1251, %r1250, %r577;
	mul.wide.u32 	%rd111, %r1251, 4;
	add.s64 	%rd112, %rd1, %rd111;
	ld.global.nc.f32 	%f90, [%rd112];
	add.f32 	%f91, %f89, %f90;
	add.s32 	%r1252, %r1249, %r757;
	div.u32 	%r1253, %r1252, %r563;
	add.s32 	%r1254, %r1253, %r577;
	mul.wide.u32 	%rd113, %r1254, 4;
	add.s64 	%rd114, %rd1, %rd113;
	ld.global.nc.f32 	%f92, [%rd114];
	add.f32 	%f93, %f91, %f92;
	add.s32 	%r1255, %r1252, %r757;
	div.u32 	%r1256, %r1255, %r563;
	add.s32 	%r1257, %r1256, %r577;
	mul.wide.u32 	%rd115, %r1257, 4;
	add.s64 	%rd116, %rd1, %rd115;
	ld.global.nc.f32 	%f94, [%rd116];
	add.f32 	%f95, %f93, %f94;
	add.s32 	%r1258, %r1255, %r757;
	div.u32 	%r1259, %r1258, %r563;
	add.s32 	%r1260, %r1259, %r577;
	mul.wide.u32 	%rd117, %r1260, 4;
	add.s64 	%rd118, %rd1, %rd117;
	ld.global.nc.f32 	%f96, [%rd118];
	add.f32 	%f215, %f95, %f96;
	add.s32 	%r1844, %r1844, 16;
	and.b32  	%r1846, %r563, 112;
	setp.ne.s32 	%p114, %r1844, %r1846;
	@%p114 bra 	$L__BB1_144;
$L__BB1_145:
	setp.eq.s32 	%p115, %r565, 0;
	@%p115 bra 	$L__BB1_155;
	add.s32 	%r1261, %r565, -1;
	setp.lt.u32 	%p116, %r1261, 7;
	@%p116 bra 	$L__BB1_148;
	mul.lo.s32 	%r1262, %r1846, %r757;
	div.u32 	%r1263, %r1262, %r563;
	add.s32 	%r1264, %r1263, %r577;
	mul.wide.u32 	%rd119, %r1264, 4;
	add.s64 	%rd120, %rd1, %rd119;
	ld.global.nc.f32 	%f98, [%rd120];
	add.f32 	%f99, %f215, %f98;
	add.s32 	%r1265, %r1262, %r757;
	div.u32 	%r1266, %r1265, %r563;
	add.s32 	%r1267, %r1266, %r577;
	mul.wide.u32 	%rd121, %r1267, 4;
	add.s64 	%rd122, %rd1, %rd121;
	ld.global.nc.f32 	%f100, [%rd122];
	add.f32 	%f101, %f99, %f100;
	add.s32 	%r1268, %r1265, %r757;
	div.u32 	%r1269, %r1268, %r563;
	add.s32 	%r1270, %r1269, %r577;
	mul.wide.u32 	%rd123, %r1270, 4;
	add.s64 	%rd124, %rd1, %rd123;
	ld.global.nc.f32 	%f102, [%rd124];
	add.f32 	%f103, %f101, %f102;
	add.s32 	%r1271, %r1268, %r757;
	div.u32 	%r1272, %r1271, %r563;
	add.s32 	%r1273, %r1272, %r577;
	mul.wide.u32 	%rd125, %r1273, 4;
	add.s64 	%rd126, %rd1, %rd125;
	ld.global.nc.f32 	%f104, [%rd126];
	add.f32 	%f105, %f103, %f104;
	add.s32 	%r1274, %r1271, %r757;
	div.u32 	%r1275, %r1274, %r563;
	add.s32 	%r1276, %r1275, %r577;
	mul.wide.u32 	%rd127, %r1276, 4;
	add.s64 	%rd128, %rd1, %rd127;
	ld.global.nc.f32 	%f106, [%rd128];
	add.f32 	%f107, %f105, %f106;
	add.s32 	%r1277, %r1274, %r757;
	div.u32 	%r1278, %r1277, %r563;
	add.s32 	%r1279, %r1278, %r577;
	mul.wide.u32 	%rd129, %r1279, 4;
	add.s64 	%rd130, %rd1, %rd129;
	ld.global.nc.f32 	%f108, [%rd130];
	add.f32 	%f109, %f107, %f108;
	add.s32 	%r1280, %r1277, %r757;
	div.u32 	%r1281, %r1280, %r563;
	add.s32 	%r1282, %r1281, %r577;
	mul.wide.u32 	%rd131, %r1282, 4;
	add.s64 	%rd132, %rd1, %rd131;
	ld.global.nc.f32 	%f110, [%rd132];
	add.f32 	%f111, %f109, %f110;
	add.s32 	%r1283, %r1280, %r757;
	div.u32 	%r1284, %r1283, %r563;
	add.s32 	%r1285, %r1284, %r577;
	mul.wide.u32 	%rd133, %r1285, 4;
	add.s64 	%rd134, %rd1, %rd133;
	ld.global.nc.f32 	%f112, [%rd134];
	add.f32 	%f215, %f111, %f112;
	add.s32 	%r1846, %r1846, 8;
$L__BB1_148:
	setp.eq.s32 	%p117, %r566, 0;
	@%p117 bra 	$L__BB1_155;
	add.s32 	%r1286, %r566, -1;
	setp.lt.u32 	%p118, %r1286, 3;
	@%p118 bra 	$L__BB1_151;
	mul.lo.s32 	%r1287, %r1846, %r757;
	div.u32 	%r1288, %r1287, %r563;
	add.s32 	%r1289, %r1288, %r577;
	mul.wide.u32 	%rd135, %r1289, 4;
	add.s64 	%rd136, %rd1, %rd135;
	ld.global.nc.f32 	%f114, [%rd136];
	add.f32 	%f115, %f215, %f114;
	add.s32 	%r1290, %r1287, %r757;
	div.u32 	%r1291, %r1290, %r563;
	add.s32 	%r1292, %r1291, %r577;
	mul.wide.u32 	%rd137, %r1292, 4;
	add.s64 	%rd138, %rd1, %rd137;
	ld.global.nc.f32 	%f116, [%rd138];
	add.f32 	%f117, %f115, %f116;
	add.s32 	%r1293, %r1290, %r757;
	div.u32 	%r1294, %r1293, %r563;
	add.s32 	%r1295, %r1294, %r577;
	mul.wide.u32 	%rd139, %r1295, 4;
	add.s64 	%rd140, %rd1, %rd139;
	ld.global.nc.f32 	%f118, [%rd140];
	add.f32 	%f119, %f117, %f118;
	add.s32 	%r1296, %r1293, %r757;
	div.u32 	%r1297, %r1296, %r563;
	add.s32 	%r1298, %r1297, %r577;
	mul.wide.u32 	%rd141, %r1298, 4;
	add.s64 	%rd142, %rd1, %rd141;
	ld.global.nc.f32 	%f120, [%rd142];
	add.f32 	%f215, %f119, %f120;
	add.s32 	%r1846, %r1846, 4;
$L__BB1_151:
	and.b32  	%r1299, %r563, 3;
	setp.eq.s32 	%p119, %r1299, 0;
	@%p119 bra 	$L__BB1_155;
	and.b32  	%r1300, %r563, 3;
	setp.eq.s32 	%p120, %r1300, 1;
	mul.lo.s32 	%r608, %r1846, %r757;
	div.u32 	%r1301, %r608, %r563;
	add.s32 	%r1302, %r1301, %r577;
	mul.wide.u32 	%rd143, %r1302, 4;
	add.s64 	%rd144, %rd1, %rd143;
	ld.global.nc.f32 	%f121, [%rd144];
	add.f32 	%f215, %f215, %f121;
	@%p120 bra 	$L__BB1_155;
	and.b32  	%r1303, %r563, 3;
	setp.eq.s32 	%p121, %r1303, 2;
	add.s32 	%r609, %r608, %r757;
	div.u32 	%r1304, %r609, %r563;
	add.s32 	%r1305, %r1304, %r577;
	mul.wide.u32 	%rd145, %r1305, 4;
	add.s64 	%rd146, %rd1, %rd145;
	ld.global.nc.f32 	%f122, [%rd146];
	add.f32 	%f215, %f215, %f122;
	@%p121 bra 	$L__BB1_155;
	add.s32 	%r1306, %r609, %r757;
	div.u32 	%r1307, %r1306, %r563;
	add.s32 	%r1308, %r1307, %r577;
	mul.wide.u32 	%rd147, %r1308, 4;
	add.s64 	%rd148, %rd1, %rd147;
	ld.global.nc.f32 	%f123, [%rd148];
	add.f32 	%f215, %f215, %f123;
$L__BB1_155:
	setp.eq.f32 	%p122, %f2, 0f00000000;
	shr.u32 	%r1309, %r575, 2;
	xor.b32  	%r1310, %r1309, %r575;
	shl.b32 	%r1311, %r1548, 4;
	shl.b32 	%r1312, %r1310, 1;
	xor.b32  	%r1313, %r1312, %r1311;
	xor.b32  	%r1314, %r1313, %r1310;
	xor.b32  	%r1547, %r1314, %r1548;
	add.s32 	%r1825, %r1825, 362437;
	add.s32 	%r1315, %r1547, %r1825;
	cvt.rn.f32.u32 	%f125, %r1315;
	fma.rn.f32 	%f18, %f125, 0f2F800000, 0f2F000000;
	abs.f32 	%f19, %f18;
	setp.eq.f32 	%p123, %f18, 0f3F800000;
	or.pred  	%p124, %p122, %p123;
	mov.f32 	%f216, 0f3F800000;
	@%p124 bra 	$L__BB1_170;
	abs.f32 	%f126, %f2;
	setp.num.f32 	%p125, %f126, %f126;
	setp.num.f32 	%p126, %f19, %f19;
	and.pred  	%p127, %p126, %p125;
	@%p127 bra 	$L__BB1_167;
	add.rn.f32 	%f216, %f18, %f2;
	bra.uni 	$L__BB1_170;
$L__BB1_158:
	setp.lt.s32 	%p140, %r757, 2;
	@%p140 bra 	$L__BB1_164;
	mov.b32 	%r1848, 1;
$L__BB1_160:
	mul.wide.u32 	%rd151, %r1848, 4;
	add.s64 	%rd152, %rd17, %rd151;
	ld.global.u32 	%r617, [%rd152];
	mul.wide.s32 	%rd153, %r617, 4;
	add.s64 	%rd154, %rd15, %rd153;
	ld.global.f32 	%f24, [%rd154];
	mov.u32 	%r1849, %r1848;
$L__BB1_161:
	add.s32 	%r619, %r1849, -1;
	mul.wide.u32 	%rd155, %r619, 4;
	add.s64 	%rd20, %rd17, %rd155;
	ld.global.u32 	%r620, [%rd20];
	mul.wide.s32 	%rd156, %r620, 4;
	add.s64 	%rd157, %rd15, %rd156;
	ld.global.f32 	%f191, [%rd157];
	setp.geu.f32 	%p141, %f191, %f24;
	mov.u32 	%r1850, %r1849;
	@%p141 bra 	$L__BB1_163;
	st.global.u32 	[%rd20+4], %r620;
	setp.gt.s32 	%p142, %r1849, 1;
	mov.b32 	%r1850, 0;
	mov.u32 	%r1849, %r619;
	@%p142 bra 	$L__BB1_161;
$L__BB1_163:
	mul.wide.s32 	%rd158, %r1850, 4;
	add.s64 	%rd159, %rd17, %rd158;
	st.global.u32 	[%rd159], %r617;
	add.s32 	%r1848, %r1848, 1;
	setp.eq.s32 	%p143, %r1848, %r757;
	@%p143 bra 	$L__BB1_164;
	bra.uni 	$L__BB1_160;
$L__BB1_164:
	setp.lt.s32 	%p144, %r757, 1;
	mov.b32 	%r1911, 1;
	@%p144 bra 	$L__BB1_281;
	add.s64 	%rd19, %rd17, %rd16;
	add.s32 	%r613, %r757, -1;
	and.b32  	%r614, %r757, 15;
	setp.lt.u32 	%p145, %r613, 15;
	mov.b32 	%r1851, 0;
	@%p145 bra 	$L__BB1_172;
	and.b32  	%r1851, %r757, 2147483632;
	mov.b32 	%r1884, 0;
	bra.uni 	$L__BB1_171;
$L__BB1_167:
	setp.neu.f32 	%p128, %f18, 0f00000000;
	setp.neu.f32 	%p129, %f19, 0f7F800000;
	and.pred  	%p130, %p128, %p129;
	@%p130 bra 	$L__BB1_169;
	setp.lt.f32 	%p137, %f2, 0f00000000;
	setp.neu.f32 	%p138, %f3, 0f3F800000;
	add.f32 	%f186, %f18, %f18;
	mov.b32 	%r1325, %f186;
	xor.b32  	%r1326, %r1325, 2139095040;
	selp.b32 	%r1327, %r1326, %r1325, %p137;
	and.b32  	%r1328, %r1327, 2147483647;
	selp.b32 	%r1329, %r1328, %r1327, %p138;
	mov.b32 	%f216, %r1329;
	bra.uni 	$L__BB1_170;
$L__BB1_169:
	abs.f32 	%f128, %f18;
	setp.lt.f32 	%p131, %f128, 0f00800000;
	mul.f32 	%f129, %f128, 0f4B800000;
	selp.f32 	%f130, %f129, %f128, %p131;
	mov.b32 	%r1316, %f130;
	add.s32 	%r1317, %r1316, -1060439283;
	and.b32  	%r1318, %r1317, -8388608;
	sub.s32 	%r1319, %r1316, %r1318;
	mov.b32 	%f131, %r1319;
	cvt.rn.f32.s32 	%f132, %r1318;
	selp.f32 	%f133, 0fC1C00000, 0f00000000, %p131;
	fma.rn.f32 	%f134, %f132, 0f34000000, %f133;
	add.f32 	%f135, %f131, 0fBF800000;
	add.f32 	%f136, %f131, 0f3F800000;
	rcp.approx.ftz.f32 	%f137, %f136;
	add.f32 	%f138, %f135, %f135;
	mul.f32 	%f139, %f138, %f137;
	mul.f32 	%f140, %f139, %f139;
	neg.f32 	%f141, %f139;
	sub.f32 	%f142, %f135, %f139;
	add.f32 	%f143, %f142, %f142;
	fma.rn.f32 	%f144, %f141, %f135, %f143;
	mul.rn.f32 	%f145, %f137, %f144;
	fma.rn.f32 	%f146, %f140, 0f3A2C32E4, 0f3B52E7DB;
	fma.rn.f32 	%f147, %f146, %f140, 0f3C93BB73;
	fma.rn.f32 	%f148, %f147, %f140, 0f3DF6384F;
	mul.rn.f32 	%f149, %f148, %f140;
	fma.rn.f32 	%f150, %f139, 0f3FB8AA3B, %f134;
	mul.f32 	%f151, %f149, 0f40400000;
	sub.f32 	%f152, %f134, %f150;
	fma.rn.f32 	%f153, %f139, 0f3FB8AA3B, %f152;
	fma.rn.f32 	%f154, %f145, 0f3FB8AA3B, %f153;
	fma.rn.f32 	%f155, %f139, 0f32A55E34, %f154;
	fma.rn.f32 	%f156, %f151, %f145, %f155;
	fma.rn.f32 	%f157, %f149, %f139, %f156;
	add.rn.f32 	%f158, %f150, %f157;
	mul.rn.f32 	%f159, %f158, %f2;
	cvt.rni.f32.f32 	%f160, %f159;
	sub.f32 	%f161, %f159, %f160;
	neg.f32 	%f162, %f159;
	fma.rn.f32 	%f163, %f158, %f2, %f162;
	neg.f32 	%f164, %f150;
	add.rn.f32 	%f165, %f158, %f164;
	neg.f32 	%f166, %f165;
	add.rn.f32 	%f167, %f157, %f166;
	fma.rn.f32 	%f168, %f167, %f2, %f163;
	add.f32 	%f169, %f161, %f168;
	setp.gt.f32 	%p132, %f160, 0f00000000;
	selp.b32 	%r1320, 0, -2097152000, %p132;
	abs.f32 	%f170, %f2;
	setp.eq.f32 	%p133, %f170, 0f7F800000;
	setp.eq.f32 	%p134, %f18, 0fBF800000;
	setp.lt.f32 	%p135, %f159, 0f00000000;
	selp.f32 	%f172, 0f00000000, 0f7F800000, %p135;
	abs.f32 	%f173, %f159;
	setp.gt.f32 	%p136, %f173, 0f43180000;
	cvt.rzi.s32.f32 	%r1321, %f160;
	shl.b32 	%r1322, %r1321, 23;
	sub.s32 	%r1323, %r1322, %r1320;
	mov.b32 	%f174, %r1323;
	add.s32 	%r1324, %r1320, 2130706432;
	mov.b32 	%f175, %r1324;
	fma.rn.f32 	%f176, %f169, 0f391FCB8E, 0f3AAF85ED;
	fma.rn.f32 	%f177, %f176, %f169, 0f3C1D9856;
	fma.rn.f32 	%f178, %f177, %f169, 0f3D6357BB;
	fma.rn.f32 	%f179, %f178, %f169, 0f3E75FDEC;
	fma.rn.f32 	%f180, %f179, %f169, 0f3F317218;
	fma.rn.f32 	%f181, %f180, %f169, 0f3F800000;
	mul.f32 	%f182, %f181, %f175;
	mul.f32 	%f183, %f182, %f174;
	selp.f32 	%f184, %f172, %f183, %p136;
	selp.f32 	%f185, 0f3F800000, %f184, %p133;
	selp.f32 	%f216, %f185, %f184, %p134;
$L__BB1_170:
	fma.rn.f32 	%f187, %f1, %f215, 0f3F800000;
	cvt.rn.f32.u32 	%f188, %r1843;
	mul.f32 	%f189, %f187, %f188;
	mul.f32 	%f190, %f189, %f216;
	mul.wide.u32 	%rd149, %r1831, 4;
	add.s64 	%rd150, %rd15, %rd149;
	st.global.f32 	[%rd150], %f190;
	add.s32 	%r1831, %r1831, 1;
	setp.eq.s32 	%p139, %r1831, %r757;
	@%p139 bra 	$L__BB1_158;
	bra.uni 	$L__BB1_129;
$L__BB1_171:
	.pragma "nounroll";
	mul.wide.u32 	%rd160, %r1884, 4;
	add.s64 	%rd161, %rd17, %rd160;
	ld.global.u32 	%r1335, [%rd161];
	mul.wide.s32 	%rd162, %r1335, 4;
	add.s64 	%rd163, %rd19, %rd162;
	st.global.u32 	[%rd163], %r1884;
	add.s32 	%r1336, %r1884, 1;
	ld.global.u32 	%r1337, [%rd161+4];
	mul.wide.s32 	%rd164, %r1337, 4;
	add.s64 	%rd165, %rd19, %rd164;
	st.global.u32 	[%rd165], %r1336;
	add.s32 	%r1338, %r1884, 2;
	ld.global.u32 	%r1339, [%rd161+8];
	mul.wide.s32 	%rd166, %r1339, 4;
	add.s64 	%rd167, %rd19, %rd166;
	st.global.u32 	[%rd167], %r1338;
	add.s32 	%r1340, %r1884, 3;
	ld.global.u32 	%r1341, [%rd161+12];
	mul.wide.s32 	%rd168, %r1341, 4;
	add.s64 	%rd169, %rd19, %rd168;
	st.global.u32 	[%rd169], %r1340;
	add.s32 	%r1342, %r1884, 4;
	ld.global.u32 	%r1343, [%rd161+16];
	mul.wide.s32 	%rd170, %r1343, 4;
	add.s64 	%rd171, %rd19, %rd170;
	st.global.u32 	[%rd171], %r1342;
	add.s32 	%r1344, %r1884, 5;
	ld.global.u32 	%r1345, [%rd161+20];
	mul.wide.s32 	%rd172, %r1345, 4;
	add.s64 	%rd173, %rd19, %rd172;
	st.global.u32 	[%rd173], %r1344;
	add.s32 	%r1346, %r1884, 6;
	ld.global.u32 	%r1347, [%rd161+24];
	mul.wide.s32 	%rd174, %r1347, 4;
	add.s64 	%rd175, %rd19, %rd174;
	st.global.u32 	[%rd175], %r1346;
	add.s32 	%r1348, %r1884, 7;
	ld.global.u32 	%r1349, [%rd161+28];
	mul.wide.s32 	%rd176, %r1349, 4;
	add.s64 	%rd177, %rd19, %rd176;
	st.global.u32 	[%rd177], %r1348;
	add.s32 	%r1350, %r1884, 8;
	ld.global.u32 	%r1351, [%rd161+32];
	mul.wide.s32 	%rd178, %r1351, 4;
	add.s64 	%rd179, %rd19, %rd178;
	st.global.u32 	[%rd179], %r1350;
	add.s32 	%r1352, %r1884, 9;
	ld.global.u32 	%r1353, [%rd161+36];
	mul.wide.s32 	%rd180, %r1353, 4;
	add.s64 	%rd181, %rd19, %rd180;
	st.global.u32 	[%rd181], %r1352;
	add.s32 	%r1354, %r1884, 10;
	ld.global.u32 	%r1355, [%rd161+40];
	mul.wide.s32 	%rd182, %r1355, 4;
	add.s64 	%rd183, %rd19, %rd182;
	st.global.u32 	[%rd183], %r1354;
	add.s32 	%r1356, %r1884, 11;
	ld.global.u32 	%r1357, [%rd161+44];
	mul.wide.s32 	%rd184, %r1357, 4;
	add.s64 	%rd185, %rd19, %rd184;
	st.global.u32 	[%rd185], %r1356;
	add.s32 	%r1358, %r1884, 12;
	ld.global.u32 	%r1359, [%rd161+48];
	mul.wide.s32 	%rd186, %r1359, 4;
	add.s64 	%rd187, %rd19, %rd186;
	st.global.u32 	[%rd187], %r1358;
	add.s32 	%r1360, %r1884, 13;
	ld.global.u32 	%r1361, [%rd161+52];
	mul.wide.s32 	%rd188, %r1361, 4;
	add.s64 	%rd189, %rd19, %rd188;
	st.global.u32 	[%rd189], %r1360;
	add.s32 	%r1362, %r1884, 14;
	ld.global.u32 	%r1363, [%rd161+56];
	mul.wide.s32 	%rd190, %r1363, 4;
	add.s64 	%rd191, %rd19, %rd190;
	st.global.u32 	[%rd191], %r1362;
	add.s32 	%r1364, %r1884, 15;
	ld.global.u32 	%r1365, [%rd161+60];
	mul.wide.s32 	%rd192, %r1365, 4;
	add.s64 	%rd193, %rd19, %rd192;
	st.global.u32 	[%rd193], %r1364;
	add.s32 	%r1884, %r1884, 16;
	setp.eq.s32 	%p146, %r1884, %r1851;
	@%p146 bra 	$L__BB1_172;
	bra.uni 	$L__BB1_171;
$L__BB1_172:
	setp.eq.s32 	%p147, %r614, 0;
	@%p147 bra 	$L__BB1_181;
	and.b32  	%r624, %r757, 7;
	setp.lt.u32 	%p148, %r614, 8;
	@%p148 bra 	$L__BB1_175;
	mul.wide.u32 	%rd194, %r1851, 4;
	add.s64 	%rd195, %rd17, %rd194;
	ld.global.u32 	%r1366, [%rd195];
	mul.wide.s32 	%rd196, %r1366, 4;
	add.s64 	%rd197, %rd19, %rd196;
	st.global.u32 	[%rd197], %r1851;
	add.s32 	%r1367, %r1851, 1;
	ld.global.u32 	%r1368, [%rd195+4];
	mul.wide.s32 	%rd198, %r1368, 4;
	add.s64 	%rd199, %rd19, %rd198;
	st.global.u32 	[%rd199], %r1367;
	add.s32 	%r1369, %r1851, 2;
	ld.global.u32 	%r1370, [%rd195+8];
	mul.wide.s32 	%rd200, %r1370, 4;
	add.s64 	%rd201, %rd19, %rd200;
	st.global.u32 	[%rd201], %r1369;
	add.s32 	%r1371, %r1851, 3;
	ld.global.u32 	%r1372, [%rd195+12];
	mul.wide.s32 	%rd202, %r1372, 4;
	add.s64 	%rd203, %rd19, %rd202;
	st.global.u32 	[%rd203], %r1371;
	add.s32 	%r1373, %r1851, 4;
	ld.global.u32 	%r1374, [%rd195+16];
	mul.wide.s32 	%rd204, %r1374, 4;
	add.s64 	%rd205, %rd19, %rd204;
	st.global.u32 	[%rd205], %r1373;
	add.s32 	%r1375, %r1851, 5;
	ld.global.u32 	%r1376, [%rd195+20];
	mul.wide.s32 	%rd206, %r1376, 4;
	add.s64 	%rd207, %rd19, %rd206;
	st.global.u32 	[%rd207], %r1375;
	add.s32 	%r1377, %r1851, 6;
	ld.global.u32 	%r1378, [%rd195+24];
	mul.wide.s32 	%rd208, %r1378, 4;
	add.s64 	%rd209, %rd19, %rd208;
	st.global.u32 	[%rd209], %r1377;
	add.s32 	%r1379, %r1851, 7;
	ld.global.u32 	%r1380, [%rd195+28];
	mul.wide.s32 	%rd210, %r1380, 4;
	add.s64 	%rd211, %rd19, %rd210;
	st.global.u32 	[%rd211], %r1379;
	add.s32 	%r1851, %r1851, 8;
$L__BB1_175:
	setp.eq.s32 	%p149, %r624, 0;
	@%p149 bra 	$L__BB1_181;
	and.b32  	%r627, %r757, 3;
	setp.lt.u32 	%p150, %r624, 4;
	@%p150 bra 	$L__BB1_178;
	mul.wide.u32 	%rd212, %r1851, 4;
	add.s64 	%rd213, %rd17, %rd212;
	ld.global.u32 	%r1381, [%rd213];
	mul.wide.s32 	%rd214, %r1381, 4;
	add.s64 	%rd215, %rd19, %rd214;
	st.global.u32 	[%rd215], %r1851;
	add.s32 	%r1382, %r1851, 1;
	ld.global.u32 	%r1383, [%rd213+4];
	mul.wide.s32 	%rd216, %r1383, 4;
	add.s64 	%rd217, %rd19, %rd216;
	st.global.u32 	[%rd217], %r1382;
	add.s32 	%r1384, %r1851, 2;
	ld.global.u32 	%r1385, [%rd213+8];
	mul.wide.s32 	%rd218, %r1385, 4;
	add.s64 	%rd219, %rd19, %rd218;
	st.global.u32 	[%rd219], %r1384;
	add.s32 	%r1386, %r1851, 3;
	ld.global.u32 	%r1387, [%rd213+12];
	mul.wide.s32 	%rd220, %r1387, 4;
	add.s64 	%rd221, %rd19, %rd220;
	st.global.u32 	[%rd221], %r1386;
	add.s32 	%r1851, %r1851, 4;
$L__BB1_178:
	setp.eq.s32 	%p151, %r627, 0;
	@%p151 bra 	$L__BB1_181;
	mov.b32 	%r1855, 0;
$L__BB1_180:
	.pragma "nounroll";
	mul.wide.u32 	%rd222, %r1851, 4;
	add.s64 	%rd223, %rd17, %rd222;
	ld.global.u32 	%r1389, [%rd223];
	mul.wide.s32 	%rd224, %r1389, 4;
	add.s64 	%rd225, %rd19, %rd224;
	st.global.u32 	[%rd225], %r1851;
	add.s32 	%r1851, %r1851, 1;
	add.s32 	%r1855, %r1855, 1;
	setp.ne.s32 	%p152, %r1855, %r627;
	@%p152 bra 	$L__BB1_180;
$L__BB1_181:
	setp.lt.s32 	%p153, %r758, 65;
	@%p153 bra 	$L__BB1_235;
	mul.lo.s32 	%r1459, %r553, 3;
	and.b32  	%r634, %r757, 3;
	and.b32  	%r635, %r757, 2147483644;
	add.s64 	%rd21, %rd3, 8;
	neg.s32 	%r636, %r635;
	mul.wide.s32 	%rd260, %r553, 4;
	add.s64 	%rd261, %rd260, %rd2;
	add.s64 	%rd22, %rd261, 8;
	mul.wide.s32 	%rd262, %r757, 8;
	mul.wide.s32 	%rd263, %r1459, 4;
	add.s64 	%rd264, %rd262, %rd263;
	add.s64 	%rd265, %rd264, %rd4;
	add.s64 	%rd23, %rd265, 8;
	mov.b32 	%r1856, 0;
	mov.u32 	%r1910, %r1856;
$L__BB1_183:
	setp.lt.u32 	%p190, %r613, 3;
	mul.wide.u32 	%rd266, %r1856, 4;
	add.s64 	%rd267, %rd17, %rd266;
	ld.global.u32 	%r639, [%rd267];
	mul.lo.s32 	%r640, %r639, %r757;
	mov.b32 	%r1872, 0;
	mov.u32 	%r1863, %r1872;
	mov.u32 	%r1862, %r1872;
	@%p190 bra 	$L__BB1_206;
	mov.b32 	%r1863, 0;
	mov.u64 	%rd295, %rd23;
	mov.u64 	%rd296, %rd22;
	mov.u32 	%r1858, %r636;
	mov.u32 	%r1859, %r640;
	mov.u32 	%r1862, %r1863;
$L__BB1_185:
	mul.wide.s32 	%rd268, %r1859, 4;
	add.s64 	%rd26, %rd21, %rd268;
	ld.global.nc.f32 	%f199, [%rd26+-8];
	setp.leu.f32 	%p191, %f199, 0f3F000000;
	@%p191 bra 	$L__BB1_190;
	ld.global.u32 	%r1463, [%rd295+-8];
	setp.ge.s32 	%p192, %r1463, %r1856;
	@%p192 bra 	$L__BB1_190;
	ld.global.u32 	%r645, [%rd296+-8];
	setp.lt.u32 	%p193, %r645, 32;
	@%p193 bra 	$L__BB1_189;
	and.b32  	%r1464, %r645, -32;
	setp.eq.s32 	%p194, %r1464, 32;
	add.s32 	%r1465, %r645, -32;
	mov.b32 	%r1466, 1;
	shl.b32 	%r1467, %r1466, %r1465;
	selp.b32 	%r1468, %r1467, 0, %p194;
	or.b32  	%r1863, %r1468, %r1863;
	bra.uni 	$L__BB1_190;
$L__BB1_189:
	mov.b32 	%r1469, 1;
	shl.b32 	%r1470, %r1469, %r645;
	or.b32  	%r1862, %r1470, %r1862;
$L__BB1_190:
	ld.global.nc.f32 	%f200, [%rd26+-4];
	setp.leu.f32 	%p195, %f200, 0f3F000000;
	@%p195 bra 	$L__BB1_195;
	ld.global.u32 	%r1471, [%rd295+-4];
	setp.ge.s32 	%p196, %r1471, %r1856;
	@%p196 bra 	$L__BB1_195;
	ld.global.u32 	%r650, [%rd296+-4];
	setp.lt.u32 	%p197, %r650, 32;
	@%p197 bra 	$L__BB1_194;
	and.b32  	%r1472, %r650, -32;
	setp.eq.s32 	%p198, %r1472, 32;
	add.s32 	%r1473, %r650, -32;
	mov.b32 	%r1474, 1;
	shl.b32 	%r1475, %r1474, %r1473;
	selp.b32 	%r1476, %r1475, 0, %p198;
	or.b32  	%r1863, %r1476, %r1863;
	bra.uni 	$L__BB1_195;
$L__BB1_194:
	mov.b32 	%r1477, 1;
	shl.b32 	%r1478, %r1477, %r650;
	or.b32  	%r1862, %r1478, %r1862;
$L__BB1_195:
	ld.global.nc.f32 	%f201, [%rd26];
	setp.leu.f32 	%p199, %f201, 0f3F000000;
	@%p199 bra 	$L__BB1_200;
	ld.global.u32 	%r1479, [%rd295];
	setp.ge.s32 	%p200, %r1479, %r1856;
	@%p200 bra 	$L__BB1_200;
	ld.global.u32 	%r655, [%rd296];
	setp.lt.u32 	%p201, %r655, 32;
	@%p201 bra 	$L__BB1_199;
	and.b32  	%r1480, %r655, -32;
	setp.eq.s32 	%p202, %r1480, 32;
	add.s32 	%r1481, %r655, -32;
	mov.b32 	%r1482, 1;
	shl.b32 	%r1483, %r1482, %r1481;
	selp.b32 	%r1484, %r1483, 0, %p202;
	or.b32  	%r1863, %r1484, %r1863;
	bra.uni 	$L__BB1_200;
$L__BB1_199:
	mov.b32 	%r1485, 1;
	shl.b32 	%r1486, %r1485, %r655;
	or.b32  	%r1862, %r1486, %r1862;
$L__BB1_200:
	ld.global.nc.f32 	%f202, [%rd26+4];
	setp.leu.f32 	%p203, %f202, 0f3F000000;
	@%p203 bra 	$L__BB1_205;
	ld.global.u32 	%r1487, [%rd295+4];
	setp.ge.s32 	%p204, %r1487, %r1856;
	@%p204 bra 	$L__BB1_205;
	ld.global.u32 	%r660, [%rd296+4];
	setp.lt.u32 	%p205, %r660, 32;
	@%p205 bra 	$L__BB1_204;
	and.b32  	%r1488, %r660, -32;
	setp.eq.s32 	%p206, %r1488, 32;
	add.s32 	%r1489, %r660, -32;
	mov.b32 	%r1490, 1;
	shl.b32 	%r1491, %r1490, %r1489;
	selp.b32 	%r1492, %r1491, 0, %p206;
	or.b32  	%r1863, %r1492, %r1863;
	bra.uni 	$L__BB1_205;
$L__BB1_204:
	mov.b32 	%r1493, 1;
	shl.b32 	%r1494, %r1493, %r660;
	or.b32  	%r1862, %r1494, %r1862;
$L__BB1_205:
	add.s32 	%r1859, %r1859, 4;
	add.s32 	%r1858, %r1858, 4;
	add.s64 	%rd296, %rd296, 16;
	add.s64 	%rd295, %rd295, 16;
	setp.ne.s32 	%p207, %r1858, 0;
	mov.u32 	%r1872, %r635;
	@%p207 bra 	$L__BB1_185;
$L__BB1_206:
	setp.eq.s32 	%p208, %r634, 0;
	@%p208 bra 	$L__BB1_224;
	add.s32 	%r1495, %r1872, %r640;
	mul.wide.s32 	%rd269, %r1495, 4;
	add.s64 	%rd29, %rd3, %rd269;
	ld.global.nc.f32 	%f203, [%rd29];
	setp.leu.f32 	%p209, %f203, 0f3F000000;
	@%p209 bra 	$L__BB1_212;
	mul.wide.u32 	%rd270, %r1872, 4;
	add.s64 	%rd271, %rd19, %rd270;
	ld.global.u32 	%r1496, [%rd271];
	setp.ge.s32 	%p210, %r1496, %r1856;
	@%p210 bra 	$L__BB1_212;
	add.s64 	%rd273, %rd14, %rd270;
	ld.global.u32 	%r672, [%rd273];
	setp.lt.u32 	%p211, %r672, 32;
	@%p211 bra 	$L__BB1_211;
	and.b32  	%r1497, %r672, -32;
	setp.eq.s32 	%p212, %r1497, 32;
	add.s32 	%r1498, %r672, -32;
	mov.b32 	%r1499, 1;
	shl.b32 	%r1500, %r1499, %r1498;
	selp.b32 	%r1501, %r1500, 0, %p212;
	or.b32  	%r1863, %r1501, %r1863;
	bra.uni 	$L__BB1_212;
$L__BB1_211:
	mov.b32 	%r1502, 1;
	shl.b32 	%r1503, %r1502, %r672;
	or.b32  	%r1862, %r1503, %r1862;
$L__BB1_212:
	setp.eq.s32 	%p213, %r634, 1;
	@%p213 bra 	$L__BB1_224;
	ld.global.nc.f32 	%f204, [%rd29+4];
	setp.leu.f32 	%p214, %f204, 0f3F000000;
	@%p214 bra 	$L__BB1_218;
	mul.wide.u32 	%rd274, %r1872, 4;
	add.s64 	%rd275, %rd19, %rd274;
	ld.global.u32 	%r1504, [%rd275+4];
	setp.ge.s32 	%p215, %r1504, %r1856;
	@%p215 bra 	$L__BB1_218;
	add.s64 	%rd277, %rd14, %rd274;
	ld.global.u32 	%r677, [%rd277+4];
	setp.lt.u32 	%p216, %r677, 32;
	@%p216 bra 	$L__BB1_217;
	and.b32  	%r1505, %r677, -32;
	setp.eq.s32 	%p217, %r1505, 32;
	add.s32 	%r1506, %r677, -32;
	mov.b32 	%r1507, 1;
	shl.b32 	%r1508, %r1507, %r1506;
	selp.b32 	%r1509, %r1508, 0, %p217;
	or.b32  	%r1863, %r1509, %r1863;
	bra.uni 	$L__BB1_218;
$L__BB1_217:
	mov.b32 	%r1510, 1;
	shl.b32 	%r1511, %r1510, %r677;
	or.b32  	%r1862, %r1511, %r1862;
$L__BB1_218:
	setp.eq.s32 	%p218, %r634, 2;
	@%p218 bra 	$L__BB1_224;
	ld.global.nc.f32 	%f205, [%rd29+8];
	setp.leu.f32 	%p219, %f205, 0f3F000000;
	@%p219 bra 	$L__BB1_224;
	mul.wide.u32 	%rd278, %r1872, 4;
	add.s64 	%rd279, %rd19, %rd278;
	ld.global.u32 	%r1512, [%rd279+8];
	setp.ge.s32 	%p220, %r1512, %r1856;
	@%p220 bra 	$L__BB1_224;
	add.s64 	%rd281, %rd14, %rd278;
	ld.global.u32 	%r682, [%rd281+8];
	setp.lt.u32 	%p221, %r682, 32;
	@%p221 bra 	$L__BB1_223;
	and.b32  	%r1513, %r682, -32;
	setp.eq.s32 	%p222, %r1513, 32;
	add.s32 	%r1514, %r682, -32;
	mov.b32 	%r1515, 1;
	shl.b32 	%r1516, %r1515, %r1514;
	selp.b32 	%r1517, %r1516, 0, %p222;
	or.b32  	%r1863, %r1517, %r1863;
	bra.uni 	$L__BB1_224;
$L__BB1_223:
	mov.b32 	%r1518, 1;
	shl.b32 	%r1519, %r1518, %r682;
	or.b32  	%r1862, %r1519, %r1862;
$L__BB1_224:
	not.b32 	%r1520, %r1862;
	brev.b32 	%r1521, %r1520;
	bfind.shiftamt.u32 	%r1883, %r1521;
	setp.lt.u32 	%p223, %r1883, 32;
	@%p223 bra 	$L__BB1_234;
	not.b32 	%r1522, %r1863;
	brev.b32 	%r1523, %r1522;
	bfind.shiftamt.u32 	%r688, %r1523;
	setp.lt.u32 	%p224, %r688, 32;
	@%p224 bra 	$L__BB1_233;
	mov.b32 	%r1881, 64;
$L__BB1_227:
	mov.u32 	%r1883, %r1881;
	mov.b32 	%r1882, 0;
$L__BB1_228:
	add.s32 	%r1526, %r1882, %r640;
	mul.wide.s32 	%rd282, %r1526, 4;
	add.s64 	%rd283, %rd3, %rd282;
	ld.global.nc.f32 	%f206, [%rd283];
	setp.leu.f32 	%p225, %f206, 0f3F000000;
	@%p225 bra 	$L__BB1_231;
	mul.wide.u32 	%rd284, %r1882, 4;
	add.s64 	%rd285, %rd19, %rd284;
	ld.global.u32 	%r1527, [%rd285];
	setp.ge.s32 	%p226, %r1527, %r1856;
	@%p226 bra 	$L__BB1_231;
	add.s64 	%rd287, %rd14, %rd284;
	ld.global.u32 	%r1528, [%rd287];
	setp.eq.s32 	%p227, %r1528, %r1883;
	@%p227 bra 	$L__BB1_232;
$L__BB1_231:
	add.s32 	%r1882, %r1882, 1;
	setp.eq.s32 	%p228, %r1882, %r757;
	@%p228 bra 	$L__BB1_234;
	bra.uni 	$L__BB1_228;
$L__BB1_232:
	add.s32 	%r1881, %r1883, 1;
	setp.eq.s32 	%p229, %r1881, %r758;
	mov.u32 	%r1883, %r758;
	@%p229 bra 	$L__BB1_234;
	bra.uni 	$L__BB1_227;
$L__BB1_233:
	add.s32 	%r1883, %r688, 32;
$L__BB1_234:
	mul.wide.s32 	%rd288, %r639, 4;
	add.s64 	%rd289, %rd14, %rd288;
	st.global.u32 	[%rd289], %r1883;
	max.s32 	%r1910, %r1910, %r1883;
	add.s32 	%r1856, %r1856, 1;
	setp.eq.s32 	%p230, %r1856, %r757;
	@%p230 bra 	$L__BB1_280;
	bra.uni 	$L__BB1_183;
$L__BB1_235:
	and.b32  	%r697, %r757, 3;
	and.b32  	%r698, %r757, 2147483644;
	mov.b32 	%r1885, 0;
	mov.u32 	%r1910, %r1885;
$L__BB1_236:
	setp.lt.u32 	%p154, %r613, 3;
	mul.wide.u32 	%rd226, %r1885, 4;
	add.s64 	%rd227, %rd17, %rd226;
	ld.global.u32 	%r703, [%rd227];
	mul.lo.s32 	%r704, %r703, %r757;
	mov.b32 	%r1900, 0;
	mov.u32 	%r1891, %r1900;
	mov.u32 	%r1890, %r1900;
	@%p154 bra 	$L__BB1_259;
	mov.b32 	%r1887, 0;
	mov.u32 	%r1891, %r1887;
	mov.u32 	%r1890, %r1887;
$L__BB1_238:
	add.s32 	%r1394, %r1887, %r704;
	mul.wide.s32 	%rd228, %r1394, 4;
	add.s64 	%rd30, %rd3, %rd228;
	ld.global.nc.f32 	%f192, [%rd30];
	setp.leu.f32 	%p155, %f192, 0f3F000000;
	@%p155 bra 	$L__BB1_243;
	mul.wide.u32 	%rd229, %r1887, 4;
	add.s64 	%rd230, %rd19, %rd229;
	ld.global.u32 	%r1395, [%rd230];
	setp.ge.s32 	%p156, %r1395, %r1885;
	@%p156 bra 	$L__BB1_243;
	add.s64 	%rd232, %rd14, %rd229;
	ld.global.u32 	%r708, [%rd232];
	setp.gt.u32 	%p157, %r708, 31;
	@%p157 bra 	$L__BB1_242;
	mov.b32 	%r1401, 1;
	shl.b32 	%r1402, %r1401, %r708;
	or.b32  	%r1890, %r1402, %r1890;
	bra.uni 	$L__BB1_243;
$L__BB1_242:
	and.b32  	%r1396, %r708, -32;
	setp.eq.s32 	%p158, %r1396, 32;
	add.s32 	%r1397, %r708, -32;
	mov.b32 	%r1398, 1;
	shl.b32 	%r1399, %r1398, %r1397;
	selp.b32 	%r1400, %r1399, 0, %p158;
	or.b32  	%r1891, %r1400, %r1891;
$L__BB1_243:
	ld.global.nc.f32 	%f193, [%rd30+4];
	setp.leu.f32 	%p159, %f193, 0f3F000000;
	@%p159 bra 	$L__BB1_248;
	mul.wide.u32 	%rd233, %r1887, 4;
	add.s64 	%rd234, %rd19, %rd233;
	ld.global.u32 	%r1403, [%rd234+4];
	setp.ge.s32 	%p160, %r1403, %r1885;
	@%p160 bra 	$L__BB1_248;
	add.s64 	%rd236, %rd14, %rd233;
	ld.global.u32 	%r713, [%rd236+4];
	setp.lt.u32 	%p161, %r713, 32;
	@%p161 bra 	$L__BB1_247;
	and.b32  	%r1404, %r713, -32;
	setp.eq.s32 	%p162, %r1404, 32;
	add.s32 	%r1405, %r713, -32;
	mov.b32 	%r1406, 1;
	shl.b32 	%r1407, %r1406, %r1405;
	selp.b32 	%r1408, %r1407, 0, %p162;
	or.b32  	%r1891, %r1408, %r1891;
	bra.uni 	$L__BB1_248;
$L__BB1_247:
	mov.b32 	%r1409, 1;
	shl.b32 	%r1410, %r1409, %r713;
	or.b32  	%r1890, %r1410, %r1890;
$L__BB1_248:
	ld.global.nc.f32 	%f194, [%rd30+8];
	setp.leu.f32 	%p163, %f194, 0f3F000000;
	@%p163 bra 	$L__BB1_253;
	mul.wide.u32 	%rd237, %r1887, 4;
	add.s64 	%rd238, %rd19, %rd237;
	ld.global.u32 	%r1411, [%rd238+8];
	setp.ge.s32 	%p164, %r1411, %r1885;
	@%p164 bra 	$L__BB1_253;
	add.s64 	%rd240, %rd14, %rd237;
	ld.global.u32 	%r718, [%rd240+8];
	setp.lt.u32 	%p165, %r718, 32;
	@%p165 bra 	$L__BB1_252;
	and.b32  	%r1412, %r718, -32;
	setp.eq.s32 	%p166, %r1412, 32;
	add.s32 	%r1413, %r718, -32;
	mov.b32 	%r1414, 1;
	shl.b32 	%r1415, %r1414, %r1413;
	selp.b32 	%r1416, %r1415, 0, %p166;
	or.b32  	%r1891, %r1416, %r1891;
	bra.uni 	$L__BB1_253;
$L__BB1_252:
	mov.b32 	%r1417, 1;
	shl.b32 	%r1418, %r1417, %r718;
	or.b32  	%r1890, %r1418, %r1890;
$L__BB1_253:
	ld.global.nc.f32 	%f195, [%rd30+12];
	setp.leu.f32 	%p167, %f195, 0f3F000000;
	@%p167 bra 	$L__BB1_258;
	mul.wide.u32 	%rd241, %r1887, 4;
	add.s64 	%rd242, %rd19, %rd241;
	ld.global.u32 	%r1419, [%rd242+12];
	setp.ge.s32 	%p168, %r1419, %r1885;
	@%p168 bra 	$L__BB1_258;
	add.s64 	%rd244, %rd14, %rd241;
	ld.global.u32 	%r723, [%rd244+12];
	setp.lt.u32 	%p169, %r723, 32;
	@%p169 bra 	$L__BB1_257;
	and.b32  	%r1420, %r723, -32;
	setp.eq.s32 	%p170, %r1420, 32;
	add.s32 	%r1421, %r723, -32;
	mov.b32 	%r1422, 1;
	shl.b32 	%r1423, %r1422, %r1421;
	selp.b32 	%r1424, %r1423, 0, %p170;
	or.b32  	%r1891, %r1424, %r1891;
	bra.uni 	$L__BB1_258;
$L__BB1_257:
	mov.b32 	%r1425, 1;
	shl.b32 	%r1426, %r1425, %r723;
	or.b32  	%r1890, %r1426, %r1890;
$L__BB1_258:
	add.s32 	%r1887, %r1887, 4;
	setp.ne.s32 	%p171, %r1887, %r698;
	mov.u32 	%r1900, %r698;
	@%p171 bra 	$L__BB1_238;
$L__BB1_259:
	setp.eq.s32 	%p172, %r697, 0;
	@%p172 bra 	$L__BB1_277;
	add.s32 	%r1427, %r1900, %r704;
	mul.wide.s32 	%rd245, %r1427, 4;
	add.s64 	%rd31, %rd3, %rd245;
	ld.global.nc.f32 	%f196, [%rd31];
	setp.leu.f32 	%p173, %f196, 0f3F000000;
	@%p173 bra 	$L__BB1_265;
	mul.wide.u32 	%rd246, %r1900, 4;
	add.s64 	%rd247, %rd19, %rd246;
	ld.global.u32 	%r1428, [%rd247];
	setp.ge.s32 	%p174, %r1428, %r1885;
	@%p174 bra 	$L__BB1_265;
	add.s64 	%rd249, %rd14, %rd246;
	ld.global.u32 	%r734, [%rd249];
	setp.lt.u32 	%p175, %r734, 32;
	@%p175 bra 	$L__BB1_264;
	and.b32  	%r1429, %r734, -32;
	setp.eq.s32 	%p176, %r1429, 32;
	add.s32 	%r1430, %r734, -32;
	mov.b32 	%r1431, 1;
	shl.b32 	%r1432, %r1431, %r1430;
	selp.b32 	%r1433, %r1432, 0, %p176;
	or.b32  	%r1891, %r1433, %r1891;
	bra.uni 	$L__BB1_265;
$L__BB1_264:
	mov.b32 	%r1434, 1;
	shl.b32 	%r1435, %r1434, %r734;
	or.b32  	%r1890, %r1435, %r1890;
$L__BB1_265:
	setp.eq.s32 	%p177, %r697, 1;
	@%p177 bra 	$L__BB1_277;
	ld.global.nc.f32 	%f197, [%rd31+4];
	setp.leu.f32 	%p178, %f197, 0f3F000000;
	@%p178 bra 	$L__BB1_271;
	mul.wide.u32 	%rd250, %r1900, 4;
	add.s64 	%rd251, %rd19, %rd250;
	ld.global.u32 	%r1436, [%rd251+4];
	setp.ge.s32 	%p179, %r1436, %r1885;
	@%p179 bra 	$L__BB1_271;
	add.s64 	%rd253, %rd14, %rd250;
	ld.global.u32 	%r739, [%rd253+4];
	setp.lt.u32 	%p180, %r739, 32;
	@%p180 bra 	$L__BB1_270;
	and.b32  	%r1437, %r739, -32;
	setp.eq.s32 	%p181, %r1437, 32;
	add.s32 	%r1438, %r739, -32;
	mov.b32 	%r1439, 1;
	shl.b32 	%r1440, %r1439, %r1438;
	selp.b32 	%r1441, %r1440, 0, %p181;
	or.b32  	%r1891, %r1441, %r1891;
	bra.uni 	$L__BB1_271;
$L__BB1_270:
	mov.b32 	%r1442, 1;
	shl.b32 	%r1443, %r1442, %r739;
	or.b32  	%r1890, %r1443, %r1890;
$L__BB1_271:
	setp.eq.s32 	%p182, %r697, 2;
	@%p182 bra 	$L__BB1_277;
	ld.global.nc.f32 	%f198, [%rd31+8];
	setp.leu.f32 	%p183, %f198, 0f3F000000;
	@%p183 bra 	$L__BB1_277;
	mul.wide.u32 	%rd254, %r1900, 4;
	add.s64 	%rd255, %rd19, %rd254;
	ld.global.u32 	%r1444, [%rd255+8];
	setp.ge.s32 	%p184, %r1444, %r1885;
	@%p184 bra 	$L__BB1_277;
	add.s64 	%rd257, %rd14, %rd254;
	ld.global.u32 	%r744, [%rd257+8];
	setp.lt.u32 	%p185, %r744, 32;
	@%p185 bra 	$L__BB1_276;
	and.b32  	%r1445, %r744, -32;
	setp.eq.s32 	%p186, %r1445, 32;
	add.s32 	%r1446, %r744, -32;
	mov.b32 	%r1447, 1;
	shl.b32 	%r1448, %r1447, %r1446;
	selp.b32 	%r1449, %r1448, 0, %p186;
	or.b32  	%r1891, %r1449, %r1891;
	bra.uni 	$L__BB1_277;
$L__BB1_276:
	mov.b32 	%r1450, 1;
	shl.b32 	%r1451, %r1450, %r744;
	or.b32  	%r1890, %r1451, %r1890;
$L__BB1_277:
	not.b32 	%r1452, %r1890;
	brev.b32 	%r1453, %r1452;
	bfind.shiftamt.u32 	%r1909, %r1453;
	setp.lt.u32 	%p187, %r1909, 32;
	@%p187 bra 	$L__BB1_279;
	not.b32 	%r1454, %r1891;
	brev.b32 	%r1455, %r1454;
	bfind.shiftamt.u32 	%r1456, %r1455;
	setp.lt.u32 	%p188, %r1456, 32;
	add.s32 	%r1457, %r1456, 32;
	selp.b32 	%r1909, %r1457, %r758, %p188;
$L__BB1_279:
	mul.wide.s32 	%rd258, %r703, 4;
	add.s64 	%rd259, %rd14, %rd258;
	st.global.u32 	[%rd259], %r1909;
	max.s32 	%r1910, %r1910, %r1909;
	add.s32 	%r1885, %r1885, 1;
	setp.ne.s32 	%p189, %r1885, %r757;
	@%p189 bra 	$L__BB1_236;
$L__BB1_280:
	add.s32 	%r1911, %r1910, 1;
$L__BB1_281:
	ld.param.u64 	%rd293, [_Z30dense_parallel_coloring_tensorPKfS0_PiS1_Pfiiify_param_3];
	cvta.to.global.u64 	%rd290, %rd293;
	shl.b64 	%rd291, %rd6, 2;
	add.s64 	%rd292, %rd290, %rd291;
	st.global.u32 	[%rd292], %r1911;
$L__BB1_282:
	ret;

}
	// .globl	_Z20select_best_coloringPKiS0_PiS1_ii
.visible .entry _Z20select_best_coloringPKiS0_PiS1_ii(
	.param .u64 .ptr .align 1 _Z20select_best_coloringPKiS0_PiS1_ii_param_0,
	.param .u64 .ptr .align 1 _Z20select_best_coloringPKiS0_PiS1_ii_param_1,
	.param .u64 .ptr .align 1 _Z20select_best_coloringPKiS0_PiS1_ii_param_2,
	.param .u64 .ptr .align 1 _Z20select_best_coloringPKiS0_PiS1_ii_param_3,
	.param .u32 _Z20select_best_coloringPKiS0_PiS1_ii_param_4,
	.param .u32 _Z20select_best_coloringPKiS0_PiS1_ii_param_5
)
{
	.reg .pred 	%p<49>;
	.reg .b32 	%r<238>;
	.reg .b64 	%rd<57>;

	ld.param.u64 	%rd24, [_Z20select_best_coloringPKiS0_PiS1_ii_param_0];
	ld.param.u64 	%rd25, [_Z20select_best_coloringPKiS0_PiS1_ii_param_1];
	ld.param.u64 	%rd26, [_Z20select_best_coloringPKiS0_PiS1_ii_param_2];
	ld.param.u64 	%rd23, [_Z20select_best_coloringPKiS0_PiS1_ii_param_3];
	ld.param.u32 	%r61, [_Z20select_best_coloringPKiS0_PiS1_ii_param_4];
	ld.param.u32 	%r62, [_Z20select_best_coloringPKiS0_PiS1_ii_param_5];
	cvta.to.global.u64 	%rd1, %rd26;
	cvta.to.global.u64 	%rd2, %rd24;
	cvta.to.global.u64 	%rd3, %rd25;
	mov.u32 	%r63, %tid.x;
	mov.u32 	%r64, %ctaid.x;
	or.b32  	%r65, %r63, %r64;
	setp.ne.s32 	%p1, %r65, 0;
	@%p1 bra 	$L__BB2_29;
	ld.global.nc.u32 	%r231, [%rd3];
	setp.lt.s32 	%p2, %r62, 2;
	mov.b32 	%r232, 0;
	@%p2 bra 	$L__BB2_15;
	add.s32 	%r2, %r62, -1;
	add.s32 	%r70, %r62, -2;
	and.b32  	%r3, %r2, 15;
	setp.lt.u32 	%p3, %r70, 15;
	mov.b32 	%r232, 0;
	mov.b32 	%r219, 1;
	@%p3 bra 	$L__BB2_6;
	and.b32  	%r4, %r2, -16;
	add.s64 	%rd51, %rd3, 32;
	mov.b32 	%r209, 0;
	mov.u32 	%r232, %r209;
$L__BB2_4:
	.pragma "nounroll";
	add.s32 	%r72, %r209, 1;
	ld.global.nc.u32 	%r73, [%rd51+-28];
	setp.lt.s32 	%p4, %r73, %r231;
	min.s32 	%r74, %r73, %r231;
	selp.b32 	%r75, %r72, %r232, %p4;
	ld.global.nc.u32 	%r76, [%rd51+-24];
	setp.lt.s32 	%p5, %r76, %r74;
	min.s32 	%r77, %r76, %r74;
	add.s32 	%r78, %r209, 2;
	selp.b32 	%r79, %r78, %r75, %p5;
	ld.global.nc.u32 	%r80, [%rd51+-20];
	setp.lt.s32 	%p6, %r80, %r77;
	min.s32 	%r81, %r80, %r77;
	add.s32 	%r82, %r209, 3;
	selp.b32 	%r83, %r82, %r79, %p6;
	ld.global.nc.u32 	%r84, [%rd51+-16];
	setp.lt.s32 	%p7, %r84, %r81;
	min.s32 	%r85, %r84, %r81;
	add.s32 	%r86, %r209, 4;
	selp.b32 	%r87, %r86, %r83, %p7;
	ld.global.nc.u32 	%r88, [%rd51+-12];
	setp.lt.s32 	%p8, %r88, %r85;
	min.s32 	%r89, %r88, %r85;
	add.s32 	%r90, %r209, 5;
	selp.b32 	%r91, %r90, %r87, %p8;
	ld.global.nc.u32 	%r92, [%rd51+-8];
	setp.lt.s32 	%p9, %r92, %r89;
	min.s32 	%r93, %r92, %r89;
	add.s32 	%r94, %r209, 6;
	selp.b32 	%r95, %r94, %r91, %p9;
	ld.global.nc.u32 	%r96, [%rd51+-4];
	setp.lt.s32 	%p10, %r96, %r93;
	min.s32 	%r97, %r96, %r93;
	add.s32 	%r98, %r209, 7;
	selp.b32 	%r99, %r98, %r95, %p10;
	ld.global.nc.u32 	%r100, [%rd51];
	setp.lt.s32 	%p11, %r100, %r97;
	min.s32 	%r101, %r100, %r97;
	add.s32 	%r102, %r209, 8;
	selp.b32 	%r103, %r102, %r99, %p11;
	ld.global.nc.u32 	%r104, [%rd51+4];
	setp.lt.s32 	%p12, %r104, %r101;
	min.s32 	%r105, %r104, %r101;
	add.s32 	%r106, %r209, 9;
	selp.b32 	%r107, %r106, %r103, %p12;
	ld.global.nc.u32 	%r108, [%rd51+8];
	setp.lt.s32 	%p13, %r108, %r105;
	min.s32 	%r109, %r108, %r105;
	add.s32 	%r110, %r209, 10;
	selp.b32 	%r111, %r110, %r107, %p13;
	ld.global.nc.u32 	%r112, [%rd51+12];
	setp.lt.s32 	%p14, %r112, %r109;
	min.s32 	%r113, %r112, %r109;
	add.s32 	%r114, %r209, 11;
	selp.b32 	%r115, %r114, %r111, %p14;
	ld.global.nc.u32 	%r116, [%rd51+16];
	setp.lt.s32 	%p15, %r116, %r113;
	min.s32 	%r117, %r116, %r113;
	add.s32 	%r118, %r209, 12;
	selp.b32 	%r119, %r118, %r115, %p15;
	ld.global.nc.u32 	%r120, [%rd51+20];
	setp.lt.s32 	%p16, %r120, %r117;
	min.s32 	%r121, %r120, %r117;
	add.s32 	%r122, %r209, 13;
	selp.b32 	%r123, %r122, %r119, %p16;
	ld.global.nc.u32 	%r124, [%rd51+24];
	setp.lt.s32 	%p17, %r124, %r121;
	min.s32 	%r125, %r124, %r121;
	add.s32 	%r126, %r209, 14;
	selp.b32 	%r127, %r126, %r123, %p17;
	ld.global.nc.u32 	%r128, [%rd51+28];
	setp.lt.s32 	%p18, %r128, %r125;
	min.s32 	%r129, %r128, %r125;
	add.s32 	%r130, %r209, 15;
	selp.b32 	%r131, %r130, %r127, %p18;
	ld.global.nc.u32 	%r132, [%rd51+32];
	setp.lt.s32 	%p19, %r132, %r129;
	min.s32 	%r231, %r132, %r129;
	add.s32 	%r209, %r209, 16;
	selp.b32 	%r232, %r209, %r131, %p19;
	add.s64 	%rd51, %rd51, 64;
	setp.ne.s32 	%p20, %r209, %r4;
	@%p20 bra 	$L__BB2_4;
	add.s32 	%r219, %r209, 1;
$L__BB2_6:
	setp.eq.s32 	%p21, %r3, 0;
	@%p21 bra 	$L__BB2_15;
	and.b32  	%r17, %r2, 7;
	setp.lt.u32 	%p22, %r3, 8;
	@%p22 bra 	$L__BB2_9;
	mul.wide.u32 	%rd27, %r219, 4;
	add.s64 	%rd28, %rd3, %rd27;
	ld.global.nc.u32 	%r134, [%rd28];
	setp.lt.s32 	%p23, %r134, %r231;
	min.s32 	%r135, %r134, %r231;
	selp.b32 	%r136, %r219, %r232, %p23;
	add.s32 	%r137, %r219, 1;
	ld.global.nc.u32 	%r138, [%rd28+4];
	setp.lt.s32 	%p24, %r138, %r135;
	min.s32 	%r139, %r138, %r135;
	selp.b32 	%r140, %r137, %r136, %p24;
	add.s32 	%r141, %r219, 2;
	ld.global.nc.u32 	%r142, [%rd28+8];
	setp.lt.s32 	%p25, %r142, %r139;
	min.s32 	%r143, %r142, %r139;
	selp.b32 	%r144, %r141, %r140, %p25;
	add.s32 	%r145, %r219, 3;
	ld.global.nc.u32 	%r146, [%rd28+12];
	setp.lt.s32 	%p26, %r146, %r143;
	min.s32 	%r147, %r146, %r143;
	selp.b32 	%r148, %r145, %r144, %p26;
	add.s32 	%r149, %r219, 4;
	ld.global.nc.u32 	%r150, [%rd28+16];
	setp.lt.s32 	%p27, %r150, %r147;
	min.s32 	%r151, %r150, %r147;
	selp.b32 	%r152, %r149, %r148, %p27;
	add.s32 	%r153, %r219, 5;
	ld.global.nc.u32 	%r154, [%rd28+20];
	setp.lt.s32 	%p28, %r154, %r151;
	min.s32 	%r155, %r154, %r151;
	selp.b32 	%r156, %r153, %r152, %p28;
	add.s32 	%r157, %r219, 6;
	ld.global.nc.u32 	%r158, [%rd28+24];
	setp.lt.s32 	%p29, %r158, %r155;
	min.s32 	%r159, %r158, %r155;
	selp.b32 	%r160, %r157, %r156, %p29;
	add.s32 	%r161, %r219, 7;
	ld.global.nc.u32 	%r162, [%rd28+28];
	setp.lt.s32 	%p30, %r162, %r159;
	min.s32 	%r231, %r162, %r159;
	selp.b32 	%r232, %r161, %r160, %p30;
	add.s32 	%r219, %r219, 8;
$L__BB2_9:
	setp.eq.s32 	%p31, %r17, 0;
	@%p31 bra 	$L__BB2_15;
	and.b32  	%r26, %r2, 3;
	setp.lt.u32 	%p32, %r17, 4;
	@%p32 bra 	$L__BB2_12;
	mul.wide.u32 	%rd29, %r219, 4;
	add.s64 	%rd30, %rd3, %rd29;
	ld.global.nc.u32 	%r164, [%rd30];
	setp.lt.s32 	%p33, %r164, %r231;
	min.s32 	%r165, %r164, %r231;
	selp.b32 	%r166, %r219, %r232, %p33;
	add.s32 	%r167, %r219, 1;
	ld.global.nc.u32 	%r168, [%rd30+4];
	setp.lt.s32 	%p34, %r168, %r165;
	min.s32 	%r169, %r168, %r165;
	selp.b32 	%r170, %r167, %r166, %p34;
	add.s32 	%r171, %r219, 2;
	ld.global.nc.u32 	%r172, [%rd30+8];
	setp.lt.s32 	%p35, %r172, %r169;
	min.s32 	%r173, %r172, %r169;
	selp.b32 	%r174, %r171, %r170, %p35;
	add.s32 	%r175, %r219, 3;
	ld.global.nc.u32 	%r176, [%rd30+12];
	setp.lt.s32 	%p36, %r176, %r173;
	min.s32 	%r231, %r176, %r173;
	selp.b32 	%r232, %r175, %r174, %p36;
	add.s32 	%r219, %r219, 4;
$L__BB2_12:
	setp.eq.s32 	%p37, %r26, 0;
	@%p37 bra 	$L__BB2_15;
	mul.wide.u32 	%rd31, %r219, 4;
	add.s64 	%rd52, %rd3, %rd31;
	neg.s32 	%r227, %r26;
$L__BB2_14:
	.pragma "nounroll";
	ld.global.nc.u32 	%r177, [%rd52];
	setp.lt.s32 	%p38, %r177, %r231;
	min.s32 	%r231, %r177, %r231;
	selp.b32 	%r232, %r219, %r232, %p38;
	add.s32 	%r219, %r219, 1;
	add.s64 	%rd52, %rd52, 4;
	add.s32 	%r227, %r227, 1;
	setp.ne.s32 	%p39, %r227, 0;
	@%p39 bra 	$L__BB2_14;
$L__BB2_15:
	mul.lo.s32 	%r178, %r232, %r61;
	cvt.s64.s32 	%rd10, %r178;
	setp.lt.s32 	%p40, %r61, 1;
	@%p40 bra 	$L__BB2_28;
	and.b32  	%r46, %r61, 15;
	setp.lt.u32 	%p41, %r61, 16;
	mov.b32 	%r235, 0;
	@%p41 bra 	$L__BB2_19;
	and.b32  	%r235, %r61, 2147483632;
	neg.s32 	%r233, %r235;
	shl.b64 	%rd32, %rd10, 2;
	add.s64 	%rd33, %rd32, %rd2;
	add.s64 	%rd54, %rd33, 32;
	add.s64 	%rd53, %rd1, 32;
$L__BB2_18:
	.pragma "nounroll";
	ld.global.nc.u32 	%r180, [%rd54+-32];
	st.global.u32 	[%rd53+-32], %r180;
	ld.global.nc.u32 	%r181, [%rd54+-28];
	st.global.u32 	[%rd53+-28], %r181;
	ld.global.nc.u32 	%r182, [%rd54+-24];
	st.global.u32 	[%rd53+-24], %r182;
	ld.global.nc.u32 	%r183, [%rd54+-20];
	st.global.u32 	[%rd53+-20], %r183;
	ld.global.nc.u32 	%r184, [%rd54+-16];
	st.global.u32 	[%rd53+-16], %r184;
	ld.global.nc.u32 	%r185, [%rd54+-12];
	st.global.u32 	[%rd53+-12], %r185;
	ld.global.nc.u32 	%r186, [%rd54+-8];
	st.global.u32 	[%rd53+-8], %r186;
	ld.global.nc.u32 	%r187, [%rd54+-4];
	st.global.u32 	[%rd53+-4], %r187;
	ld.global.nc.u32 	%r188, [%rd54];
	st.global.u32 	[%rd53], %r188;
	ld.global.nc.u32 	%r189, [%rd54+4];
	st.global.u32 	[%rd53+4], %r189;
	ld.global.nc.u32 	%r190, [%rd54+8];
	st.global.u32 	[%rd53+8], %r190;
	ld.global.nc.u32 	%r191, [%rd54+12];
	st.global.u32 	[%rd53+12], %r191;
	ld.global.nc.u32 	%r192, [%rd54+16];
	st.global.u32 	[%rd53+16], %r192;
	ld.global.nc.u32 	%r193, [%rd54+20];
	st.global.u32 	[%rd53+20], %r193;
	ld.global.nc.u32 	%r194, [%rd54+24];
	st.global.u32 	[%rd53+24], %r194;
	ld.global.nc.u32 	%r195, [%rd54+28];
	st.global.u32 	[%rd53+28], %r195;
	add.s32 	%r233, %r233, 16;
	add.s64 	%rd54, %rd54, 64;
	add.s64 	%rd53, %rd53, 64;
	setp.ne.s32 	%p42, %r233, 0;
	@%p42 bra 	$L__BB2_18;
$L__BB2_19:
	setp.eq.s32 	%p43, %r46, 0;
	@%p43 bra 	$L__BB2_28;
	and.b32  	%r52, %r61, 7;
	setp.lt.u32 	%p44, %r46, 8;
	@%p44 bra 	$L__BB2_22;
	cvt.u64.u32 	%rd34, %r235;
	add.s64 	%rd35, %rd34, %rd10;
	shl.b64 	%rd36, %rd35, 2;
	add.s64 	%rd37, %rd2, %rd36;
	ld.global.nc.u32 	%r196, [%rd37];
	mul.wide.u32 	%rd38, %r235, 4;
	add.s64 	%rd39, %rd1, %rd38;
	st.global.u32 	[%rd39], %r196;
	ld.global.nc.u32 	%r197, [%rd37+4];
	st.global.u32 	[%rd39+4], %r197;
	ld.global.nc.u32 	%r198, [%rd37+8];
	st.global.u32 	[%rd39+8], %r198;
	ld.global.nc.u32 	%r199, [%rd37+12];
	st.global.u32 	[%rd39+12], %r199;
	ld.global.nc.u32 	%r200, [%rd37+16];
	st.global.u32 	[%rd39+16], %r200;
	ld.global.nc.u32 	%r201, [%rd37+20];
	st.global.u32 	[%rd39+20], %r201;
	ld.global.nc.u32 	%r202, [%rd37+24];
	st.global.u32 	[%rd39+24], %r202;
	ld.global.nc.u32 	%r203, [%rd37+28];
	st.global.u32 	[%rd39+28], %r203;
	add.s32 	%r235, %r235, 8;
$L__BB2_22:
	setp.eq.s32 	%p45, %r52, 0;
	@%p45 bra 	$L__BB2_28;
	and.b32  	%r55, %r61, 3;
	setp.lt.u32 	%p46, %r52, 4;
	@%p46 bra 	$L__BB2_25;
	cvt.u64.u32 	%rd40, %r235;
	add.s64 	%rd41, %rd40, %rd10;
	shl.b64 	%rd42, %rd41, 2;
	add.s64 	%rd43, %rd2, %rd42;
	ld.global.nc.u32 	%r204, [%rd43];
	mul.wide.u32 	%rd44, %r235, 4;
	add.s64 	%rd45, %rd1, %rd44;
	st.global.u32 	[%rd45], %r204;
	ld.global.nc.u32 	%r205, [%rd43+4];
	st.global.u32 	[%rd45+4], %r205;
	ld.global.nc.u32 	%r206, [%rd43+8];
	st.global.u32 	[%rd45+8], %r206;
	ld.global.nc.u32 	%r207, [%rd43+12];
	st.global.u32 	[%rd45+12], %r207;
	add.s32 	%r235, %r235, 4;
$L__BB2_25:
	setp.eq.s32 	%p47, %r55, 0;
	@%p47 bra 	$L__BB2_28;
	cvt.u64.u32 	%rd46, %r235;
	mul.wide.u32 	%rd47, %r235, 4;
	add.s64 	%rd56, %rd1, %rd47;
	add.s64 	%rd48, %rd10, %rd46;
	shl.b64 	%rd49, %rd48, 2;
	add.s64 	%rd55, %rd2, %rd49;
	neg.s32 	%r237, %r55;
$L__BB2_27:
	.pragma "nounroll";
	ld.global.nc.u32 	%r208, [%rd55];
	st.global.u32 	[%rd56], %r208;
	add.s64 	%rd56, %rd56, 4;
	add.s64 	%rd55, %rd55, 4;
	add.s32 	%r237, %r237, 1;
	setp.ne.s32 	%p48, %r237, 0;
	@%p48 bra 	$L__BB2_27;
$L__BB2_28:
	cvta.to.global.u64 	%rd50, %rd23;
	st.global.u32 	[%rd50], %r231;
$L__BB2_29:
	ret;

}
	// .globl	_Z23fuse_coherence_matricesPKfS0_S0_S0_Pfiffff
.visible .entry _Z23fuse_coherence_matricesPKfS0_S0_S0_Pfiffff(
	.param .u64 .ptr .align 1 _Z23fuse_coherence_matricesPKfS0_S0_S0_Pfiffff_param_0,
	.param .u64 .ptr .align 1 _Z23fuse_coherence_matricesPKfS0_S0_S0_Pfiffff_param_1,
	.param .u64 .ptr .align 1 _Z23fuse_coherence_matricesPKfS0_S0_S0_Pfiffff_param_2,
	.param .u64 .ptr .align 1 _Z23fuse_coherence_matricesPKfS0_S0_S0_Pfiffff_param_3,
	.param .u64 .ptr .align 1 _Z23fuse_coherence_matricesPKfS0_S0_S0_Pfiffff_param_4,
	.param .u32 _Z23fuse_coherence_matricesPKfS0_S0_S0_Pfiffff_param_5,
	.param .f32 _Z23fuse_coherence_matricesPKfS0_S0_S0_Pfiffff_param_6,
	.param .f32 _Z23fuse_coherence_matricesPKfS0_S0_S0_Pfiffff_param_7,
	.param .f32 _Z23fuse_coherence_matricesPKfS0_S0_S0_Pfiffff_param_8,
	.param .f32 _Z23fuse_coherence_matricesPKfS0_S0_S0_Pfiffff_param_9
)
{
	.reg .pred 	%p<2>;
	.reg .b32 	%r<7>;
	.reg .b32 	%f<15>;
	.reg .b64 	%rd<17>;

	ld.param.u64 	%rd1, [_Z23fuse_coherence_matricesPKfS0_S0_S0_Pfiffff_param_0];
	ld.param.u64 	%rd2, [_Z23fuse_coherence_matricesPKfS0_S0_S0_Pfiffff_param_1];
	ld.param.u64 	%rd3, [_Z23fuse_coherence_matricesPKfS0_S0_S0_Pfiffff_param_2];
	ld.param.u64 	%rd4, [_Z23fuse_coherence_matricesPKfS0_S0_S0_Pfiffff_param_3];
	ld.param.u64 	%rd5, [_Z23fuse_coherence_matricesPKfS0_S0_S0_Pfiffff_param_4];
	ld.param.u32 	%r2, [_Z23fuse_coherence_matricesPKfS0_S0_S0_Pfiffff_param_5];
	ld.param.f32 	%f1, [_Z23fuse_coherence_matricesPKfS0_S0_S0_Pfiffff_param_6];
	ld.param.f32 	%f2, [_Z23fuse_coherence_matricesPKfS0_S0_S0_Pfiffff_param_7];
	ld.param.f32 	%f3, [_Z23fuse_coherence_matricesPKfS0_S0_S0_Pfiffff_param_8];
	ld.param.f32 	%f4, [_Z23fuse_coherence_matricesPKfS0_S0_S0_Pfiffff_param_9];
	mov.u32 	%r3, %ctaid.x;
	mov.u32 	%r4, %ntid.x;
	mov.u32 	%r5, %tid.x;
	mad.lo.s32 	%r1, %r3, %r4, %r5;
	mul.lo.s32 	%r6, %r2, %r2;
	setp.ge.s32 	%p1, %r1, %r6;
	@%p1 bra 	$L__BB3_2;
	cvta.to.global.u64 	%rd6, %rd1;
	cvta.to.global.u64 	%rd7, %rd2;
	cvta.to.global.u64 	%rd8, %rd3;
	cvta.to.global.u64 	%rd9, %rd4;
	cvta.to.global.u64 	%rd10, %rd5;
	mul.wide.s32 	%rd11, %r1, 4;
	add.s64 	%rd12, %rd6, %rd11;
	ld.global.nc.f32 	%f5, [%rd12];
	add.s64 	%rd13, %rd7, %rd11;
	ld.global.nc.f32 	%f6, [%rd13];
	mul.f32 	%f7, %f2, %f6;
	fma.rn.f32 	%f8, %f1, %f5, %f7;
	add.s64 	%rd14, %rd8, %rd11;
	ld.global.nc.f32 	%f9, [%rd14];
	fma.rn.f32 	%f10, %f3, %f9, %f8;
	add.s64 	%rd15, %rd9, %rd11;
	ld.global.nc.f32 	%f11, [%rd15];
	fma.rn.f32 	%f12, %f4, %f11, %f10;
	min.f32 	%f13, %f12, 0f41200000;
	max.f32 	%f14, %f13, 0f00000000;
	add.s64 	%rd16, %rd10, %rd11;
	st.global.f32 	[%rd16], %f14;
$L__BB3_2:
	ret;

}
	// .globl	_Z22init_uniform_coherencePfif
.visible .entry _Z22init_uniform_coherencePfif(
	.param .u64 .ptr .align 1 _Z22init_uniform_coherencePfif_param_0,
	.param .u32 _Z22init_uniform_coherencePfif_param_1,
	.param .f32 _Z22init_uniform_coherencePfif_param_2
)
{
	.reg .pred 	%p<2>;
	.reg .b32 	%r<7>;
	.reg .b32 	%f<2>;
	.reg .b64 	%rd<5>;

	ld.param.u64 	%rd1, [_Z22init_uniform_coherencePfif_param_0];
	ld.param.u32 	%r2, [_Z22init_uniform_coherencePfif_param_1];
	ld.param.f32 	%f1, [_Z22init_uniform_coherencePfif_param_2];
	mov.u32 	%r3, %ctaid.x;
	mov.u32 	%r4, %ntid.x;
	mov.u32 	%r5, %tid.x;
	mad.lo.s32 	%r1, %r3, %r4, %r5;
	mul.lo.s32 	%r6, %r2, %r2;
	setp.ge.s32 	%p1, %r1, %r6;
	@%p1 bra 	$L__BB4_2;
	cvta.to.global.u64 	%rd2, %rd1;
	mul.wide.s32 	%rd3, %r1, 4;
	add.s64 	%rd4, %rd2, %rd3;
	st.global.f32 	[%rd4], %f1;
$L__BB4_2:
	ret;

}
	// .globl	generate_thermodynamic_ordering
.visible .entry generate_thermodynamic_ordering(
	.param .u64 .ptr .align 1 generate_thermodynamic_ordering_param_0,
	.param .u64 .ptr .align 1 generate_thermodynamic_ordering_param_1,
	.param .u64 .ptr .align 1 generate_thermodynamic_ordering_param_2,
	.param .u64 .ptr .align 1 generate_thermodynamic_ordering_param_3,
	.param .u64 .ptr .align 1 generate_thermodynamic_ordering_param_4,
	.param .u32 generate_thermodynamic_ordering_param_5,
	.param .u32 generate_thermodynamic_ordering_param_6
)
{
	.reg .pred 	%p<35>;
	.reg .b32 	%r<177>;
	.reg .b32 	%f<264>;
	.reg .b64 	%rd<156>;

	ld.param.u64 	%rd39, [generate_thermodynamic_ordering_param_0];
	ld.param.u64 	%rd35, [generate_thermodynamic_ordering_param_1];
	ld.param.u64 	%rd36, [generate_thermodynamic_ordering_param_2];
	ld.param.u64 	%rd37, [generate_thermodynamic_ordering_param_3];
	ld.param.u64 	%rd38, [generate_thermodynamic_ordering_param_4];
	ld.param.u32 	%r51, [generate_thermodynamic_ordering_param_5];
	ld.param.u32 	%r52, [generate_thermodynamic_ordering_param_6];
	cvta.to.global.u64 	%rd1, %rd39;
	mov.u32 	%r53, %ctaid.x;
	mov.u32 	%r54, %ntid.x;
	mov.u32 	%r55, %tid.x;
	mad.lo.s32 	%r1, %r53, %r54, %r55;
	setp.ge.s32 	%p1, %r1, %r52;
	@%p1 bra 	$L__BB5_46;
	cvta.to.global.u64 	%rd40, %rd36;
	cvta.to.global.u64 	%rd41, %rd35;
	cvta.to.global.u64 	%rd2, %rd37;
	mul.wide.s32 	%rd42, %r1, 8;
	add.s64 	%rd43, %rd40, %rd42;
	ld.global.nc.u64 	%rd153, [%rd43];
	mul.wide.s32 	%rd44, %r1, 4;
	add.s64 	%rd45, %rd41, %rd44;
	ld.global.nc.f32 	%f1, [%rd45];
	mul.lo.s32 	%r2, %r51, %r1;
	setp.lt.s32 	%p2, %r51, 1;
	mov.f32 	%f263, 0f00000000;
	@%p2 bra 	$L__BB5_45;
	and.b32  	%r3, %r51, 15;
	setp.lt.u32 	%p3, %r51, 16;
	mov.b32 	%r166, 0;
	@%p3 bra 	$L__BB5_5;
	and.b32  	%r166, %r51, 2147483632;
	mul.wide.s32 	%rd46, %r2, 4;
	add.s64 	%rd47, %rd46, %rd2;
	add.s64 	%rd146, %rd47, 32;
	mov.b32 	%r164, 0;
$L__BB5_4:
	.pragma "nounroll";
	st.global.u32 	[%rd146+-32], %r164;
	add.s32 	%r58, %r164, 1;
	st.global.u32 	[%rd146+-28], %r58;
	add.s32 	%r59, %r164, 2;
	st.global.u32 	[%rd146+-24], %r59;
	add.s32 	%r60, %r164, 3;
	st.global.u32 	[%rd146+-20], %r60;
	add.s32 	%r61, %r164, 4;
	st.global.u32 	[%rd146+-16], %r61;
	add.s32 	%r62, %r164, 5;
	st.global.u32 	[%rd146+-12], %r62;
	add.s32 	%r63, %r164, 6;
	st.global.u32 	[%rd146+-8], %r63;
	add.s32 	%r64, %r164, 7;
	st.global.u32 	[%rd146+-4], %r64;
	add.s32 	%r65, %r164, 8;
	st.global.u32 	[%rd146], %r65;
	add.s32 	%r66, %r164, 9;
	st.global.u32 	[%rd146+4], %r66;
	add.s32 	%r67, %r164, 10;
	st.global.u32 	[%rd146+8], %r67;
	add.s32 	%r68, %r164, 11;
	st.global.u32 	[%rd146+12], %r68;
	add.s32 	%r69, %r164, 12;
	st.global.u32 	[%rd146+16], %r69;
	add.s32 	%r70, %r164, 13;
	st.global.u32 	[%rd146+20], %r70;
	add.s32 	%r71, %r164, 14;
	st.global.u32 	[%rd146+24], %r71;
	add.s32 	%r72, %r164, 15;
	st.global.u32 	[%rd146+28], %r72;
	add.s64 	%rd146, %rd146, 64;
	add.s32 	%r164, %r164, 16;
	setp.ne.s32 	%p4, %r164, %r166;
	@%p4 bra 	$L__BB5_4;
$L__BB5_5:
	mul.wide.s32 	%rd48, %r2, 4;
	add.s64 	%rd7, %rd2, %rd48;
	setp.eq.s32 	%p5, %r3, 0;
	@%p5 bra 	$L__BB5_14;
	and.b32  	%r8, %r51, 7;
	setp.lt.u32 	%p6, %r3, 8;
	@%p6 bra 	$L__BB5_8;
	mul.wide.u32 	%rd49, %r166, 4;
	add.s64 	%rd50, %rd7, %rd49;
	st.global.u32 	[%rd50], %r166;
	add.s32 	%r73, %r166, 1;
	st.global.u32 	[%rd50+4], %r73;
	add.s32 	%r74, %r166, 2;
	st.global.u32 	[%rd50+8], %r74;
	add.s32 	%r75, %r166, 3;
	st.global.u32 	[%rd50+12], %r75;
	add.s32 	%r76, %r166, 4;
	st.global.u32 	[%rd50+16], %r76;
	add.s32 	%r77, %r166, 5;
	st.global.u32 	[%rd50+20], %r77;
	add.s32 	%r78, %r166, 6;
	st.global.u32 	[%rd50+24], %r78;
	add.s32 	%r79, %r166, 7;
	st.global.u32 	[%rd50+28], %r79;
	add.s32 	%r166, %r166, 8;
$L__BB5_8:
	setp.eq.s32 	%p7, %r8, 0;
	@%p7 bra 	$L__BB5_14;
	and.b32  	%r11, %r51, 3;
	setp.lt.u32 	%p8, %r8, 4;
	@%p8 bra 	$L__BB5_11;
	mul.wide.u32 	%rd51, %r166, 4;
	add.s64 	%rd52, %rd7, %rd51;
	st.global.u32 	[%rd52], %r166;
	add.s32 	%r80, %r166, 1;
	st.global.u32 	[%rd52+4], %r80;
	add.s32 	%r81, %r166, 2;
	st.global.u32 	[%rd52+8], %r81;
	add.s32 	%r82, %r166, 3;
	st.global.u32 	[%rd52+12], %r82;
	add.s32 	%r166, %r166, 4;
$L__BB5_11:
	setp.eq.s32 	%p9, %r11, 0;
	@%p9 bra 	$L__BB5_14;
	mul.wide.u32 	%rd54, %r166, 4;
	add.s64 	%rd55, %rd48, %rd54;
	add.s64 	%rd147, %rd2, %rd55;
	neg.s32 	%r168, %r11;
$L__BB5_13:
	.pragma "nounroll";
	st.global.u32 	[%rd147], %r166;
	add.s32 	%r166, %r166, 1;
	add.s64 	%rd147, %rd147, 4;
	add.s32 	%r168, %r168, 1;
	setp.ne.s32 	%p10, %r168, 0;
	@%p10 bra 	$L__BB5_13;
$L__BB5_14:
	mul.lo.s32 	%r83, %r51, 100;
	max.s32 	%r19, %r83, 1;
	setp.eq.s32 	%p11, %r19, 1;
	@%p11 bra 	$L__BB5_27;
	and.b32  	%r84, %r19, 2147483644;
	neg.s32 	%r170, %r84;
$L__BB5_16:
	cvt.u32.u64 	%r85, %rd153;
	mad.lo.s32 	%r86, %r85, 1103515245, 12345;
	and.b32  	%r87, %r86, 2147483647;
	rem.u32 	%r28, %r87, %r51;
	mad.lo.s64 	%rd16, %rd153, 1217745895947410025, 13622895711870;
	and.b64  	%rd151, %rd16, 2147483647;
	cvt.u32.u64 	%r88, %rd151;
	rem.u32 	%r29, %r88, %r51;
	setp.eq.s32 	%p12, %r28, %r29;
	@%p12 bra 	$L__BB5_21;
	mul.wide.u32 	%rd56, %r28, 4;
	add.s64 	%rd18, %rd7, %rd56;
	ld.global.u32 	%r30, [%rd18];
	mul.wide.u32 	%rd57, %r29, 4;
	add.s64 	%rd19, %rd7, %rd57;
	ld.global.u32 	%r31, [%rd19];
	mul.wide.s32 	%rd58, %r30, 4;
	add.s64 	%rd59, %rd1, %rd58;
	ld.global.nc.f32 	%f19, [%rd59];
	mul.wide.s32 	%rd60, %r31, 4;
	add.s64 	%rd61, %rd1, %rd60;
	ld.global.nc.f32 	%f20, [%rd61];
	cvt.rn.f32.u32 	%f21, %r28;
	sub.f32 	%f22, %f21, %f19;
	abs.f32 	%f23, %f22;
	cvt.rn.f32.u32 	%f24, %r29;
	sub.f32 	%f25, %f24, %f20;
	abs.f32 	%f26, %f25;
	add.f32 	%f27, %f23, %f26;
	sub.f32 	%f28, %f21, %f20;
	abs.f32 	%f29, %f28;
	sub.f32 	%f30, %f24, %f19;
	abs.f32 	%f31, %f30;
	add.f32 	%f32, %f31, %f29;
	sub.f32 	%f3, %f32, %f27;
	setp.lt.f32 	%p13, %f3, 0f00000000;
	@%p13 bra 	$L__BB5_20;
	setp.leu.f32 	%p14, %f1, 0f00000000;
	@%p14 bra 	$L__BB5_21;
	neg.f32 	%f33, %f3;
	div.rn.f32 	%f34, %f33, %f1;
	fma.rn.f32 	%f35, %f34, 0f3BBB989D, 0f3F000000;
	cvt.sat.f32.f32 	%f36, %f35;
	mov.f32 	%f37, 0f4B400001;
	mov.f32 	%f38, 0f437C0000;
	fma.rm.f32 	%f39, %f36, %f38, %f37;
	add.f32 	%f40, %f39, 0fCB40007F;
	neg.f32 	%f41, %f40;
	fma.rn.f32 	%f42, %f34, 0f3FB8AA3B, %f41;
	fma.rn.f32 	%f43, %f34, 0f32A57060, %f42;
	mov.b32 	%r89, %f39;
	shl.b32 	%r90, %r89, 23;
	mov.b32 	%f44, %r90;
	ex2.approx.ftz.f32 	%f45, %f43;
	mul.f32 	%f46, %f45, %f44;
	mad.lo.s64 	%rd62, %rd16, 1103515245, 12345;
	and.b64  	%rd151, %rd62, 2147483647;
	cvt.u32.u64 	%r91, %rd151;
	cvt.rn.f32.u32 	%f47, %r91;
	mul.f32 	%f48, %f47, 0f30000000;
	setp.geu.f32 	%p15, %f48, %f46;
	@%p15 bra 	$L__BB5_21;
$L__BB5_20:
	st.global.u32 	[%rd18], %r31;
	st.global.u32 	[%rd19], %r30;
$L__BB5_21:
	cvt.u32.u64 	%r92, %rd151;
	mad.lo.s32 	%r93, %r92, 1103515245, 12345;
	and.b32  	%r94, %r93, 2147483647;
	rem.u32 	%r32, %r94, %r51;
	mad.lo.s64 	%rd23, %rd151, 1217745895947410025, 13622895711870;
	and.b64  	%rd153, %rd23, 2147483647;
	cvt.u32.u64 	%r95, %rd153;
	rem.u32 	%r33, %r95, %r51;
	setp.eq.s32 	%p16, %r32, %r33;
	@%p16 bra 	$L__BB5_26;
	mul.wide.u32 	%rd63, %r32, 4;
	add.s64 	%rd25, %rd7, %rd63;
	ld.global.u32 	%r34, [%rd25];
	mul.wide.u32 	%rd64, %r33, 4;
	add.s64 	%rd26, %rd7, %rd64;
	ld.global.u32 	%r35, [%rd26];
	mul.wide.s32 	%rd65, %r34, 4;
	add.s64 	%rd66, %rd1, %rd65;
	ld.global.nc.f32 	%f49, [%rd66];
	mul.wide.s32 	%rd67, %r35, 4;
	add.s64 	%rd68, %rd1, %rd67;
	ld.global.nc.f32 	%f50, [%rd68];
	cvt.rn.f32.u32 	%f51, %r32;
	sub.f32 	%f52, %f51, %f49;
	abs.f32 	%f53, %f52;
	cvt.rn.f32.u32 	%f54, %r33;
	sub.f32 	%f55, %f54, %f50;
	abs.f32 	%f56, %f55;
	add.f32 	%f57, %f53, %f56;
	sub.f32 	%f58, %f51, %f50;
	abs.f32 	%f59, %f58;
	sub.f32 	%f60, %f54, %f49;
	abs.f32 	%f61, %f60;
	add.f32 	%f62, %f61, %f59;
	sub.f32 	%f4, %f62, %f57;
	setp.lt.f32 	%p17, %f4, 0f00000000;
	@%p17 bra 	$L__BB5_25;
	setp.leu.f32 	%p18, %f1, 0f00000000;
	@%p18 bra 	$L__BB5_26;
	neg.f32 	%f63, %f4;
	div.rn.f32 	%f64, %f63, %f1;
	fma.rn.f32 	%f65, %f64, 0f3BBB989D, 0f3F000000;
	cvt.sat.f32.f32 	%f66, %f65;
	mov.f32 	%f67, 0f4B400001;
	mov.f32 	%f68, 0f437C0000;
	fma.rm.f32 	%f69, %f66, %f68, %f67;
	add.f32 	%f70, %f69, 0fCB40007F;
	neg.f32 	%f71, %f70;
	fma.rn.f32 	%f72, %f64, 0f3FB8AA3B, %f71;
	fma.rn.f32 	%f73, %f64, 0f32A57060, %f72;
	mov.b32 	%r96, %f69;
	shl.b32 	%r97, %r96, 23;
	mov.b32 	%f74, %r97;
	ex2.approx.ftz.f32 	%f75, %f73;
	mul.f32 	%f76, %f75, %f74;
	mad.lo.s64 	%rd69, %rd23, 1103515245, 12345;
	and.b64  	%rd153, %rd69, 2147483647;
	cvt.u32.u64 	%r98, %rd153;
	cvt.rn.f32.u32 	%f77, %r98;
	mul.f32 	%f78, %f77, 0f30000000;
	setp.geu.f32 	%p19, %f78, %f76;
	@%p19 bra 	$L__BB5_26;
$L__BB5_25:
	st.global.u32 	[%rd25], %r35;
	st.global.u32 	[%rd26], %r34;
$L__BB5_26:
	add.s32 	%r170, %r170, 2;
	setp.eq.s32 	%p20, %r170, 0;
	@%p20 bra 	$L__BB5_27;
	bra.uni 	$L__BB5_16;
$L__BB5_27:
	and.b32  	%r99, %r19, 1;
	setp.eq.b32 	%p21, %r99, 1;
	not.pred 	%p22, %p21;
	@%p22 bra 	$L__BB5_33;
	cvt.u32.u64 	%r100, %rd153;
	mad.lo.s32 	%r101, %r100, 1103515245, 12345;
	and.b32  	%r102, %r101, 2147483647;
	rem.u32 	%r21, %r102, %r51;
	mad.lo.s32 	%r22, %r100, -1029531031, -740551042;
	and.b32  	%r103, %r22, 2147483647;
	rem.u32 	%r23, %r103, %r51;
	setp.eq.s32 	%p23, %r21, %r23;
	@%p23 bra 	$L__BB5_33;
	mul.wide.u32 	%rd70, %r21, 4;
	add.s64 	%rd12, %rd7, %rd70;
	ld.global.u32 	%r24, [%rd12];
	mul.wide.u32 	%rd71, %r23, 4;
	add.s64 	%rd13, %rd7, %rd71;
	ld.global.u32 	%r25, [%rd13];
	mul.wide.s32 	%rd72, %r24, 4;
	add.s64 	%rd73, %rd1, %rd72;
	ld.global.nc.f32 	%f79, [%rd73];
	mul.wide.s32 	%rd74, %r25, 4;
	add.s64 	%rd75, %rd1, %rd74;
	ld.global.nc.f32 	%f80, [%rd75];
	cvt.rn.f32.u32 	%f81, %r21;
	sub.f32 	%f82, %f81, %f79;
	abs.f32 	%f83, %f82;
	cvt.rn.f32.u32 	%f84, %r23;
	sub.f32 	%f85, %f84, %f80;
	abs.f32 	%f86, %f85;
	add.f32 	%f87, %f83, %f86;
	sub.f32 	%f88, %f81, %f80;
	abs.f32 	%f89, %f88;
	sub.f32 	%f90, %f84, %f79;
	abs.f32 	%f91, %f90;
	add.f32 	%f92, %f91, %f89;
	sub.f32 	%f2, %f92, %f87;
	setp.lt.f32 	%p24, %f2, 0f00000000;
	@%p24 bra 	$L__BB5_32;
	setp.leu.f32 	%p25, %f1, 0f00000000;
	@%p25 bra 	$L__BB5_33;
	neg.f32 	%f93, %f2;
	div.rn.f32 	%f94, %f93, %f1;
	fma.rn.f32 	%f95, %f94, 0f3BBB989D, 0f3F000000;
	cvt.sat.f32.f32 	%f96, %f95;
	mov.f32 	%f97, 0f4B400001;
	mov.f32 	%f98, 0f437C0000;
	fma.rm.f32 	%f99, %f96, %f98, %f97;
	add.f32 	%f100, %f99, 0fCB40007F;
	neg.f32 	%f101, %f100;
	fma.rn.f32 	%f102, %f94, 0f3FB8AA3B, %f101;
	fma.rn.f32 	%f103, %f94, 0f32A57060, %f102;
	mov.b32 	%r104, %f99;
	shl.b32 	%r105, %r104, 23;
	mov.b32 	%f104, %r105;
	ex2.approx.ftz.f32 	%f105, %f103;
	mul.f32 	%f106, %f105, %f104;
	mad.lo.s32 	%r106, %r22, 1103515245, 12345;
	and.b32  	%r107, %r106, 2147483647;
	cvt.rn.f32.u32 	%f107, %r107;
	mul.f32 	%f108, %f107, 0f30000000;
	setp.geu.f32 	%p26, %f108, %f106;
	@%p26 bra 	$L__BB5_33;
$L__BB5_32:
	st.global.u32 	[%rd12], %r25;
	st.global.u32 	[%rd13], %r24;
$L__BB5_33:
	setp.lt.u32 	%p27, %r51, 16;
	mov.f32 	%f263, 0f00000000;
	mov.b32 	%r172, 0;
	@%p27 bra 	$L__BB5_36;
	and.b32  	%r172, %r51, 2147483632;
	mul.wide.s32 	%rd76, %r2, 4;
	add.s64 	%rd77, %rd76, %rd2;
	add.s64 	%rd154, %rd77, 32;
	mov.f32 	%f263, 0f00000000;
	mov.b32 	%r171, 0;
$L__BB5_35:
	.pragma "nounroll";
	ld.global.u32 	%r110, [%rd154+-32];
	mul.wide.s32 	%rd78, %r110, 4;
	add.s64 	%rd79, %rd1, %rd78;
	ld.global.nc.f32 	%f112, [%rd79];
	cvt.rn.f32.u32 	%f113, %r171;
	sub.f32 	%f114, %f113, %f112;
	abs.f32 	%f115, %f114;
	add.f32 	%f116, %f263, %f115;
	ld.global.u32 	%r111, [%rd154+-28];
	mul.wide.s32 	%rd80, %r111, 4;
	add.s64 	%rd81, %rd1, %rd80;
	ld.global.nc.f32 	%f117, [%rd81];
	add.s32 	%r112, %r171, 1;
	cvt.rn.f32.u32 	%f118, %r112;
	sub.f32 	%f119, %f118, %f117;
	abs.f32 	%f120, %f119;
	add.f32 	%f121, %f116, %f120;
	ld.global.u32 	%r113, [%rd154+-24];
	mul.wide.s32 	%rd82, %r113, 4;
	add.s64 	%rd83, %rd1, %rd82;
	ld.global.nc.f32 	%f122, [%rd83];
	add.s32 	%r114, %r171, 2;
	cvt.rn.f32.u32 	%f123, %r114;
	sub.f32 	%f124, %f123, %f122;
	abs.f32 	%f125, %f124;
	add.f32 	%f126, %f121, %f125;
	ld.global.u32 	%r115, [%rd154+-20];
	mul.wide.s32 	%rd84, %r115, 4;
	add.s64 	%rd85, %rd1, %rd84;
	ld.global.nc.f32 	%f127, [%rd85];
	add.s32 	%r116, %r171, 3;
	cvt.rn.f32.u32 	%f128, %r116;
	sub.f32 	%f129, %f128, %f127;
	abs.f32 	%f130, %f129;
	add.f32 	%f131, %f126, %f130;
	ld.global.u32 	%r117, [%rd154+-16];
	mul.wide.s32 	%rd86, %r117, 4;
	add.s64 	%rd87, %rd1, %rd86;
	ld.global.nc.f32 	%f132, [%rd87];
	add.s32 	%r118, %r171, 4;
	cvt.rn.f32.u32 	%f133, %r118;
	sub.f32 	%f134, %f133, %f132;
	abs.f32 	%f135, %f134;
	add.f32 	%f136, %f131, %f135;
	ld.global.u32 	%r119, [%rd154+-12];
	mul.wide.s32 	%rd88, %r119, 4;
	add.s64 	%rd89, %rd1, %rd88;
	ld.global.nc.f32 	%f137, [%rd89];
	add.s32 	%r120, %r171, 5;
	cvt.rn.f32.u32 	%f138, %r120;
	sub.f32 	%f139, %f138, %f137;
	abs.f32 	%f140, %f139;
	add.f32 	%f141, %f136, %f140;
	ld.global.u32 	%r121, [%rd154+-8];
	mul.wide.s32 	%rd90, %r121, 4;
	add.s64 	%rd91, %rd1, %rd90;
	ld.global.nc.f32 	%f142, [%rd91];
	add.s32 	%r122, %r171, 6;
	cvt.rn.f32.u32 	%f143, %r122;
	sub.f32 	%f144, %f143, %f142;
	abs.f32 	%f145, %f144;
	add.f32 	%f146, %f141, %f145;
	ld.global.u32 	%r123, [%rd154+-4];
	mul.wide.s32 	%rd92, %r123, 4;
	add.s64 	%rd93, %rd1, %rd92;
	ld.global.nc.f32 	%f147, [%rd93];
	add.s32 	%r124, %r171, 7;
	cvt.rn.f32.u32 	%f148, %r124;
	sub.f32 	%f149, %f148, %f147;
	abs.f32 	%f150, %f149;
	add.f32 	%f151, %f146, %f150;
	ld.global.u32 	%r125, [%rd154];
	mul.wide.s32 	%rd94, %r125, 4;
	add.s64 	%rd95, %rd1, %rd94;
	ld.global.nc.f32 	%f152, [%rd95];
	add.s32 	%r126, %r171, 8;
	cvt.rn.f32.u32 	%f153, %r126;
	sub.f32 	%f154, %f153, %f152;
	abs.f32 	%f155, %f154;
	add.f32 	%f156, %f151, %f155;
	ld.global.u32 	%r127, [%rd154+4];
	mul.wide.s32 	%rd96, %r127, 4;
	add.s64 	%rd97, %rd1, %rd96;
	ld.global.nc.f32 	%f157, [%rd97];
	add.s32 	%r128, %r171, 9;
	cvt.rn.f32.u32 	%f158, %r128;
	sub.f32 	%f159, %f158, %f157;
	abs.f32 	%f160, %f159;
	add.f32 	%f161, %f156, %f160;
	ld.global.u32 	%r129, [%rd154+8];
	mul.wide.s32 	%rd98, %r129, 4;
	add.s64 	%rd99, %rd1, %rd98;
	ld.global.nc.f32 	%f162, [%rd99];
	add.s32 	%r130, %r171, 10;
	cvt.rn.f32.u32 	%f163, %r130;
	sub.f32 	%f164, %f163, %f162;
	abs.f32 	%f165, %f164;
	add.f32 	%f166, %f161, %f165;
	ld.global.u32 	%r131, [%rd154+12];
	mul.wide.s32 	%rd100, %r131, 4;
	add.s64 	%rd101, %rd1, %rd100;
	ld.global.nc.f32 	%f167, [%rd101];
	add.s32 	%r132, %r171, 11;
	cvt.rn.f32.u32 	%f168, %r132;
	sub.f32 	%f169, %f168, %f167;
	abs.f32 	%f170, %f169;
	add.f32 	%f171, %f166, %f170;
	ld.global.u32 	%r133, [%rd154+16];
	mul.wide.s32 	%rd102, %r133, 4;
	add.s64 	%rd103, %rd1, %rd102;
	ld.global.nc.f32 	%f172, [%rd103];
	add.s32 	%r134, %r171, 12;
	cvt.rn.f32.u32 	%f173, %r134;
	sub.f32 	%f174, %f173, %f172;
	abs.f32 	%f175, %f174;
	add.f32 	%f176, %f171, %f175;
	ld.global.u32 	%r135, [%rd154+20];
	mul.wide.s32 	%rd104, %r135, 4;
	add.s64 	%rd105, %rd1, %rd104;
	ld.global.nc.f32 	%f177, [%rd105];
	add.s32 	%r136, %r171, 13;
	cvt.rn.f32.u32 	%f178, %r136;
	sub.f32 	%f179, %f178, %f177;
	abs.f32 	%f180, %f179;
	add.f32 	%f181, %f176, %f180;
	ld.global.u32 	%r137, [%rd154+24];
	mul.wide.s32 	%rd106, %r137, 4;
	add.s64 	%rd107, %rd1, %rd106;
	ld.global.nc.f32 	%f182, [%rd107];
	add.s32 	%r138, %r171, 14;
	cvt.rn.f32.u32 	%f183, %r138;
	sub.f32 	%f184, %f183, %f182;
	abs.f32 	%f185, %f184;
	add.f32 	%f186, %f181, %f185;
	ld.global.u32 	%r139, [%rd154+28];
	mul.wide.s32 	%rd108, %r139, 4;
	add.s64 	%rd109, %rd1, %rd108;
	ld.global.nc.f32 	%f187, [%rd109];
	add.s32 	%r140, %r171, 15;
	cvt.rn.f32.u32 	%f188, %r140;
	sub.f32 	%f189, %f188, %f187;
	abs.f32 	%f190, %f189;
	add.f32 	%f263, %f186, %f190;
	add.s64 	%rd154, %rd154, 64;
	add.s32 	%r171, %r171, 16;
	setp.ne.s32 	%p28, %r171, %r172;
	@%p28 bra 	$L__BB5_35;
$L__BB5_36:
	setp.eq.s32 	%p29, %r3, 0;
	@%p29 bra 	$L__BB5_45;
	and.b32  	%r40, %r51, 7;
	setp.lt.u32 	%p30, %r3, 8;
	@%p30 bra 	$L__BB5_39;
	mul.wide.u32 	%rd110, %r172, 4;
	add.s64 	%rd111, %rd7, %rd110;
	ld.global.u32 	%r141, [%rd111];
	mul.wide.s32 	%rd112, %r141, 4;
	add.s64 	%rd113, %rd1, %rd112;
	ld.global.nc.f32 	%f192, [%rd113];
	cvt.rn.f32.u32 	%f193, %r172;
	sub.f32 	%f194, %f193, %f192;
	abs.f32 	%f195, %f194;
	add.f32 	%f196, %f263, %f195;
	add.s32 	%r142, %r172, 1;
	ld.global.u32 	%r143, [%rd111+4];
	mul.wide.s32 	%rd114, %r143, 4;
	add.s64 	%rd115, %rd1, %rd114;
	ld.global.nc.f32 	%f197, [%rd115];
	cvt.rn.f32.u32 	%f198, %r142;
	sub.f32 	%f199, %f198, %f197;
	abs.f32 	%f200, %f199;
	add.f32 	%f201, %f196, %f200;
	add.s32 	%r144, %r172, 2;
	ld.global.u32 	%r145, [%rd111+8];
	mul.wide.s32 	%rd116, %r145, 4;
	add.s64 	%rd117, %rd1, %rd116;
	ld.global.nc.f32 	%f202, [%rd117];
	cvt.rn.f32.u32 	%f203, %r144;
	sub.f32 	%f204, %f203, %f202;
	abs.f32 	%f205, %f204;
	add.f32 	%f206, %f201, %f205;
	add.s32 	%r146, %r172, 3;
	ld.global.u32 	%r147, [%rd111+12];
	mul.wide.s32 	%rd118, %r147, 4;
	add.s64 	%rd119, %rd1, %rd118;
	ld.global.nc.f32 	%f207, [%rd119];
	cvt.rn.f32.u32 	%f208, %r146;
	sub.f32 	%f209, %f208, %f207;
	abs.f32 	%f210, %f209;
	add.f32 	%f211, %f206, %f210;
	add.s32 	%r148, %r172, 4;
	ld.global.u32 	%r149, [%rd111+16];
	mul.wide.s32 	%rd120, %r149, 4;
	add.s64 	%rd121, %rd1, %rd120;
	ld.global.nc.f32 	%f212, [%rd121];
	cvt.rn.f32.u32 	%f213, %r148;
	sub.f32 	%f214, %f213, %f212;
	abs.f32 	%f215, %f214;
	add.f32 	%f216, %f211, %f215;
	add.s32 	%r150, %r172, 5;
	ld.global.u32 	%r151, [%rd111+20];
	mul.wide.s32 	%rd122, %r151, 4;
	add.s64 	%rd123, %rd1, %rd122;
	ld.global.nc.f32 	%f217, [%rd123];
	cvt.rn.f32.u32 	%f218, %r150;
	sub.f32 	%f219, %f218, %f217;
	abs.f32 	%f220, %f219;
	add.f32 	%f221, %f216, %f220;
	add.s32 	%r152, %r172, 6;
	ld.global.u32 	%r153, [%rd111+24];
	mul.wide.s32 	%rd124, %r153, 4;
	add.s64 	%rd125, %rd1, %rd124;
	ld.global.nc.f32 	%f222, [%rd125];
	cvt.rn.f32.u32 	%f223, %r152;
	sub.f32 	%f224, %f223, %f222;
	abs.f32 	%f225, %f224;
	add.f32 	%f226, %f221, %f225;
	add.s32 	%r154, %r172, 7;
	ld.global.u32 	%r155, [%rd111+28];
	mul.wide.s32 	%rd126, %r155, 4;
	add.s64 	%rd127, %rd1, %rd126;
	ld.global.nc.f32 	%f227, [%rd127];
	cvt.rn.f32.u32 	%f228, %r154;
	sub.f32 	%f229, %f228, %f227;
	abs.f32 	%f230, %f229;
	add.f32 	%f263, %f226, %f230;
	add.s32 	%r172, %r172, 8;
$L__BB5_39:
	setp.eq.s32 	%p31, %r40, 0;
	@%p31 bra 	$L__BB5_45;
	and.b32  	%r43, %r51, 3;
	setp.lt.u32 	%p32, %r40, 4;
	@%p32 bra 	$L__BB5_42;
	mul.wide.u32 	%rd128, %r172, 4;
	add.s64 	%rd129, %rd7, %rd128;
	ld.global.u32 	%r156, [%rd129];
	mul.wide.s32 	%rd130, %r156, 4;
	add.s64 	%rd131, %rd1, %rd130;
	ld.global.nc.f32 	%f232, [%rd131];
	cvt.rn.f32.u32 	%f233, %r172;
	sub.f32 	%f234, %f233, %f232;
	abs.f32 	%f235, %f234;
	add.f32 	%f236, %f263, %f235;
	add.s32 	%r157, %r172, 1;
	ld.global.u32 	%r158, [%rd129+4];
	mul.wide.s32 	%rd132, %r158, 4;
	add.s64 	%rd133, %rd1, %rd132;
	ld.global.nc.f32 	%f237, [%rd133];
	cvt.rn.f32.u32 	%f238, %r157;
	sub.f32 	%f239, %f238, %f237;
	abs.f32 	%f240, %f239;
	add.f32 	%f241, %f236, %f240;
	add.s32 	%r159, %r172, 2;
	ld.global.u32 	%r160, [%rd129+8];
	mul.wide.s32 	%rd134, %r160, 4;
	add.s64 	%rd135, %rd1, %rd134;
	ld.global.nc.f32 	%f242, [%rd135];
	cvt.rn.f32.u32 	%f243, %r159;
	sub.f32 	%f244, %f243, %f242;
	abs.f32 	%f245, %f244;
	add.f32 	%f246, %f241, %f245;
	add.s32 	%r161, %r172, 3;
	ld.global.u32 	%r162, [%rd129+12];
	mul.wide.s32 	%rd136, %r162, 4;
	add.s64 	%rd137, %rd1, %rd136;
	ld.global.nc.f32 	%f247, [%rd137];
	cvt.rn.f32.u32 	%f248, %r161;
	sub.f32 	%f249, %f248, %f247;
	abs.f32 	%f250, %f249;
	add.f32 	%f263, %f246, %f250;
	add.s32 	%r172, %r172, 4;
$L__BB5_42:
	setp.eq.s32 	%p33, %r43, 0;
	@%p33 bra 	$L__BB5_45;
	mul.wide.s32 	%rd138, %r2, 4;
	mul.wide.u32 	%rd139, %r172, 4;
	add.s64 	%rd140, %rd138, %rd139;
	add.s64 	%rd155, %rd2, %rd140;
	neg.s32 	%r175, %r43;
$L__BB5_44:
	.pragma "nounroll";
	ld.global.u32 	%r163, [%rd155];
	mul.wide.s32 	%rd141, %r163, 4;
	add.s64 	%rd142, %rd1, %rd141;
	ld.global.nc.f32 	%f251, [%rd142];
	cvt.rn.f32.u32 	%f252, %r172;
	sub.f32 	%f253, %f252, %f251;
	abs.f32 	%f254, %f253;
	add.f32 	%f263, %f263, %f254;
	add.s32 	%r172, %r172, 1;
	add.s64 	%rd155, %rd155, 4;
	add.s32 	%r175, %r175, 1;
	setp.ne.s32 	%p34, %r175, 0;
	@%p34 bra 	$L__BB5_44;
$L__BB5_45:
	cvta.to.global.u64 	%rd143, %rd38;
	mul.wide.s32 	%rd144, %r1, 4;
	add.s64 	%rd145, %rd143, %rd144;
	st.global.f32 	[%rd145], %f263;
$L__BB5_46:
	ret;

}
	// .globl	_Z17validate_coloringPKiS0_Pii
.visible .entry _Z17validate_coloringPKiS0_Pii(
	.param .u64 .ptr .align 1 _Z17validate_coloringPKiS0_Pii_param_0,
	.param .u64 .ptr .align 1 _Z17validate_coloringPKiS0_Pii_param_1,
	.param .u64 .ptr .align 1 _Z17validate_coloringPKiS0_Pii_param_2,
	.param .u32 _Z17validate_coloringPKiS0_Pii_param_3
)
{
	.reg .pred 	%p<10>;
	.reg .b32 	%r<32>;
	.reg .b64 	%rd<13>;
	// demoted variable
	.shared .align 4 .u32 _ZZ17validate_coloringPKiS0_PiiE15violation_found;
	ld.param.u64 	%rd5, [_Z17validate_coloringPKiS0_Pii_param_0];
	ld.param.u64 	%rd7, [_Z17validate_coloringPKiS0_Pii_param_1];
	ld.param.u64 	%rd6, [_Z17validate_coloringPKiS0_Pii_param_2];
	ld.param.u32 	%r17, [_Z17validate_coloringPKiS0_Pii_param_3];
	cvta.to.global.u64 	%rd1, %rd7;
	mov.u32 	%r1, %ctaid.x;
	mov.u32 	%r2, %ntid.x;
	mov.u32 	%r3, %tid.x;
	mad.lo.s32 	%r28, %r1, %r2, %r3;
	setp.ne.s32 	%p1, %r3, 0;
	@%p1 bra 	$L__BB6_2;
	mov.b32 	%r18, 0;
	st.shared.u32 	[_ZZ17validate_coloringPKiS0_PiiE15violation_found], %r18;
$L__BB6_2:
	bar.sync 	0;
	setp.ge.s32 	%p2, %r28, %r17;
	@%p2 bra 	$L__BB6_11;
	mov.u32 	%r19, %nctaid.x;
	mul.lo.s32 	%r5, %r2, %r19;
	add.s32 	%r6, %r17, 1;
	cvta.to.global.u64 	%rd2, %rd5;
$L__BB6_4:
	add.s32 	%r31, %r28, 1;
	setp.ge.s32 	%p3, %r31, %r17;
	@%p3 bra 	$L__BB6_10;
	mul.wide.s32 	%rd8, %r28, 4;
	add.s64 	%rd3, %rd1, %rd8;
	mad.lo.s32 	%r29, %r6, %r28, 1;
	mov.u32 	%r30, %r28;
$L__BB6_6:
	mov.u32 	%r11, %r30;
	mul.wide.s32 	%rd9, %r31, 4;
	add.s64 	%rd4, %rd1, %rd9;
	mul.wide.s32 	%rd10, %r29, 4;
	add.s64 	%rd11, %rd2, %rd10;
	ld.global.nc.u32 	%r20, [%rd11];
	setp.eq.s32 	%p4, %r20, 0;
	@%p4 bra 	$L__BB6_9;
	ld.global.nc.u32 	%r21, [%rd3];
	ld.global.nc.u32 	%r22, [%rd4];
	setp.ne.s32 	%p5, %r21, %r22;
	@%p5 bra 	$L__BB6_9;
	atom.shared.or.b32 	%r23, [_ZZ17validate_coloringPKiS0_PiiE15violation_found], 1;
$L__BB6_9:
	add.s32 	%r31, %r31, 1;
	add.s32 	%r30, %r11, 1;
	add.s32 	%r24, %r11, 2;
	add.s32 	%r29, %r29, 1;
	setp.lt.s32 	%p6, %r24, %r17;
	@%p6 bra 	$L__BB6_6;
$L__BB6_10:
	add.s32 	%r28, %r28, %r5;
	setp.lt.s32 	%p7, %r28, %r17;
	@%p7 bra 	$L__BB6_4;
$L__BB6_11:
	bar.sync 	0;
	or.b32  	%r25, %r3, %r1;
	setp.ne.s32 	%p8, %r25, 0;
	@%p8 bra 	$L__BB6_13;
	ld.shared.u32 	%r26, [_ZZ17validate_coloringPKiS0_PiiE15violation_found];
	setp.eq.s32 	%p9, %r26, 0;
	selp.u32 	%r27, 1, 0, %p9;
	cvta.to.global.u64 	%rd12, %rd6;
	st.global.u32 	[%rd12], %r27;
$L__BB6_13:
	ret;

}
	// .globl	_Z12dense_to_csrPKiPiS1_i
.visible .entry _Z12dense_to_csrPKiPiS1_i(
	.param .u64 .ptr .align 1 _Z12dense_to_csrPKiPiS1_i_param_0,
	.param .u64 .ptr .align 1 _Z12dense_to_csrPKiPiS1_i_param_1,
	.param .u64 .ptr .align 1 _Z12dense_to_csrPKiPiS1_i_param_2,
	.param .u32 _Z12dense_to_csrPKiPiS1_i_param_3
)
{
	.reg .pred 	%p<40>;
	.reg .b32 	%r<147>;
	.reg .b64 	%rd<16>;

	ld.param.u64 	%rd4, [_Z12dense_to_csrPKiPiS1_i_param_0];
	ld.param.u64 	%rd3, [_Z12dense_to_csrPKiPiS1_i_param_1];
	ld.param.u32 	%r36, [_Z12dense_to_csrPKiPiS1_i_param_3];
	cvta.to.global.u64 	%rd1, %rd4;
	mov.u32 	%r37, %ctaid.x;
	mov.u32 	%r38, %ntid.x;
	mov.u32 	%r39, %tid.x;
	mad.lo.s32 	%r1, %r37, %r38, %r39;
	setp.ge.s32 	%p1, %r1, %r36;
	@%p1 bra 	$L__BB7_15;
	setp.lt.s32 	%p2, %r36, 1;
	mov.b32 	%r146, 0;
	@%p2 bra 	$L__BB7_14;
	mul.lo.s32 	%r2, %r36, %r1;
	and.b32  	%r3, %r36, 15;
	setp.lt.u32 	%p3, %r36, 16;
	mov.b32 	%r138, 0;
	mov.u32 	%r146, %r138;
	@%p3 bra 	$L__BB7_5;
	and.b32  	%r138, %r36, 2147483632;
	neg.s32 	%r132, %r138;
	add.s64 	%rd2, %rd1, 32;
	mov.b32 	%r146, 0;
	mov.u32 	%r131, %r2;
$L__BB7_4:
	.pragma "nounroll";
	mul.wide.s32 	%rd5, %r131, 4;
	add.s64 	%rd6, %rd2, %rd5;
	ld.global.nc.u32 	%r44, [%rd6+-32];
	setp.ne.s32 	%p4, %r44, 0;
	selp.u32 	%r45, 1, 0, %p4;
	add.s32 	%r46, %r146, %r45;
	ld.global.nc.u32 	%r47, [%rd6+-28];
	setp.ne.s32 	%p5, %r47, 0;
	selp.u32 	%r48, 1, 0, %p5;
	add.s32 	%r49, %r46, %r48;
	ld.global.nc.u32 	%r50, [%rd6+-24];
	setp.ne.s32 	%p6, %r50, 0;
	selp.u32 	%r51, 1, 0, %p6;
	add.s32 	%r52, %r49, %r51;
	ld.global.nc.u32 	%r53, [%rd6+-20];
	setp.ne.s32 	%p7, %r53, 0;
	selp.u32 	%r54, 1, 0, %p7;
	add.s32 	%r55, %r52, %r54;
	ld.global.nc.u32 	%r56, [%rd6+-16];
	setp.ne.s32 	%p8, %r56, 0;
	selp.u32 	%r57, 1, 0, %p8;
	add.s32 	%r58, %r55, %r57;
	ld.global.nc.u32 	%r59, [%rd6+-12];
	setp.ne.s32 	%p9, %r59, 0;
	selp.u32 	%r60, 1, 0, %p9;
	add.s32 	%r61, %r58, %r60;
	ld.global.nc.u32 	%r62, [%rd6+-8];
	setp.ne.s32 	%p10, %r62, 0;
	selp.u32 	%r63, 1, 0, %p10;
	add.s32 	%r64, %r61, %r63;
	ld.global.nc.u32 	%r65, [%rd6+-4];
	setp.ne.s32 	%p11, %r65, 0;
	selp.u32 	%r66, 1, 0, %p11;
	add.s32 	%r67, %r64, %r66;
	ld.global.nc.u32 	%r68, [%rd6];
	setp.ne.s32 	%p12, %r68, 0;
	selp.u32 	%r69, 1, 0, %p12;
	add.s32 	%r70, %r67, %r69;
	ld.global.nc.u32 	%r71, [%rd6+4];
	setp.ne.s32 	%p13, %r71, 0;
	selp.u32 	%r72, 1, 0, %p13;
	add.s32 	%r73, %r70, %r72;
	ld.global.nc.u32 	%r74, [%rd6+8];
	setp.ne.s32 	%p14, %r74, 0;
	selp.u32 	%r75, 1, 0, %p14;
	add.s32 	%r76, %r73, %r75;
	ld.global.nc.u32 	%r77, [%rd6+12];
	setp.ne.s32 	%p15, %r77, 0;
	selp.u32 	%r78, 1, 0, %p15;
	add.s32 	%r79, %r76, %r78;
	ld.global.nc.u32 	%r80, [%rd6+16];
	setp.ne.s32 	%p16, %r80, 0;
	selp.u32 	%r81, 1, 0, %p16;
	add.s32 	%r82, %r79, %r81;
	ld.global.nc.u32 	%r83, [%rd6+20];
	setp.ne.s32 	%p17, %r83, 0;
	selp.u32 	%r84, 1, 0, %p17;
	add.s32 	%r85, %r82, %r84;
	ld.global.nc.u32 	%r86, [%rd6+24];
	setp.ne.s32 	%p18, %r86, 0;
	selp.u32 	%r87, 1, 0, %p18;
	add.s32 	%r88, %r85, %r87;
	ld.global.nc.u32 	%r89, [%rd6+28];
	setp.ne.s32 	%p19, %r89, 0;
	selp.u32 	%r90, 1, 0, %p19;
	add.s32 	%r146, %r88, %r90;
	add.s32 	%r132, %r132, 16;
	add.s32 	%r131, %r131, 16;
	setp.ne.s32 	%p20, %r132, 0;
	@%p20 bra 	$L__BB7_4;
$L__BB7_5:
	setp.eq.s32 	%p21, %r3, 0;
	@%p21 bra 	$L__BB7_14;
	and.b32  	%r15, %r36, 7;
	setp.lt.u32 	%p22, %r3, 8;
	@%p22 bra 	$L__BB7_8;
	add.s32 	%r92, %r138, %r2;
	mul.wide.s32 	%rd7, %r92, 4;
	add.s64 	%rd8, %rd1, %rd7;
	ld.global.nc.u32 	%r93, [%rd8];
	setp.ne.s32 	%p23, %r93, 0;
	selp.u32 	%r94, 1, 0, %p23;
	add.s32 	%r95, %r146, %r94;
	ld.global.nc.u32 	%r96, [%rd8+4];
	setp.ne.s32 	%p24, %r96, 0;
	selp.u32 	%r97, 1, 0, %p24;
	add.s32 	%r98, %r95, %r97;
	ld.global.nc.u32 	%r99, [%rd8+8];
	setp.ne.s32 	%p25, %r99, 0;
	selp.u32 	%r100, 1, 0, %p25;
	add.s32 	%r101, %r98, %r100;
	ld.global.nc.u32 	%r102, [%rd8+12];
	setp.ne.s32 	%p26, %r102, 0;
	selp.u32 	%r103, 1, 0, %p26;
	add.s32 	%r104, %r101, %r103;
	ld.global.nc.u32 	%r105, [%rd8+16];
	setp.ne.s32 	%p27, %r105, 0;
	selp.u32 	%r106, 1, 0, %p27;
	add.s32 	%r107, %r104, %r106;
	ld.global.nc.u32 	%r108, [%rd8+20];
	setp.ne.s32 	%p28, %r108, 0;
	selp.u32 	%r109, 1, 0, %p28;
	add.s32 	%r110, %r107, %r109;
	ld.global.nc.u32 	%r111, [%rd8+24];
	setp.ne.s32 	%p29, %r111, 0;
	selp.u32 	%r112, 1, 0, %p29;
	add.s32 	%r113, %r110, %r112;
	ld.global.nc.u32 	%r114, [%rd8+28];
	setp.ne.s32 	%p30, %r114, 0;
	selp.u32 	%r115, 1, 0, %p30;
	add.s32 	%r146, %r113, %r115;
	add.s32 	%r138, %r138, 8;
$L__BB7_8:
	setp.eq.s32 	%p31, %r15, 0;
	@%p31 bra 	$L__BB7_14;
	and.b32  	%r21, %r36, 3;
	setp.lt.u32 	%p32, %r15, 4;
	@%p32 bra 	$L__BB7_11;
	add.s32 	%r117, %r138, %r2;
	mul.wide.s32 	%rd9, %r117, 4;
	add.s64 	%rd10, %rd1, %rd9;
	ld.global.nc.u32 	%r118, [%rd10];
	setp.ne.s32 	%p33, %r118, 0;
	selp.u32 	%r119, 1, 0, %p33;
	add.s32 	%r120, %r146, %r119;
	ld.global.nc.u32 	%r121, [%rd10+4];
	setp.ne.s32 	%p34, %r121, 0;
	selp.u32 	%r122, 1, 0, %p34;
	add.s32 	%r123, %r120, %r122;
	ld.global.nc.u32 	%r124, [%rd10+8];
	setp.ne.s32 	%p35, %r124, 0;
	selp.u32 	%r125, 1, 0, %p35;
	add.s32 	%r126, %r123, %r125;
	ld.global.nc.u32 	%r127, [%rd10+12];
	setp.ne.s32 	%p36, %r127, 0;
	selp.u32 	%r128, 1, 0, %p36;
	add.s32 	%r146, %r126, %r128;
	add.s32 	%r138, %r138, 4;
$L__BB7_11:
	setp.eq.s32 	%p37, %r21, 0;
	@%p37 bra 	$L__BB7_14;
	add.s32 	%r144, %r138, %r2;
	neg.s32 	%r143, %r21;
$L__BB7_13:
	.pragma "nounroll";
	mul.wide.s32 	%rd11, %r144, 4;
	add.s64 	%rd12, %rd1, %rd11;
	ld.global.nc.u32 	%r129, [%rd12];
	setp.ne.s32 	%p38, %r129, 0;
	selp.u32 	%r130, 1, 0, %p38;
	add.s32 	%r146, %r146, %r130;
	add.s32 	%r144, %r144, 1;
	add.s32 	%r143, %r143, 1;
	setp.ne.s32 	%p39, %r143, 0;
	@%p39 bra 	$L__BB7_13;
$L__BB7_14:
	cvta.to.global.u64 	%rd13, %rd3;
	mul.wide.s32 	%rd14, %r1, 4;
	add.s64 	%rd15, %rd13, %rd14;
	st.global.u32 	[%rd15], %r146;
$L__BB7_15:
	ret;

}
	// .globl	_Z16fill_csr_columnsPKiS0_Pii
.visible .entry _Z16fill_csr_columnsPKiS0_Pii(
	.param .u64 .ptr .align 1 _Z16fill_csr_columnsPKiS0_Pii_param_0,
	.param .u64 .ptr .align 1 _Z16fill_csr_columnsPKiS0_Pii_param_1,
	.param .u64 .ptr .align 1 _Z16fill_csr_columnsPKiS0_Pii_param_2,
	.param .u32 _Z16fill_csr_columnsPKiS0_Pii_param_3
)
{
	.reg .pred 	%p<26>;
	.reg .b32 	%r<105>;
	.reg .b64 	%rd<47>;

	ld.param.u64 	%rd8, [_Z16fill_csr_columnsPKiS0_Pii_param_0];
	ld.param.u64 	%rd7, [_Z16fill_csr_columnsPKiS0_Pii_param_1];
	ld.param.u64 	%rd9, [_Z16fill_csr_columnsPKiS0_Pii_param_2];
	ld.param.u32 	%r46, [_Z16fill_csr_columnsPKiS0_Pii_param_3];
	cvta.to.global.u64 	%rd1, %rd9;
	cvta.to.global.u64 	%rd2, %rd8;
	mov.u32 	%r47, %ctaid.x;
	mov.u32 	%r48, %ntid.x;
	mov.u32 	%r49, %tid.x;
	mad.lo.s32 	%r1, %r47, %r48, %r49;
	setp.ge.s32 	%p1, %r1, %r46;
	@%p1 bra 	$L__BB8_42;
	cvta.to.global.u64 	%rd3, %rd7;
	setp.lt.s32 	%p2, %r46, 1;
	@%p2 bra 	$L__BB8_42;
	mul.wide.s32 	%rd10, %r1, 4;
	add.s64 	%rd11, %rd3, %rd10;
	ld.global.nc.u32 	%r85, [%rd11];
	mul.lo.s32 	%r3, %r46, %r1;
	and.b32  	%r4, %r46, 7;
	setp.lt.u32 	%p3, %r46, 8;
	mov.b32 	%r99, 0;
	@%p3 bra 	$L__BB8_21;
	and.b32  	%r99, %r46, 2147483640;
	mov.b32 	%r83, 0;
$L__BB8_4:
	.pragma "nounroll";
	add.s32 	%r52, %r83, %r3;
	mul.wide.s32 	%rd12, %r52, 4;
	add.s64 	%rd4, %rd2, %rd12;
	ld.global.nc.u32 	%r53, [%rd4];
	setp.eq.s32 	%p4, %r53, 0;
	@%p4 bra 	$L__BB8_6;
	add.s32 	%r8, %r85, 1;
	mul.wide.s32 	%rd13, %r85, 4;
	add.s64 	%rd14, %rd1, %rd13;
	st.global.u32 	[%rd14], %r83;
	mov.u32 	%r85, %r8;
$L__BB8_6:
	ld.global.nc.u32 	%r54, [%rd4+4];
	setp.eq.s32 	%p5, %r54, 0;
	@%p5 bra 	$L__BB8_8;
	add.s32 	%r55, %r83, 1;
	add.s32 	%r10, %r85, 1;
	mul.wide.s32 	%rd15, %r85, 4;
	add.s64 	%rd16, %rd1, %rd15;
	st.global.u32 	[%rd16], %r55;
	mov.u32 	%r85, %r10;
$L__BB8_8:
	ld.global.nc.u32 	%r56, [%rd4+8];
	setp.eq.s32 	%p6, %r56, 0;
	@%p6 bra 	$L__BB8_10;
	add.s32 	%r57, %r83, 2;
	add.s32 	%r12, %r85, 1;
	mul.wide.s32 	%rd17, %r85, 4;
	add.s64 	%rd18, %rd1, %rd17;
	st.global.u32 	[%rd18], %r57;
	mov.u32 	%r85, %r12;
$L__BB8_10:
	ld.global.nc.u32 	%r58, [%rd4+12];
	setp.eq.s32 	%p7, %r58, 0;
	@%p7 bra 	$L__BB8_12;
	add.s32 	%r59, %r83, 3;
	add.s32 	%r14, %r85, 1;
	mul.wide.s32 	%rd19, %r85, 4;
	add.s64 	%rd20, %rd1, %rd19;
	st.global.u32 	[%rd20], %r59;
	mov.u32 	%r85, %r14;
$L__BB8_12:
	ld.global.nc.u32 	%r60, [%rd4+16];
	setp.eq.s32 	%p8, %r60, 0;
	@%p8 bra 	$L__BB8_14;
	add.s32 	%r61, %r83, 4;
	add.s32 	%r16, %r85, 1;
	mul.wide.s32 	%rd21, %r85, 4;
	add.s64 	%rd22, %rd1, %rd21;
	st.global.u32 	[%rd22], %r61;
	mov.u32 	%r85, %r16;
$L__BB8_14:
	ld.global.nc.u32 	%r62, [%rd4+20];
	setp.eq.s32 	%p9, %r62, 0;
	@%p9 bra 	$L__BB8_16;
	add.s32 	%r63, %r83, 5;
	add.s32 	%r18, %r85, 1;
	mul.wide.s32 	%rd23, %r85, 4;
	add.s64 	%rd24, %rd1, %rd23;
	st.global.u32 	[%rd24], %r63;
	mov.u32 	%r85, %r18;
$L__BB8_16:
	ld.global.nc.u32 	%r64, [%rd4+24];
	setp.eq.s32 	%p10, %r64, 0;
	@%p10 bra 	$L__BB8_18;
	add.s32 	%r65, %r83, 6;
	add.s32 	%r20, %r85, 1;
	mul.wide.s32 	%rd25, %r85, 4;
	add.s64 	%rd26, %rd1, %rd25;
	st.global.u32 	[%rd26], %r65;
	mov.u32 	%r85, %r20;
$L__BB8_18:
	ld.global.nc.u32 	%r66, [%rd4+28];
	setp.eq.s32 	%p11, %r66, 0;
	@%p11 bra 	$L__BB8_20;
	add.s32 	%r67, %r83, 7;
	add.s32 	%r22, %r85, 1;
	mul.wide.s32 	%rd27, %r85, 4;
	add.s64 	%rd28, %rd1, %rd27;
	st.global.u32 	[%rd28], %r67;
	mov.u32 	%r85, %r22;
$L__BB8_20:
	add.s32 	%r83, %r83, 8;
	setp.ne.s32 	%p12, %r83, %r99;
	@%p12 bra 	$L__BB8_4;
$L__BB8_21:
	setp.eq.s32 	%p13, %r4, 0;
	@%p13 bra 	$L__BB8_42;
	and.b32  	%r27, %r46, 3;
	setp.lt.u32 	%p14, %r4, 4;
	@%p14 bra 	$L__BB8_32;
	add.s32 	%r68, %r99, %r3;
	mul.wide.s32 	%rd29, %r68, 4;
	add.s64 	%rd5, %rd2, %rd29;
	ld.global.nc.u32 	%r69, [%rd5];
	setp.eq.s32 	%p15, %r69, 0;
	@%p15 bra 	$L__BB8_25;
	add.s32 	%r28, %r85, 1;
	mul.wide.s32 	%rd30, %r85, 4;
	add.s64 	%rd31, %rd1, %rd30;
	st.global.u32 	[%rd31], %r99;
	mov.u32 	%r85, %r28;
$L__BB8_25:
	ld.global.nc.u32 	%r70, [%rd5+4];
	setp.eq.s32 	%p16, %r70, 0;
	@%p16 bra 	$L__BB8_27;
	add.s32 	%r71, %r99, 1;
	add.s32 	%r30, %r85, 1;
	mul.wide.s32 	%rd32, %r85, 4;
	add.s64 	%rd33, %rd1, %rd32;
	st.global.u32 	[%rd33], %r71;
	mov.u32 	%r85, %r30;
$L__BB8_27:
	ld.global.nc.u32 	%r72, [%rd5+8];
	setp.eq.s32 	%p17, %r72, 0;
	@%p17 bra 	$L__BB8_29;
	add.s32 	%r73, %r99, 2;
	add.s32 	%r32, %r85, 1;
	mul.wide.s32 	%rd34, %r85, 4;
	add.s64 	%rd35, %rd1, %rd34;
	st.global.u32 	[%rd35], %r73;
	mov.u32 	%r85, %r32;
$L__BB8_29:
	ld.global.nc.u32 	%r74, [%rd5+12];
	setp.eq.s32 	%p18, %r74, 0;
	@%p18 bra 	$L__BB8_31;
	add.s32 	%r75, %r99, 3;
	add.s32 	%r34, %r85, 1;
	mul.wide.s32 	%rd36, %r85, 4;
	add.s64 	%rd37, %rd1, %rd36;
	st.global.u32 	[%rd37], %r75;
	mov.u32 	%r85, %r34;
$L__BB8_31:
	add.s32 	%r99, %r99, 4;
$L__BB8_32:
	setp.eq.s32 	%p19, %r27, 0;
	@%p19 bra 	$L__BB8_42;
	setp.eq.s32 	%p20, %r27, 1;
	@%p20 bra 	$L__BB8_39;
	add.s32 	%r76, %r99, %r3;
	mul.wide.s32 	%rd38, %r76, 4;
	add.s64 	%rd6, %rd2, %rd38;
	ld.global.nc.u32 	%r77, [%rd6];
	setp.eq.s32 	%p21, %r77, 0;
	@%p21 bra 	$L__BB8_36;
	add.s32 	%r39, %r85, 1;
	mul.wide.s32 	%rd39, %r85, 4;
	add.s64 	%rd40, %rd1, %rd39;
	st.global.u32 	[%rd40], %r99;
	mov.u32 	%r85, %r39;
$L__BB8_36:
	ld.global.nc.u32 	%r78, [%rd6+4];
	setp.eq.s32 	%p22, %r78, 0;
	@%p22 bra 	$L__BB8_38;
	add.s32 	%r79, %r99, 1;
	add.s32 	%r41, %r85, 1;
	mul.wide.s32 	%rd41, %r85, 4;
	add.s64 	%rd42, %rd1, %rd41;
	st.global.u32 	[%rd42], %r79;
	mov.u32 	%r85, %r41;
$L__BB8_38:
	add.s32 	%r99, %r99, 2;
$L__BB8_39:
	and.b32  	%r80, %r46, 1;
	setp.eq.b32 	%p23, %r80, 1;
	not.pred 	%p24, %p23;
	@%p24 bra 	$L__BB8_42;
	add.s32 	%r81, %r99, %r3;
	mul.wide.s32 	%rd43, %r81, 4;
	add.s64 	%rd44, %rd2, %rd43;
	ld.global.nc.u32 	%r82, [%rd44];
	setp.eq.s32 	%p25, %r82, 0;
	@%p25 bra 	$L__BB8_42;
	mul.wide.s32 	%rd45, %r85, 4;
	add.s64 	%rd46, %rd1, %rd45;
	st.global.u32 	[%rd46], %r99;
$L__BB8_42:
	ret;

}


// ===== COMPILED SASS (sm_100) =====

	.target	sm_100

	.elftype	@"ET_EXEC"


//--------------------- .note.nv.tkinfo           --------------------------
	.section	.note.nv.tkinfo,"",@"SHT_NOTE"
	.sectionflags	@"SHF_NOTE_NV_TKINFO"
	.tkinfo
        /*0018*/ 	.word	0x00000002
        /*0030*/ 	.string	""
        /*0030*/ 	.string	"ptxas"
        /*0030*/ 	.string	"Cuda compilation tools, release 13.0, V13.0.88"
        /*0030*/ 	.string	"Build cuda_13.0.r13.0/compiler.36424714_0"
        /*0030*/ 	.string	"-arch sm_100 -m 64 "



//--------------------- .note.nv.cuinfo           --------------------------
	.section	.note.nv.cuinfo,"",@"SHT_NOTE"
	.sectionflags	@"SHF_NOTE_NV_CUINFO"
        /*0018*/ 	.short	0x0002
        /*001a*/ 	.short	0x0064
        /*001c*/ 	.short	0x0082
	.zero		2


//--------------------- .nv.info                  --------------------------
	.section	.nv.info,"",@"SHT_CUDA_INFO"
	.align	4


	//----- nvinfo : EIATTR_REGCOUNT
	.align		4
        /*0000*/ 	.byte	0x04, 0x2f
        /*0002*/ 	.short	(.L_10 - .L_9)
	.align		4
.L_9:
        /*0004*/ 	.word	index@(_Z28sparse_parallel_coloring_csrPKiS0_PKfPiS3_Pfiiify)
        /*0008*/ 	.word	0x00000020


	//----- nvinfo : EIATTR_FRAME_SIZE
	.align		4
.L_10:
        /*000c*/ 	.byte	0x04, 0x11
        /*000e*/ 	.short	(.L_12 - .L_11)
	.align		4
.L_11:
        /*0010*/ 	.word	index@($__internal_4_$__cuda_sm3x_div_rn_noftz_f32_slowpath)
        /*0014*/ 	.word	0x00000030


	//----- nvinfo : EIATTR_FRAME_SIZE
	.align		4
.L_12:
        /*0018*/ 	.byte	0x04, 0x11
        /*001a*/ 	.short	(.L_14 - .L_13)
	.align		4
.L_13:
        /*001c*/ 	.word	index@($__internal_3_$__cuda_sm20_rcp_rn_f32_slowpath)
        /*0020*/ 	.word	0x00000030


	//----- nvinfo : EIATTR_FRAME_SIZE
	.align		4
.L_14:
        /*0024*/ 	.byte	0x04, 0x11
        /*0026*/ 	.short	(.L_16 - .L_15)
	.align		4
.L_15:
        /*0028*/ 	.word	index@(_Z28sparse_parallel_coloring_csrPKiS0_PKfPiS3_Pfiiify)
        /*002c*/ 	.word	0x00000030


	//----- nvinfo : EIATTR_REGCOUNT
	.align		4
.L_16:
        /*0030*/ 	.byte	0x04, 0x2f
        /*0032*/ 	.short	(.L_18 - .L_17)
	.align		4
.L_17:
        /*0034*/ 	.word	index@(_Z30dense_parallel_coloring_tensorPKfS0_PiS1_Pfiiify)
        /*0038*/ 	.word	0x00000028


	//----- nvinfo : EIATTR_FRAME_SIZE
	.align		4
.L_18:
        /*003c*/ 	.byte	0x04, 0x11
        /*003e*/ 	.short	(.L_20 - .L_19)
	.align		4
.L_19:
        /*0040*/ 	.word	index@($__internal_2_$__cuda_sm3x_div_rn_noftz_f32_slowpath)
        /*0044*/ 	.word	0x00000030


	//----- nvinfo : EIATTR_FRAME_SIZE
	.align		4
.L_20:
        /*0048*/ 	.byte	0x04, 0x11
        /*004a*/ 	.short	(.L_22 - .L_21)
	.align		4
.L_21:
        /*004c*/ 	.word	index@($__internal_1_$__cuda_sm20_rcp_rn_f32_slowpath)
        /*0050*/ 	.word	0x00000030


	//----- nvinfo : EIATTR_FRAME_SIZE
	.align		4
.L_22:
        /*0054*/ 	.byte	0x04, 0x11
        /*0056*/ 	.short	(.L_24 - .L_23)
	.align		4
.L_23:
        /*0058*/ 	.word	index@(_Z30dense_parallel_coloring_tensorPKfS0_PiS1_Pfiiify)
        /*005c*/ 	.word	0x00000030


	//----- nvinfo : EIATTR_REGCOUNT
	.align		4
.L_24:
        /*0060*/ 	.byte	0x04, 0x2f
        /*0062*/ 	.short	(.L_26 - .L_25)
	.align		4
.L_25:
        /*0064*/ 	.word	index@(_Z20select_best_coloringPKiS0_PiS1_ii)
        /*0068*/ 	.word	0x00000020


	//----- nvinfo : EIATTR_FRAME_SIZE
	.align		4
.L_26:
        /*006c*/ 	.byte	0x04, 0x11
        /*006e*/ 	.short	(.L_28 - .L_27)
	.align		4
.L_27:
        /*0070*/ 	.word	index@(_Z20select_best_coloringPKiS0_PiS1_ii)
        /*0074*/ 	.word	0x00000000


	//----- nvinfo : EIATTR_REGCOUNT
	.align		4
.L_28:
        /*0078*/ 	.byte	0x04, 0x2f
        /*007a*/ 	.short	(.L_30 - .L_29)
	.align		4
.L_29:
        /*007c*/ 	.word	index@(_Z23fuse_coherence_matricesPKfS0_S0_S0_Pfiffff)
        /*0080*/ 	.word	0x00000012


	//----- nvinfo : EIATTR_FRAME_SIZE
	.align		4
.L_30:
        /*0084*/ 	.byte	0x04, 0x11
        /*0086*/ 	.short	(.L_32 - .L_31)
	.align		4
.L_31:
        /*0088*/ 	.word	index@(_Z23fuse_coherence_matricesPKfS0_S0_S0_Pfiffff)
        /*008c*/ 	.word	0x00000000


	//----- nvinfo : EIATTR_REGCOUNT
	.align		4
.L_32:
        /*0090*/ 	.byte	0x04, 0x2f
        /*0092*/ 	.short	(.L_34 - .L_33)
	.align		4
.L_33:
        /*0094*/ 	.word	index@(_Z22init_uniform_coherencePfif)
        /*0098*/ 	.word	0x0000000a


	//----- nvinfo : EIATTR_FRAME_SIZE
	.align		4
.L_34:
        /*009c*/ 	.byte	0x04, 0x11
        /*009e*/ 	.short	(.L_36 - .L_35)
	.align		4
.L_35:
        /*00a0*/ 	.word	index@(_Z22init_uniform_coherencePfif)
        /*00a4*/ 	.word	0x00000000


	//----- nvinfo : EIATTR_REGCOUNT
	.align		4
.L_36:
        /*00a8*/ 	.byte	0x04, 0x2f
        /*00aa*/ 	.short	(.L_38 - .L_37)
	.align		4
.L_37:
        /*00ac*/ 	.word	index@(generate_thermodynamic_ordering)
        /*00b0*/ 	.word	0x00000020


	//----- nvinfo : EIATTR_FRAME_SIZE
	.align		4
.L_38:
        /*00b4*/ 	.byte	0x04, 0x11
        /*00b6*/ 	.short	(.L_40 - .L_39)
	.align		4
.L_39:
        /*00b8*/ 	.word	index@($__internal_0_$__cuda_sm3x_div_rn_noftz_f32_slowpath)
        /*00bc*/ 	.word	0x00000000


	//----- nvinfo : EIATTR_FRAME_SIZE
	.align		4
.L_40:
        /*00c0*/ 	.byte	0x04, 0x11
        /*00c2*/ 	.short	(.L_42 - .L_41)
	.align		4
.L_41:
        /*00c4*/ 	.word	index@(generate_thermodynamic_ordering)
        /*00c8*/ 	.word	0x00000000


	//----- nvinfo : EIATTR_REGCOUNT
	.align		4
.L_42:
        /*00cc*/ 	.byte	0x04, 0x2f
        /*00ce*/ 	.short	(.L_44 - .L_43)
	.align		4
.L_43:
        /*00d0*/ 	.word	index@(_Z17validate_coloringPKiS0_Pii)
        /*00d4*/ 	.word	0x00000016


	//----- nvinfo : EIATTR_FRAME_SIZE
	.align		4
.L_44:
        /*00d8*/ 	.byte	0x04, 0x11
        /*00da*/ 	.short	(.L_46 - .L_45)
	.align		4
.L_45:
        /*00dc*/ 	.word	index@(_Z17validate_coloringPKiS0_Pii)
        /*00e0*/ 	.word	0x00000000


	//----- nvinfo : EIATTR_REGCOUNT
	.align		4
.L_46:
        /*00e4*/ 	.byte	0x04, 0x2f
        /*00e6*/ 	.short	(.L_48 - .L_47)
	.align		4
.L_47:
        /*00e8*/ 	.word	index@(_Z12dense_to_csrPKiPiS1_i)
        /*00ec*/ 	.word	0x00000019


	//----- nvinfo : EIATTR_FRAME_SIZE
	.align		4
.L_48:
        /*00f0*/ 	.byte	0x04, 0x11
        /*00f2*/ 	.short	(.L_50 - .L_49)
	.align		4
.L_49:
        /*00f4*/ 	.word	index@(_Z12dense_to_csrPKiPiS1_i)
        /*00f8*/ 	.word	0x00000000


	//----- nvinfo : EIATTR_REGCOUNT
	.align		4
.L_50:
        /*00fc*/ 	.byte	0x04, 0x2f
        /*00fe*/ 	.short	(.L_52 - .L_51)
	.align		4
.L_51:
        /*0100*/ 	.word	index@(_Z16fill_csr_columnsPKiS0_Pii)
        /*0104*/ 	.word	0x00000020


	//----- nvinfo : EIATTR_FRAME_SIZE
	.align		4
.L_52:
        /*0108*/ 	.byte	0x04, 0x11
        /*010a*/ 	.short	(.L_54 - .L_53)
	.align		4
.L_53:
        /*010c*/ 	.word	index@(_Z16fill_csr_columnsPKiS0_Pii)
        /*0110*/ 	.word	0x00000000


	//----- nvinfo : EIATTR_MIN_STACK_SIZE
	.align		4
.L_54:
        /*0114*/ 	.byte	0x04, 0x12
        /*0116*/ 	.short	(.L_56 - .L_55)
	.align		4
.L_55:
        /*0118*/ 	.word	index@(_Z16fill_csr_columnsPKiS0_Pii)
        /*011c*/ 	.word	0x00000000


	//----- nvinfo : EIATTR_MIN_STACK_SIZE
	.align		4
.L_56:
        /*0120*/ 	.byte	0x04, 0x12
        /*0122*/ 	.short	(.L_58 - .L_57)
	.align		4
.L_57:
        /*0124*/ 	.word	index@(_Z12dense_to_csrPKiPiS1_i)
        /*0128*/ 	.word	0x00000000


	//----- nvinfo : EIATTR_MIN_STACK_SIZE
	.align		4
.L_58:
        /*012c*/ 	.byte	0x04, 0x12
        /*012e*/ 	.short	(.L_60 - .L_59)
	.align		4
.L_59:
        /*0130*/ 	.word	index@(_Z17validate_coloringPKiS0_Pii)
        /*0134*/ 	.word	0x00000000


	//----- nvinfo : EIATTR_MIN_STACK_SIZE
	.align		4
.L_60:
        /*0138*/ 	.byte	0x04, 0x12
        /*013a*/ 	.short	(.L_62 - .L_61)
	.align		4
.L_61:
        /*013c*/ 	.word	index@(generate_thermodynamic_ordering)
        /*0140*/ 	.word	0x00000000


	//----- nvinfo : EIATTR_MIN_STACK_SIZE
	.align		4
.L_62:
        /*0144*/ 	.byte	0x04, 0x12
        /*0146*/ 	.short	(.L_64 - .L_63)
	.align		4
.L_63:
        /*0148*/ 	.word	index@(_Z22init_uniform_coherencePfif)
        /*014c*/ 	.word	0x00000000


	//----- nvinfo : EIATTR_MIN_STACK_SIZE
	.align		4
.L_64:
        /*0150*/ 	.byte	0x04, 0x12
        /*0152*/ 	.short	(.L_66 - .L_65)
	.align		4
.L_65:
        /*0154*/ 	.word	index@(_Z23fuse_coherence_matricesPKfS0_S0_S0_Pfiffff)
        /*0158*/ 	.word	0x00000000


	//----- nvinfo : EIATTR_MIN_STACK_SIZE
	.align		4
.L_66:
        /*015c*/ 	.byte	0x04, 0x12
        /*015e*/ 	.short	(.L_68 - .L_67)
	.align		4
.L_67:
        /*0160*/ 	.word	index@(_Z20select_best_coloringPKiS0_PiS1_ii)
        /*0164*/ 	.word	0x00000000


	//----- nvinfo : EIATTR_MIN_STACK_SIZE
	.align		4
.L_68:
        /*0168*/ 	.byte	0x04, 0x12
        /*016a*/ 	.short	(.L_70 - .L_69)
	.align		4
.L_69:
        /*016c*/ 	.word	index@(_Z30dense_parallel_coloring_tensorPKfS0_PiS1_Pfiiify)
        /*0170*/ 	.word	0x00000030


	//----- nvinfo : EIATTR_MIN_STACK_SIZE
	.align		4
.L_70:
        /*0174*/ 	.byte	0x04, 0x12
        /*0176*/ 	.short	(.L_72 - .L_71)
	.align		4
.L_71:
        /*0178*/ 	.word	index@(_Z28sparse_parallel_coloring_csrPKiS0_PKfPiS3_Pfiiify)
        /*017c*/ 	.word	0x00000030
.L_72:


//--------------------- .nv.compat                --------------------------
	.section	.nv.compat,"",@"SHT_CUDA_COMPAT_INFO"
	.align	4
        /*0000*/ 	.byte	0x02, 0x09, 0x00, 0x00, 0x02, 0x02, 0x01, 0x00, 0x02, 0x05, 0x05, 0x00, 0x03, 0x07, 0x01, 0x01
        /*0010*/ 	.byte	0x02, 0x03, 0x00, 0x00, 0x02, 0x06, 0x01, 0x00, 0x04, 0x0b, 0x08, 0x00, 0x01, 0x00, 0x00, 0x00
        /*0020*/ 	.byte	0x00, 0x00, 0x00, 0x00


//--------------------- .nv.info._Z16fill_csr_columnsPKiS0_Pii --------------------------
	.section	.nv.info._Z16fill_csr_columnsPKiS0_Pii,"",@"SHT_CUDA_INFO"
	.sectionflags	@""
	.align	4


	//----- nvinfo : EIATTR_CUDA_API_VERSION
	.align		4
        /*0000*/ 	.byte	0x04, 0x37
        /*0002*/ 	.short	(.L_74 - .L_73)
.L_73:
        /*0004*/ 	.word	0x00000082


	//----- nvinfo : EIATTR_KPARAM_INFO
	.align		4
.L_74:
        /*0008*/ 	.byte	0x04, 0x17
        /*000a*/ 	.short	(.L_76 - .L_75)
.L_75:
        /*000c*/ 	.word	0x00000000
        /*0010*/ 	.short	0x0003
        /*0012*/ 	.short	0x0018
        /*0014*/ 	.byte	0x00, 0xf0, 0x11, 0x00


	//----- nvinfo : EIATTR_KPARAM_INFO
	.align		4
.L_76:
        /*0018*/ 	.byte	0x04, 0x17
        /*001a*/ 	.short	(.L_78 - .L_77)
.L_77:
        /*001c*/ 	.word	0x00000000
        /*0020*/ 	.short	0x0002
        /*0022*/ 	.short	0x0010
        /*0024*/ 	.byte	0x00, 0xf5, 0x21, 0x00


	//----- nvinfo : EIATTR_KPARAM_INFO
	.align		4
.L_78:
        /*0028*/ 	.byte	0x04, 0x17
        /*002a*/ 	.short	(.L_80 - .L_79)
.L_79:
        /*002c*/ 	.word	0x00000000
        /*0030*/ 	.short	0x0001
        /*0032*/ 	.short	0x0008
        /*0034*/ 	.byte	0x00, 0xf5, 0x21, 0x00


	//----- nvinfo : EIATTR_KPARAM_INFO
	.align		4
.L_80:
        /*0038*/ 	.byte	0x04, 0x17
        /*003a*/ 	.short	(.L_82 - .L_81)
.L_81:
        /*003c*/ 	.word	0x00000000
        /*0040*/ 	.short	0x0000
        /*0042*/ 	.short	0x0000
        /*0044*/ 	.byte	0x00, 0xf5, 0x21, 0x00


	//----- nvinfo : EIATTR_SPARSE_MMA_MASK
	.align		4
.L_82:
        /*0048*/ 	.byte	0x03, 0x50
        /*004a*/ 	.short	0x0000


	//----- nvinfo : EIATTR_MAXREG_COUNT
	.align		4
        /*004c*/ 	.byte	0x03, 0x1b
        /*004e*/ 	.short	0x00ff


	//----- nvinfo : EIATTR_MERCURY_ISA_VERSION
	.align		4
        /*0050*/ 	.byte	0x03, 0x5f
        /*0052*/ 	.short	0x0101


	//----- nvinfo : EIATTR_VRC_CTA_INIT_COUNT
	.align		4
        /*0054*/ 	.byte	0x02, 0x4a
	.zero		1
	.zero		1


	//----- nvinfo : EIATTR_EXIT_INSTR_OFFSETS
	.align		4
        /*0058*/ 	.byte	0x04, 0x1c
        /*005a*/ 	.short	(.L_84 - .L_83)


	//   ....[0]....
.L_83:
        /*005c*/ 	.word	0x00000080


	//   ....[1]....
        /*0060*/ 	.word	0x000000a0


	//   ....[2]....
        /*0064*/ 	.word	0x000005d0


	//   ....[3]....
        /*0068*/ 	.word	0x00000850


	//   ....[4]....
        /*006c*/ 	.word	0x000009d0


	//   ....[5]....
        /*0070*/ 	.word	0x00000a30


	//   ....[6]....
        /*0074*/ 	.word	0x00000a70


	//----- nvinfo : EIATTR_CBANK_PARAM_SIZE
	.align		4
.L_84:
        /*0078*/ 	.byte	0x03, 0x19
        /*007a*/ 	.short	0x001c


	//----- nvinfo : EIATTR_PARAM_CBANK
	.align		4
        /*007c*/ 	.byte	0x04, 0x0a
        /*007e*/ 	.short	(.L_86 - .L_85)
	.align		4
.L_85:
        /*0080*/ 	.word	index@(.nv.constant0._Z16fill_csr_columnsPKiS0_Pii)
        /*0084*/ 	.short	0x0380
        /*0086*/ 	.short	0x001c


	//----- nvinfo : EIATTR_SW_WAR
	.align		4
.L_86:
        /*0088*/ 	.byte	0x04, 0x36
        /*008a*/ 	.short	(.L_88 - .L_87)
.L_87:
        /*008c*/ 	.word	0x00000008
.L_88:


//--------------------- .nv.info._Z12dense_to_csrPKiPiS1_i --------------------------
	.section	.nv.info._Z12dense_to_csrPKiPiS1_i,"",@"SHT_CUDA_INFO"
	.sectionflags	@""
	.align	4


	//----- nvinfo : EIATTR_CUDA_API_VERSION
	.align		4
        /*0000*/ 	.byte	0x04, 0x37
        /*0002*/ 	.short	(.L_90 - .L_89)
.L_89:
        /*0004*/ 	.word	0x00000082


	//----- nvinfo : EIATTR_KPARAM_INFO
	.align		4
.L_90:
        /*0008*/ 	.byte	0x04, 0x17
        /*000a*/ 	.short	(.L_92 - .L_91)
.L_91:
        /*000c*/ 	.word	0x00000000
        /*0010*/ 	.short	0x0003
        /*0012*/ 	.short	0x0018
        /*0014*/ 	.byte	0x00, 0xf0, 0x11, 0x00


	//----- nvinfo : EIATTR_KPARAM_INFO
	.align		4
.L_92:
        /*0018*/ 	.byte	0x04, 0x17
        /*001a*/ 	.short	(.L_94 - .L_93)
.L_93:
        /*001c*/ 	.word	0x00000000
        /*0020*/ 	.short	0x0002
        /*0022*/ 	.short	0x0010
        /*0024*/ 	.byte	0x00, 0xf5, 0x21, 0x00


	//----- nvinfo : EIATTR_KPARAM_INFO
	.align		4
.L_94:
        /*0028*/ 	.byte	0x04, 0x17
        /*002a*/ 	.short	(.L_96 - .L_95)
.L_95:
        /*002c*/ 	.word	0x00000000
        /*0030*/ 	.short	0x0001
        /*0032*/ 	.short	0x0008
        /*0034*/ 	.byte	0x00, 0xf5, 0x21, 0x00


	//----- nvinfo : EIATTR_KPARAM_INFO
	.align		4
.L_96:
        /*0038*/ 	.byte	0x04, 0x17
        /*003a*/ 	.short	(.L_98 - .L_97)
.L_97:
        /*003c*/ 	.word	0x00000000
        /*0040*/ 	.short	0x0000
        /*0042*/ 	.short	0x0000
        /*0044*/ 	.byte	0x00, 0xf5, 0x21, 0x00


	//----- nvinfo : EIATTR_SPARSE_MMA_MASK
	.align		4
.L_98:
        /*0048*/ 	.byte	0x03, 0x50
        /*004a*/ 	.short	0x0000


	//----- nvinfo : EIATTR_MAXREG_COUNT
	.align		4
        /*004c*/ 	.byte	0x03, 0x1b
        /*004e*/ 	.short	0x00ff


	//----- nvinfo : EIATTR_MERCURY_ISA_VERSION
	.align		4
        /*0050*/ 	.byte	0x03, 0x5f
        /*0052*/ 	.short	0x0101


	//----- nvinfo : EIATTR_VRC_CTA_INIT_COUNT
	.align		4
        /*0054*/ 	.byte	0x02, 0x4a
	.zero		1
	.zero		1


	//----- nvinfo : EIATTR_EXIT_INSTR_OFFSETS
	.align		4
        /*0058*/ 	.byte	0x04, 0x1c
        /*005a*/ 	.short	(.L_100 - .L_99)


	//   ....[0]....
.L_99:
        /*005c*/ 	.word	0x00000070


	//   ....[1]....
        /*0060*/ 	.word	0x00000b40


	//----- nvinfo : EIATTR_CBANK_PARAM_SIZE
	.align		4
.L_100:
        /*0064*/ 	.byte	0x03, 0x19
        /*0066*/ 	.short	0x001c


	//----- nvinfo : EIATTR_PARAM_CBANK
	.align		4
        /*0068*/ 	.byte	0x04, 0x0a
        /*006a*/ 	.short	(.L_102 - .L_101)
	.align		4
.L_101:
        /*006c*/ 	.word	index@(.nv.constant0._Z12dense_to_csrPKiPiS1_i)
        /*0070*/ 	.short	0x0380
        /*0072*/ 	.short	0x001c


	//----- nvinfo : EIATTR_SW_WAR
	.align		4
.L_102:
        /*0074*/ 	.byte	0x04, 0x36
        /*0076*/ 	.short	(.L_104 - .L_103)
.L_103:
        /*0078*/ 	.word	0x00000008
.L_104:


//--------------------- .nv.info._Z17validate_coloringPKiS0_Pii --------------------------
	.section	.nv.info._Z17validate_coloringPKiS0_Pii,"",@"SHT_CUDA_INFO"
	.sectionflags	@""
	.align	4


	//----- nvinfo : EIATTR_CUDA_API_VERSION
	.align		4
        /*0000*/ 	.byte	0x04, 0x37
        /*0002*/ 	.short	(.L_106 - .L_105)
.L_105:
        /*0004*/ 	.word	0x00000082


	//----- nvinfo : EIATTR_KPARAM_INFO
	.align		4
.L_106:
        /*0008*/ 	.byte	0x04, 0x17
        /*000a*/ 	.short	(.L_108 - .L_107)
.L_107:
        /*000c*/ 	.word	0x00000000
        /*0010*/ 	.short	0x0003
        /*0012*/ 	.short	0x0018
        /*0014*/ 	.byte	0x00, 0xf0, 0x11, 0x00


	//----- nvinfo : EIATTR_KPARAM_INFO
	.align		4
.L_108:
        /*0018*/ 	.byte	0x04, 0x17
        /*001a*/ 	.short	(.L_110 - .L_109)
.L_109:
        /*001c*/ 	.word	0x00000000
        /*0020*/ 	.short	0x0002
        /*0022*/ 	.short	0x0010
        /*0024*/ 	.byte	0x00, 0xf5, 0x21, 0x00


	//----- nvinfo : EIATTR_KPARAM_INFO
	.align		4
.L_110:
        /*0028*/ 	.byte	0x04, 0x17
        /*002a*/ 	.short	(.L_112 - .L_111)
.L_111:
        /*002c*/ 	.word	0x00000000
        /*0030*/ 	.short	0x0001
        /*0032*/ 	.short	0x0008
        /*0034*/ 	.byte	0x00, 0xf5, 0x21, 0x00


	//----- nvinfo : EIATTR_KPARAM_INFO
	.align		4
.L_112:
        /*0038*/ 	.byte	0x04, 0x17
        /*003a*/ 	.short	(.L_114 - .L_113)
.L_113:
        /*003c*/ 	.word	0x00000000
        /*0040*/ 	.short	0x0000
        /*0042*/ 	.short	0x0000
        /*0044*/ 	.byte	0x00, 0xf5, 0x21, 0x00


	//----- nvinfo : EIATTR_SPARSE_MMA_MASK
	.align		4
.L_114:
        /*0048*/ 	.byte	0x03, 0x50
        /*004a*/ 	.short	0x0000


	//----- nvinfo : EIATTR_MAXREG_COUNT
	.align		4
        /*004c*/ 	.byte	0x03, 0x1b
        /*004e*/ 	.short	0x00ff


	//----- nvinfo : EIATTR_NUM_BARRIERS
	.align		4
        /*0050*/ 	.byte	0x02, 0x4c
        /*0052*/ 	.byte	0x01
	.zero		1


	//----- nvinfo : EIATTR_MERCURY_ISA_VERSION
	.align		4
        /*0054*/ 	.byte	0x03, 0x5f
        /*0056*/ 	.short	0x0101


	//----- nvinfo : EIATTR_INT_WARP_WIDE_INSTR_OFFSETS
	.align		4
        /*0058*/ 	.byte	0x04, 0x31
        /*005a*/ 	.short	(.L_116 - .L_115)


	//   ....[0]....
.L_115:
        /*005c*/ 	.word	0x00000330


	//   ....[1]....
        /*0060*/ 	.word	0x00000340


	//----- nvinfo : EIATTR_VRC_CTA_INIT_COUNT
	.align		4
.L_116:
        /*0064*/ 	.byte	0x02, 0x4a
	.zero		1
	.zero		1


	//----- nvinfo : EIATTR_EXIT_INSTR_OFFSETS
	.align		4
        /*0068*/ 	.byte	0x04, 0x1c
        /*006a*/ 	.short	(.L_118 - .L_117)


	//   ....[0]....
.L_117:
        /*006c*/ 	.word	0x00000460


	//   ....[1]....
        /*0070*/ 	.word	0x000004f0


	//----- nvinfo : EIATTR_CRS_STACK_SIZE
	.align		4
.L_118:
        /*0074*/ 	.byte	0x04, 0x1e
        /*0076*/ 	.short	(.L_120 - .L_119)
.L_119:
        /*0078*/ 	.word	0x00000000


	//----- nvinfo : EIATTR_CBANK_PARAM_SIZE
	.align		4
.L_120:
        /*007c*/ 	.byte	0x03, 0x19
        /*007e*/ 	.short	0x001c


	//----- nvinfo : EIATTR_PARAM_CBANK
	.align		4
        /*0080*/ 	.byte	0x04, 0x0a
        /*0082*/ 	.short	(.L_122 - .L_121)
	.align		4
.L_121:
        /*0084*/ 	.word	index@(.nv.constant0._Z17validate_coloringPKiS0_Pii)
        /*0088*/ 	.short	0x0380
        /*008a*/ 	.short	0x001c


	//----- nvinfo : EIATTR_SW_WAR
	.align		4
.L_122:
        /*008c*/ 	.byte	0x04, 0x36
        /*008e*/ 	.short	(.L_124 - .L_123)
.L_123:
        /*0090*/ 	.word	0x00000008
.L_124:


//--------------------- .nv.info.generate_thermodynamic_ordering --------------------------
	.section	.nv.info.generate_thermodynamic_ordering,"",@"SHT_CUDA_INFO"
	.sectionflags	@""
	.align	4


	//----- nvinfo : EIATTR_CUDA_API_VERSION
	.align		4
        /*0000*/ 	.byte	0x04, 0x37
        /*0002*/ 	.short	(.L_126 - .L_125)
.L_125:
        /*0004*/ 	.word	0x00000082


	//----- nvinfo : EIATTR_KPARAM_INFO
	.align		4
.L_126:
        /*0008*/ 	.byte	0x04, 0x17
        /*000a*/ 	.short	(.L_128 - .L_127)
.L_127:
        /*000c*/ 	.word	0x00000000
        /*0010*/ 	.short	0x0006
        /*0012*/ 	.short	0x002c
        /*0014*/ 	.byte	0x00, 0xf0, 0x11, 0x00


	//----- nvinfo : EIATTR_KPARAM_INFO
	.align		4
.L_128:
        /*0018*/ 	.byte	0x04, 0x17
        /*001a*/ 	.short	(.L_130 - .L_129)
.L_129:
        /*001c*/ 	.word	0x00000000
        /*0020*/ 	.short	0x0005
        /*0022*/ 	.short	0x0028
        /*0024*/ 	.byte	0x00, 0xf0, 0x11, 0x00


	//----- nvinfo : EIATTR_KPARAM_INFO
	.align		4
.L_130:
        /*0028*/ 	.byte	0x04, 0x17
        /*002a*/ 	.short	(.L_132 - .L_131)
.L_131:
        /*002c*/ 	.word	0x00000000
        /*0030*/ 	.short	0x0004
        /*0032*/ 	.short	0x0020
        /*0034*/ 	.byte	0x00, 0xf5, 0x21, 0x00


	//----- nvinfo : EIATTR_KPARAM_INFO
	.align		4
.L_132:
        /*0038*/ 	.byte	0x04, 0x17
        /*003a*/ 	.short	(.L_134 - .L_133)
.L_133:
        /*003c*/ 	.word	0x00000000
        /*0040*/ 	.short	0x0003
        /*0042*/ 	.short	0x0018
        /*0044*/ 	.byte	0x00, 0xf5, 0x21, 0x00


	//----- nvinfo : EIATTR_KPARAM_INFO
	.align		4
.L_134:
        /*0048*/ 	.byte	0x04, 0x17
        /*004a*/ 	.short	(.L_136 - .L_135)
.L_135:
        /*004c*/ 	.word	0x00000000
        /*0050*/ 	.short	0x0002
        /*0052*/ 	.short	0x0010
        /*0054*/ 	.byte	0x00, 0xf5, 0x21, 0x00


	//----- nvinfo : EIATTR_KPARAM_INFO
	.align		4
.L_136:
        /*0058*/ 	.byte	0x04, 0x17
        /*005a*/ 	.short	(.L_138 - .L_137)
.L_137:
        /*005c*/ 	.word	0x00000000
        /*0060*/ 	.short	0x0001
        /*0062*/ 	.short	0x0008
        /*0064*/ 	.byte	0x00, 0xf5, 0x21, 0x00


	//----- nvinfo : EIATTR_KPARAM_INFO
	.align		4
.L_138:
        /*0068*/ 	.byte	0x04, 0x17
        /*006a*/ 	.short	(.L_140 - .L_139)
.L_139:
        /*006c*/ 	.word	0x00000000
        /*0070*/ 	.short	0x0000
        /*0072*/ 	.short	0x0000
        /*0074*/ 	.byte	0x00, 0xf5, 0x21, 0x00


	//----- nvinfo : EIATTR_SPARSE_MMA_MASK
	.align		4
.L_140:
        /*0078*/ 	.byte	0x03, 0x50
        /*007a*/ 	.short	0x0000


	//----- nvinfo : EIATTR_MAXREG_COUNT
	.align		4
        /*007c*/ 	.byte	0x03, 0x1b
        /*007e*/ 	.short	0x00ff


	//----- nvinfo : EIATTR_MERCURY_ISA_VERSION
	.align		4
        /*0080*/ 	.byte	0x03, 0x5f
        /*0082*/ 	.short	0x0101


	//----- nvinfo : EIATTR_VRC_CTA_INIT_COUNT
	.align		4
        /*0084*/ 	.byte	0x02, 0x4a
	.zero		1
	.zero		1


	//----- nvinfo : EIATTR_EXIT_INSTR_OFFSETS
	.align		4
        /*0088*/ 	.byte	0x04, 0x1c
        /*008a*/ 	.short	(.L_142 - .L_141)


	//   ....[0]....
.L_141:
        /*008c*/ 	.word	0x00000070


	//   ....[1]....
        /*0090*/ 	.word	0x00002a30


	//----- nvinfo : EIATTR_CRS_STACK_SIZE
	.align		4
.L_142:
        /*0094*/ 	.byte	0x04, 0x1e
        /*0096*/ 	.short	(.L_144 - .L_143)
.L_143:
        /*0098*/ 	.word	0x00000000


	//----- nvinfo : EIATTR_CBANK_PARAM_SIZE
	.align		4
.L_144:
        /*009c*/ 	.byte	0x03, 0x19
        /*009e*/ 	.short	0x0030


	//----- nvinfo : EIATTR_PARAM_CBANK
	.align		4
        /*00a0*/ 	.byte	0x04, 0x0a
        /*00a2*/ 	.short	(.L_146 - .L_145)
	.align		4
.L_145:
        /*00a4*/ 	.word	index@(.nv.constant0.generate_thermodynamic_ordering)
        /*00a8*/ 	.short	0x0380
        /*00aa*/ 	.short	0x0030


	//----- nvinfo : EIATTR_SW_WAR
	.align		4
.L_146:
        /*00ac*/ 	.byte	0x04, 0x36
        /*00ae*/ 	.short	(.L_148 - .L_147)
.L_147:
        /*00b0*/ 	.word	0x00000008
.L_148:


//--------------------- .nv.info._Z22init_uniform_coherencePfif --------------------------
	.section	.nv.info._Z22init_uniform_coherencePfif,"",@"SHT_CUDA_INFO"
	.sectionflags	@""
	.align	4


	//----- nvinfo : EIATTR_CUDA_API_VERSION
	.align		4
        /*0000*/ 	.byte	0x04, 0x37
        /*0002*/ 	.short	(.L_150 - .L_149)
.L_149:
        /*0004*/ 	.word	0x00000082


	//----- nvinfo : EIATTR_KPARAM_INFO
	.align		4
.L_150:
        /*0008*/ 	.byte	0x04, 0x17
        /*000a*/ 	.short	(.L_152 - .L_151)
.L_151:
        /*000c*/ 	.word	0x00000000
        /*0010*/ 	.short	0x0002
        /*0012*/ 	.short	0x000c
        /*0014*/ 	.byte	0x00, 0xf0, 0x11, 0x00


	//----- nvinfo : EIATTR_KPARAM_INFO
	.align		4
.L_152:
        /*0018*/ 	.byte	0x04, 0x17
        /*001a*/ 	.short	(.L_154 - .L_153)
.L_153:
        /*001c*/ 	.word	0x00000000
        /*0020*/ 	.short	0x0001
        /*0022*/ 	.short	0x0008
        /*0024*/ 	.byte	0x00, 0xf0, 0x11, 0x00


	//----- nvinfo : EIATTR_KPARAM_INFO
	.align		4
.L_154:
        /*0028*/ 	.byte	0x04, 0x17
        /*002a*/ 	.short	(.L_156 - .L_155)
.L_155:
        /*002c*/ 	.word	0x00000000
        /*0030*/ 	.short	0x0000
        /*0032*/ 	.short	0x0000
        /*0034*/ 	.byte	0x00, 0xf5, 0x21, 0x00


	//----- nvinfo : EIATTR_SPARSE_MMA_MASK
	.align		4
.L_156:
        /*0038*/ 	.byte	0x03, 0x50
        /*003a*/ 	.short	0x0000


	//----- nvinfo : EIATTR_MAXREG_COUNT
	.align		4
        /*003c*/ 	.byte	0x03, 0x1b
        /*003e*/ 	.short	0x00ff


	//----- nvinfo : EIATTR_MERCURY_ISA_VERSION
	.align		4
        /*0040*/ 	.byte	0x03, 0x5f
        /*0042*/ 	.short	0x0101


	//----- nvinfo : EIATTR_VRC_CTA_INIT_COUNT
	.align		4
        /*0044*/ 	.byte	0x02, 0x4a
	.zero		1
	.zero		1


	//----- nvinfo : EIATTR_EXIT_INSTR_OFFSETS
	.align		4
        /*0048*/ 	.byte	0x04, 0x1c
        /*004a*/ 	.short	(.L_158 - .L_157)


	//   ....[0]....
.L_157:
        /*004c*/ 	.word	0x00000080


	//   ....[1]....
        /*0050*/ 	.word	0x000000e0


	//----- nvinfo : EIATTR_CBANK_PARAM_SIZE
	.align		4
.L_158:
        /*0054*/ 	.byte	0x03, 0x19
        /*0056*/ 	.short	0x0010


	//----- nvinfo : EIATTR_PARAM_CBANK
	.align		4
        /*0058*/ 	.byte	0x04, 0x0a
        /*005a*/ 	.short	(.L_160 - .L_159)
	.align		4
.L_159:
        /*005c*/ 	.word	index@(.nv.constant0._Z22init_uniform_coherencePfif)
        /*0060*/ 	.short	0x0380
        /*0062*/ 	.short	0x0010


	//----- nvinfo : EIATTR_SW_WAR
	.align		4
.L_160:
        /*0064*/ 	.byte	0x04, 0x36
        /*0066*/ 	.short	(.L_162 - .L_161)
.L_161:
        /*0068*/ 	.word	0x00000008
.L_162:


//--------------------- .nv.info._Z23fuse_coherence_matricesPKfS0_S0_S0_Pfiffff --------------------------
	.section	.nv.info._Z23fuse_coherence_matricesPKfS0_S0_S0_Pfiffff,"",@"SHT_CUDA_INFO"
	.sectionflags	@""
	.align	4


	//----- nvinfo : EIATTR_CUDA_API_VERSION
	.align		4
        /*0000*/ 	.byte	0x04, 0x37
        /*0002*/ 	.short	(.L_164 - .L_163)
.L_163:
        /*0004*/ 	.word	0x00000082


	//----- nvinfo : EIATTR_KPARAM_INFO
	.align		4
.L_164:
        /*0008*/ 	.byte	0x04, 0x17
        /*000a*/ 	.short	(.L_166 - .L_165)
.L_165:
        /*000c*/ 	.word	0x00000000
        /*0010*/ 	.short	0x0009
        /*0012*/ 	.short	0x0038
        /*0014*/ 	.byte	0x00, 0xf0, 0x11, 0x00


	//----- nvinfo : EIATTR_KPARAM_INFO
	.align		4
.L_166:
        /*0018*/ 	.byte	0x04, 0x17
        /*001a*/ 	.short	(.L_168 - .L_167)
.L_167:
        /*001c*/ 	.word	0x00000000
        /*0020*/ 	.short	0x0008
        /*0022*/ 	.short	0x0034
        /*0024*/ 	.byte	0x00, 0xf0, 0x11, 0x00


	//----- nvinfo : EIATTR_KPARAM_INFO
	.align		4
.L_168:
        /*0028*/ 	.byte	0x04, 0x17
        /*002a*/ 	.short	(.L_170 - .L_169)
.L_169:
        /*002c*/ 	.word	0x00000000
        /*0030*/ 	.short	0x0007
        /*0032*/ 	.short	0x0030
        /*0034*/ 	.byte	0x00, 0xf0, 0x11, 0x00


	//----- nvinfo : EIATTR_KPARAM_INFO
	.align		4
.L_170:
        /*0038*/ 	.byte	0x04, 0x17
        /*003a*/ 	.short	(.L_172 - .L_171)
.L_171:
        /*003c*/ 	.word	0x00000000
        /*0040*/ 	.short	0x0006
        /*0042*/ 	.short	0x002c
        /*0044*/ 	.byte	0x00, 0xf0, 0x11, 0x00


	//----- nvinfo : EIATTR_KPARAM_INFO
	.align		4
.L_172:
        /*0048*/ 	.byte	0x04, 0x17
        /*004a*/ 	.short	(.L_174 - .L_173)
.L_173:
        /*004c*/ 	.word	0x00000000
        /*0050*/ 	.short	0x0005
        /*0052*/ 	.short	0x0028
        /*0054*/ 	.byte	0x00, 0xf0, 0x11, 0x00


	//----- nvinfo : EIATTR_KPARAM_INFO
	.align		4
.L_174:
        /*0058*/ 	.byte	0x04, 0x17
        /*005a*/ 	.short	(.L_176 - .L_175)
.L_175:
        /*005c*/ 	.word	0x00000000
        /*0060*/ 	.short	0x0004
        /*0062*/ 	.short	0x0020
        /*0064*/ 	.byte	0x00, 0xf5, 0x21, 0x00


	//----- nvinfo : EIATTR_KPARAM_INFO
	.align		4
.L_176:
        /*0068*/ 	.byte	0x04, 0x17
        /*006a*/ 	.short	(.L_178 - .L_177)
.L_177:
        /*006c*/ 	.word	0x00000000
        /*0070*/ 	.short	0x0003
        /*0072*/ 	.short	0x0018
        /*0074*/ 	.byte	0x00, 0xf5, 0x21, 0x00


	//----- nvinfo : EIATTR_KPARAM_INFO
	.align		4
.L_178:
        /*0078*/ 	.byte	0x04, 0x17
        /*007a*/ 	.short	(.L_180 - .L_179)
.L_179:
        /*007c*/ 	.word	0x00000000
        /*0080*/ 	.short	0x0002
        /*0082*/ 	.short	0x0010
        /*0084*/ 	.byte	0x00, 0xf5, 0x21, 0x00


	//----- nvinfo : EIATTR_KPARAM_INFO
	.align		4
.L_180:
        /*0088*/ 	.byte	0x04, 0x17
        /*008a*/ 	.short	(.L_182 - .L_181)
.L_181:
        /*008c*/ 	.word	0x00000000
        /*0090*/ 	.short	0x0001
        /*0092*/ 	.short	0x0008
        /*0094*/ 	.byte	0x00, 0xf5, 0x21, 0x00


	//----- nvinfo : EIATTR_KPARAM_INFO
	.align		4
.L_182:
        /*0098*/ 	.byte	0x04, 0x17
        /*009a*/ 	.short	(.L_184 - .L_183)
.L_183:
        /*009c*/ 	.word	0x00000000
        /*00a0*/ 	.short	0x0000
        /*00a2*/ 	.short	0x0000
        /*00a4*/ 	.byte	0x00, 0xf5, 0x21, 0x00


	//----- nvinfo : EIATTR_SPARSE_MMA_MASK
	.align		4
.L_184:
        /*00a8*/ 	.byte	0x03, 0x50
        /*00aa*/ 	.short	0x0000


	//----- nvinfo : EIATTR_MAXREG_COUNT
	.align		4
        /*00ac*/ 	.byte	0x03, 0x1b
        /*00ae*/ 	.short	0x00ff


	//----- nvinfo : EIATTR_MERCURY_ISA_VERSION
	.align		4
        /*00b0*/ 	.byte	0x03, 0x5f
        /*00b2*/ 	.short	0x0101


	//----- nvinfo : EIATTR_VRC_CTA_INIT_COUNT
	.align		4
        /*00b4*/ 	.byte	0x02, 0x4a
	.zero		1
	.zero		1


	//----- nvinfo : EIATTR_EXIT_INSTR_OFFSETS
	.align		4
        /*00b8*/ 	.byte	0x04, 0x1c
        /*00ba*/ 	.short	(.L_186 - .L_185)


	//   ....[0]....
.L_185:
        /*00bc*/ 	.word	0x00000080


	//   ....[1]....
        /*00c0*/ 	.word	0x00000220


	//----- nvinfo : EIATTR_CBANK_PARAM_SIZE
	.align		4
.L_186:
        /*00c4*/ 	.byte	0x03, 0x19
        /*00c6*/ 	.short	0x003c


	//----- nvinfo : EIATTR_PARAM_CBANK
	.align		4
        /*00c8*/ 	.byte	0x04, 0x0a
        /*00ca*/ 	.short	(.L_188 - .L_187)
	.align		4
.L_187:
        /*00cc*/ 	.word	index@(.nv.constant0._Z23fuse_coherence_matricesPKfS0_S0_S0_Pfiffff)
        /*00d0*/ 	.short	0x0380
        /*00d2*/ 	.short	0x003c


	//----- nvinfo : EIATTR_SW_WAR
	.align		4
.L_188:
        /*00d4*/ 	.byte	0x04, 0x36
        /*00d6*/ 	.short	(.L_190 - .L_189)
.L_189:
        /*00d8*/ 	.word	0x00000008
.L_190:


//--------------------- .nv.info._Z20select_best_coloringPKiS0_PiS1_ii --------------------------
	.section	.nv.info._Z20select_best_coloringPKiS0_PiS1_ii,"",@"SHT_CUDA_INFO"
	.sectionflags	@""
	.align	4


	//----- nvinfo : EIATTR_CUDA_API_VERSION
	.align		4
        /*0000*/ 	.byte	0x04, 0x37
        /*0002*/ 	.short	(.L_192 - .L_191)
.L_191:
        /*0004*/ 	.word	0x00000082


	//----- nvinfo : EIATTR_KPARAM_INFO
	.align		4
.L_192:
        /*0008*/ 	.byte	0x04, 0x17
        /*000a*/ 	.short	(.L_194 - .L_193)
.L_193:
        /*000c*/ 	.word	0x00000000
        /*0010*/ 	.short	0x0005
        /*0012*/ 	.short	0x0024
        /*0014*/ 	.byte	0x00, 0xf0, 0x11, 0x00


	//----- nvinfo : EIATTR_KPARAM_INFO
	.align		4
.L_194:
        /*0018*/ 	.byte	0x04, 0x17
        /*001a*/ 	.short	(.L_196 - .L_195)
.L_195:
        /*001c*/ 	.word	0x00000000
        /*0020*/ 	.short	0x0004
        /*0022*/ 	.short	0x0020
        /*0024*/ 	.byte	0x00, 0xf0, 0x11, 0x00


	//----- nvinfo : EIATTR_KPARAM_INFO
	.align		4
.L_196:
        /*0028*/ 	.byte	0x04, 0x17
        /*002a*/ 	.short	(.L_198 - .L_197)
.L_197:
        /*002c*/ 	.word	0x00000000
        /*0030*/ 	.short	0x0003
        /*0032*/ 	.short	0x0018
        /*0034*/ 	.byte	0x00, 0xf5, 0x21, 0x00


	//----- nvinfo : EIATTR_KPARAM_INFO
	.align		4
.L_198:
        /*0038*/ 	.byte	0x04, 0x17
        /*003a*/ 	.short	(.L_200 - .L_199)
.L_199:
        /*003c*/ 	.word	0x00000000
        /*0040*/ 	.short	0x0002
        /*0042*/ 	.short	0x0010
        /*0044*/ 	.byte	0x00, 0xf5, 0x21, 0x00


	//----- nvinfo : EIATTR_KPARAM_INFO
	.align		4
.L_200:
        /*0048*/ 	.byte	0x04, 0x17
        /*004a*/ 	.short	(.L_202 - .L_201)
.L_201:
        /*004c*/ 	.word	0x00000000
        /*0050*/ 	.short	0x0001
        /*0052*/ 	.short	0x0008
        /*0054*/ 	.byte	0x00, 0xf5, 0x21, 0x00


	//----- nvinfo : EIATTR_KPARAM_INFO
	.align		4
.L_202:
        /*0058*/ 	.byte	0x04, 0x17
        /*005a*/ 	.short	(.L_204 - .L_203)
.L_203:
        /*005c*/ 	.word	0x00000000
        /*0060*/ 	.short	0x0000
        /*0062*/ 	.short	0x0000
        /*0064*/ 	.byte	0x00, 0xf5, 0x21, 0x00


	//----- nvinfo : EIATTR_SPARSE_MMA_MASK
	.align		4
.L_204:
        /*0068*/ 	.byte	0x03, 0x50
        /*006a*/ 	.short	0x0000


	//----- nvinfo : EIATTR_MAXREG_COUNT
	.align		4
        /*006c*/ 	.byte	0x03, 0x1b
        /*006e*/ 	.short	0x00ff


	//----- nvinfo : EIATTR_MERCURY_ISA_VERSION
	.align		4
        /*0070*/ 	.byte	0x03, 0x5f
        /*0072*/ 	.short	0x0101


	//----- nvinfo : EIATTR_VRC_CTA_INIT_COUNT
	.align		4
        /*0074*/ 	.byte	0x02, 0x4a
	.zero		1
	.zero		1


	//----- nvinfo : EIATTR_EXIT_INSTR_OFFSETS
	.align		4
        /*0078*/ 	.byte	0x04, 0x1c
        /*007a*/ 	.short	(.L_206 - .L_205)


	//   ....[0]....
.L_205:
        /*007c*/ 	.word	0x00000040


	//   ....[1]....
        /*0080*/ 	.word	0x000013d0


	//----- nvinfo : EIATTR_CBANK_PARAM_SIZE
	.align		4
.L_206:
        /*0084*/ 	.byte	0x03, 0x19
        /*0086*/ 	.short	0x0028


	//----- nvinfo : EIATTR_PARAM_CBANK
	.align		4
        /*0088*/ 	.byte	0x04, 0x0a
        /*008a*/ 	.short	(.L_208 - .L_207)
	.align		4
.L_207:
        /*008c*/ 	.word	index@(.nv.constant0._Z20select_best_coloringPKiS0_PiS1_ii)
        /*0090*/ 	.short	0x0380
        /*0092*/ 	.short	0x0028


	//----- nvinfo : EIATTR_SW_WAR
	.align		4
.L_208:
        /*0094*/ 	.byte	0x04, 0x36
        /*0096*/ 	.short	(.L_210 - .L_209)
.L_209:
        /*0098*/ 	.word	0x00000008
.L_210:


//--------------------- .nv.info._Z30dense_parallel_coloring_tensorPKfS0_PiS1_Pfiiify --------------------------
	.section	.nv.info._Z30dense_parallel_coloring_tensorPKfS0_PiS1_Pfiiify,"",@"SHT_CUDA_INFO"
	.sectionflags	@""
	.align	4


	//----- nvinfo : EIATTR_CUDA_API_VERSION
	.align		4
        /*0000*/ 	.byte	0x04, 0x37
        /*0002*/ 	.short	(.L_212 - .L_211)
.L_211:
        /*0004*/ 	.word	0x00000082


	//----- nvinfo : EIATTR_KPARAM_INFO
	.align		4
.L_212:
        /*0008*/ 	.byte	0x04, 0x17
        /*000a*/ 	.short	(.L_214 - .L_213)
.L_213:
        /*000c*/ 	.word	0x00000000
        /*0010*/ 	.short	0x0009
        /*0012*/ 	.short	0x0038
        /*0014*/ 	.byte	0x00, 0xf0, 0x21, 0x00


	//----- nvinfo : EIATTR_KPARAM_INFO
	.align		4
.L_214:
        /*0018*/ 	.byte	0x04, 0x17
        /*001a*/ 	.short	(.L_216 - .L_215)
.L_215:
        /*001c*/ 	.word	0x00000000
        /*0020*/ 	.short	0x0008
        /*0022*/ 	.short	0x0034
        /*0024*/ 	.byte	0x00, 0xf0, 0x11, 0x00


	//----- nvinfo : EIATTR_KPARAM_INFO
	.align		4
.L_216:
        /*0028*/ 	.byte	0x04, 0x17
        /*002a*/ 	.short	(.L_218 - .L_217)
.L_217:
        /*002c*/ 	.word	0x00000000
        /*0030*/ 	.short	0x0007
        /*0032*/ 	.short	0x0030
        /*0034*/ 	.byte	0x00, 0xf0, 0x11, 0x00


	//----- nvinfo : EIATTR_KPARAM_INFO
	.align		4
.L_218:
        /*0038*/ 	.byte	0x04, 0x17
        /*003a*/ 	.short	(.L_220 - .L_219)
.L_219:
        /*003c*/ 	.word	0x00000000
        /*0040*/ 	.short	0x0006
        /*0042*/ 	.short	0x002c
        /*0044*/ 	.byte	0x00, 0xf0, 0x11, 0x00


	//----- nvinfo : EIATTR_KPARAM_INFO
	.align		4
.L_220:
        /*0048*/ 	.byte	0x04, 0x17
        /*004a*/ 	.short	(.L_222 - .L_221)
.L_221:
        /*004c*/ 	.word	0x00000000
        /*0050*/ 	.short	0x0005
        /*0052*/ 	.short	0x0028
        /*0054*/ 	.byte	0x00, 0xf0, 0x11, 0x00


	//----- nvinfo : EIATTR_KPARAM_INFO
	.align		4
.L_222:
        /*0058*/ 	.byte	0x04, 0x17
        /*005a*/ 	.short	(.L_224 - .L_223)
.L_223:
        /*005c*/ 	.word	0x00000000
        /*0060*/ 	.short	0x0004
        /*0062*/ 	.short	0x0020
        /*0064*/ 	.byte	0x00, 0xf5, 0x21, 0x00


	//----- nvinfo : EIATTR_KPARAM_INFO
	.align		4
.L_224:
        /*0068*/ 	.byte	0x04, 0x17
        /*006a*/ 	.short	(.L_226 - .L_225)
.L_225:
        /*006c*/ 	.word	0x00000000
        /*0070*/ 	.short	0x0003
        /*0072*/ 	.short	0x0018
        /*0074*/ 	.byte	0x00, 0xf5, 0x21, 0x00


	//----- nvinfo : EIATTR_KPARAM_INFO
	.align		4
.L_226:
        /*0078*/ 	.byte	0x04, 0x17
        /*007a*/ 	.short	(.L_228 - .L_227)
.L_227:
        /*007c*/ 	.word	0x00000000
        /*0080*/ 	.short	0x0002
        /*0082*/ 	.short	0x0010
        /*0084*/ 	.byte	0x00, 0xf5, 0x21, 0x00


	//----- nvinfo : EIATTR_KPARAM_INFO
	.align		4
.L_228:
        /*0088*/ 	.byte	0x04, 0x17
        /*008a*/ 	.short	(.L_230 - .L_229)
.L_229:
        /*008c*/ 	.word	0x00000000
        /*0090*/ 	.short	0x0001
        /*0092*/ 	.short	0x0008
        /*0094*/ 	.byte	0x00, 0xf5, 0x21, 0x00


	//----- nvinfo : EIATTR_KPARAM_INFO
	.align		4
.L_230:
        /*0098*/ 	.byte	0x04, 0x17
        /*009a*/ 	.short	(.L_232 - .L_231)
.L_231:
        /*009c*/ 	.word	0x00000000
        /*00a0*/ 	.short	0x0000
        /*00a2*/ 	.short	0x0000
        /*00a4*/ 	.byte	0x00, 0xf5, 0x21, 0x00


	//----- nvinfo : EIATTR_SPARSE_MMA_MASK
	.align		4
.L_232:
        /*00a8*/ 	.byte	0x03, 0x50
        /*00aa*/ 	.short	0x0000


	//----- nvinfo : EIATTR_MAXREG_COUNT
	.align		4
        /*00ac*/ 	.byte	0x03, 0x1b
        /*00ae*/ 	.short	0x00ff


	//----- nvinfo : EIATTR_MERCURY_ISA_VERSION
	.align		4
        /*00b0*/ 	.byte	0x03, 0x5f
        /*00b2*/ 	.short	0x0101


	//----- nvinfo : EIATTR_VRC_CTA_INIT_COUNT
	.align		4
        /*00b4*/ 	.byte	0x02, 0x4a
	.zero		1
	.zero		1


	//----- nvinfo : EIATTR_EXIT_INSTR_OFFSETS
	.align		4
        /*00b8*/ 	.byte	0x04, 0x1c
        /*00ba*/ 	.short	(.L_234 - .L_233)


	//   ....[0]....
.L_233:
        /*00bc*/ 	.word	0x00000080


	//   ....[1]....
        /*00c0*/ 	.word	0x00008b30


	//----- nvinfo : EIATTR_CRS_STACK_SIZE
	.align		4
.L_234:
        /*00c4*/ 	.byte	0x04, 0x1e
        /*00c6*/ 	.short	(.L_236 - .L_235)
.L_235:
        /*00c8*/ 	.word	0x00000000


	//----- nvinfo : EIATTR_CBANK_PARAM_SIZE
	.align		4
.L_236:
        /*00cc*/ 	.byte	0x03, 0x19
        /*00ce*/ 	.short	0x0040


	//----- nvinfo : EIATTR_PARAM_CBANK
	.align		4
        /*00d0*/ 	.byte	0x04, 0x0a
        /*00d2*/ 	.short	(.L_238 - .L_237)
	.align		4
.L_237:
        /*00d4*/ 	.word	index@(.nv.constant0._Z30dense_parallel_coloring_tensorPKfS0_PiS1_Pfiiify)
        /*00d8*/ 	.short	0x0380
        /*00da*/ 	.short	0x0040


	//----- nvinfo : EIATTR_SW_WAR
	.align		4
.L_238:
        /*00dc*/ 	.byte	0x04, 0x36
        /*00de*/ 	.short	(.L_240 - .L_239)
.L_239:
        /*00e0*/ 	.word	0x00000008
.L_240:


//--------------------- .nv.info._Z28sparse_parallel_coloring_csrPKiS0_PKfPiS3_Pfiiify --------------------------
	.section	.nv.info._Z28sparse_parallel_coloring_csrPKiS0_PKfPiS3_Pfiiify,"",@"SHT_CUDA_INFO"
	.sectionflags	@""
	.align	4


	//----- nvinfo : EIATTR_CUDA_API_VERSION
	.align		4
        /*0000*/ 	.byte	0x04, 0x37
        /*0002*/ 	.short	(.L_242 - .L_241)
.L_241:
        /*0004*/ 	.word	0x00000082


	//----- nvinfo : EIATTR_KPARAM_INFO
	.align		4
.L_242:
        /*0008*/ 	.byte	0x04, 0x17
        /*000a*/ 	.short	(.L_244 - .L_243)
.L_243:
        /*000c*/ 	.word	0x00000000
        /*0010*/ 	.short	0x000a
        /*0012*/ 	.short	0x0040
        /*0014*/ 	.byte	0x00, 0xf0, 0x21, 0x00


	//----- nvinfo : EIATTR_KPARAM_INFO
	.align		4
.L_244:
        /*0018*/ 	.byte	0x04, 0x17
        /*001a*/ 	.short	(.L_246 - .L_245)
.L_245:
        /*001c*/ 	.word	0x00000000
        /*0020*/ 	.short	0x0009
        /*0022*/ 	.short	0x003c
        /*0024*/ 	.byte	0x00, 0xf0, 0x11, 0x00


	//----- nvinfo : EIATTR_KPARAM_INFO
	.align		4
.L_246:
        /*0028*/ 	.byte	0x04, 0x17
        /*002a*/ 	.short	(.L_248 - .L_247)
.L_247:
        /*002c*/ 	.word	0x00000000
        /*0030*/ 	.short	0x0008
        /*0032*/ 	.short	0x0038
        /*0034*/ 	.byte	0x00, 0xf0, 0x11, 0x00


	//----- nvinfo : EIATTR_KPARAM_INFO
	.align		4
.L_248:
        /*0038*/ 	.byte	0x04, 0x17
        /*003a*/ 	.short	(.L_250 - .L_249)
.L_249:
        /*003c*/ 	.word	0x00000000
        /*0040*/ 	.short	0x0007
        /*0042*/ 	.short	0x0034
        /*0044*/ 	.byte	0x00, 0xf0, 0x11, 0x00


	//----- nvinfo : EIATTR_KPARAM_INFO
	.align		4
.L_250:
        /*0048*/ 	.byte	0x04, 0x17
        /*004a*/ 	.short	(.L_252 - .L_251)
.L_251:
        /*004c*/ 	.word	0x00000000
        /*0050*/ 	.short	0x0006
        /*0052*/ 	.short	0x0030
        /*0054*/ 	.byte	0x00, 0xf0, 0x11, 0x00


	//----- nvinfo : EIATTR_KPARAM_INFO
	.align		4
.L_252:
        /*0058*/ 	.byte	0x04, 0x17
        /*005a*/ 	.short	(.L_254 - .L_253)
.L_253:
        /*005c*/ 	.word	0x00000000
        /*0060*/ 	.short	0x0005
        /*0062*/ 	.short	0x0028
        /*0064*/ 	.byte	0x00, 0xf5, 0x21, 0x00


	//----- nvinfo : EIATTR_KPARAM_INFO
	.align		4
.L_254:
        /*0068*/ 	.byte	0x04, 0x17
        /*006a*/ 	.short	(.L_256 - .L_255)
.L_255:
        /*006c*/ 	.word	0x00000000
        /*0070*/ 	.short	0x0004
        /*0072*/ 	.short	0x0020
        /*0074*/ 	.byte	0x00, 0xf5, 0x21, 0x00


	//----- nvinfo : EIATTR_KPARAM_INFO
	.align		4
.L_256:
        /*0078*/ 	.byte	0x04, 0x17
        /*007a*/ 	.short	(.L_258 - .L_257)
.L_257:
        /*007c*/ 	.word	0x00000000
        /*0080*/ 	.short	0x0003
        /*0082*/ 	.short	0x0018
        /*0084*/ 	.byte	0x00, 0xf5, 0x21, 0x00


	//----- nvinfo : EIATTR_KPARAM_INFO
	.align		4
.L_258:
        /*0088*/ 	.byte	0x04, 0x17
        /*008a*/ 	.short	(.L_260 - .L_259)
.L_259:
        /*008c*/ 	.word	0x00000000
        /*0090*/ 	.short	0x0002
        /*0092*/ 	.short	0x0010
        /*0094*/ 	.byte	0x00, 0xf5, 0x21, 0x00


	//----- nvinfo : EIATTR_KPARAM_INFO
	.align		4
.L_260:
        /*0098*/ 	.byte	0x04, 0x17
        /*009a*/ 	.short	(.L_262 - .L_261)
.L_261:
        /*009c*/ 	.word	0x00000000
        /*00a0*/ 	.short	0x0001
        /*00a2*/ 	.short	0x0008
        /*00a4*/ 	.byte	0x00, 0xf5, 0x21, 0x00


	//----- nvinfo : EIATTR_KPARAM_INFO
	.align		4
.L_262:
        /*00a8*/ 	.byte	0x04, 0x17
        /*00aa*/ 	.short	(.L_264 - .L_263)
.L_263:
        /*00ac*/ 	.word	0x00000000
        /*00b0*/ 	.short	0x0000
        /*00b2*/ 	.short	0x0000
        /*00b4*/ 	.byte	0x00, 0xf5, 0x21, 0x00


	//----- nvinfo : EIATTR_SPARSE_MMA_MASK
	.align		4
.L_264:
        /*00b8*/ 	.byte	0x03, 0x50
        /*00ba*/ 	.short	0x0000


	//----- nvinfo : EIATTR_MAXREG_COUNT
	.align		4
        /*00bc*/ 	.byte	0x03, 0x1b
        /*00be*/ 	.short	0x00ff


	//----- nvinfo : EIATTR_MERCURY_ISA_VERSION
	.align		4
        /*00c0*/ 	.byte	0x03, 0x5f
        /*00c2*/ 	.short	0x0101


	//----- nvinfo : EIATTR_VRC_CTA_INIT_COUNT
	.align		4
        /*00c4*/ 	.byte	0x02, 0x4a
	.zero		1
	.zero		1


	//----- nvinfo : EIATTR_EXIT_INSTR_OFFSETS
	.align		4
        /*00c8*/ 	.byte	0x04, 0x1c
        /*00ca*/ 	.short	(.L_266 - .L_265)


	//   ....[0]....
.L_265:
        /*00cc*/ 	.word	0x00000080


	//   ....[1]....
        /*00d0*/ 	.word	0x00007dc0


	//----- nvinfo : EIATTR_CRS_STACK_SIZE
	.align		4
.L_266:
        /*00d4*/ 	.byte	0x04, 0x1e
        /*00d6*/ 	.short	(.L_268 - .L_267)
.L_267:
        /*00d8*/ 	.word	0x00000000


	//----- nvinfo : EIATTR_CBANK_PARAM_SIZE
	.align		4
.L_268:
        /*00dc*/ 	.byte	0x03, 0x19
        /*00de*/ 	.short	0x0048


	//----- nvinfo : EIATTR_PARAM_CBANK
	.align		4
        /*00e0*/ 	.byte	0x04, 0x0a
        /*00e2*/ 	.short	(.L_270 - .L_269)
	.align		4
.L_269:
        /*00e4*/ 	.word	index@(.nv.constant0._Z28sparse_parallel_coloring_csrPKiS0_PKfPiS3_Pfiiify)
        /*00e8*/ 	.short	0x0380
        /*00ea*/ 	.short	0x0048


	//----- nvinfo : EIATTR_SW_WAR
	.align		4
.L_270:
        /*00ec*/ 	.byte	0x04, 0x36
        /*00ee*/ 	.short	(.L_272 - .L_271)
.L_271:
        /*00f0*/ 	.word	0x00000008
.L_272:


//--------------------- .nv.callgraph             --------------------------
	.section	.nv.callgraph,"",@"SHT_CUDA_CALLGRAPH"
	.align	4
	.sectionentsize	8
	.align		4
        /*0000*/ 	.word	0x00000000
	.align		4
        /*0004*/ 	.word	0xffffffff
	.align		4
        /*0008*/ 	.word	0x00000000
	.align		4
        /*000c*/ 	.word	0xfffffffe
	.align		4
        /*0010*/ 	.word	0x00000000
	.align		4
        /*0014*/ 	.word	0xfffffffd
	.align		4
        /*0018*/ 	.word	0x00000000
	.align		4
        /*001c*/ 	.word	0xfffffffc


//--------------------- .nv.constant4             --------------------------
	.section	.nv.constant4,"a",@progbits
	.align	8
	.align		8
.nv.constant4:
        /*0000*/ 	.dword	precalc_xorwow_matrix
	.align		8
        /*0008*/ 	.dword	precalc_xorwow_offset_matrix
	.align		8
        /*0010*/ 	.dword	mrg32k3aM1
	.align		8
        /*0018*/ 	.dword	mrg32k3aM2
	.align		8
        /*0020*/ 	.dword	mrg32k3aM1SubSeq
	.align		8
        /*0028*/ 	.dword	mrg32k3aM2SubSeq
	.align		8
        /*0030*/ 	.dword	mrg32k3aM1Seq
	.align		8
        /*0038*/ 	.dword	mrg32k3aM2Seq


//--------------------- .nv.constant3             --------------------------
	.section	.nv.constant3,"a",@progbits
	.align	8
.nv.constant3:
	.type		__cr_lgamma_table,@object
	.size		__cr_lgamma_table,(.L_8 - __cr_lgamma_table)
__cr_lgamma_table:
        /*0000*/ 	.byte	0x00, 0x00, 0x00, 0x00, 0x00, 0x00, 0x00, 0x00, 0x00, 0x00, 0x00, 0x00, 0x00, 0x00, 0x00, 0x00
        /*0010*/ 	.byte	0xef, 0x39, 0xfa, 0xfe, 0x42, 0x2e, 0xe6, 0x3f, 0x02, 0x20, 0x2a, 0xfa, 0x0b, 0xab, 0xfc, 0x3f
        /*0020*/ 	.byte	0xf9, 0x2c, 0x92, 0x7c, 0xa7, 0x6c, 0x09, 0x40, 0xc9, 0x79, 0x44, 0x3c, 0x64, 0x26, 0x13, 0x40
        /*0030*/ 	.byte	0xca, 0x01, 0xcf, 0x3a, 0x27, 0x51, 0x1a, 0x40, 0x30, 0xcc, 0x2d, 0xf3, 0xe1, 0x0c, 0x21, 0x40
        /*0040*/ 	.byte	0x0d, 0xb7, 0xfc, 0x82, 0x8e, 0x35, 0x25, 0x40
.L_8:


//--------------------- .text._Z16fill_csr_columnsPKiS0_Pii --------------------------
	.section	.text._Z16fill_csr_columnsPKiS0_Pii,"ax",@progbits
	.align	128
        .global         _Z16fill_csr_columnsPKiS0_Pii
        .type           _Z16fill_csr_columnsPKiS0_Pii,@function
        .size           _Z16fill_csr_columnsPKiS0_Pii,(.L_x_294 - _Z16fill_csr_columnsPKiS0_Pii)
        .other          _Z16fill_csr_columnsPKiS0_Pii,@"STO_CUDA_ENTRY STV_DEFAULT"
_Z16fill_csr_columnsPKiS0_Pii:
.text._Z16fill_csr_columnsPKiS0_Pii:
[----:B------:R-:W-:Y:S01]  /*0000*/  LDC R1, c[0x0][0x37c] ;  /* 0x0000df00ff017b82 */ /* 0x000fe20000000800 */
[----:B------:R-:W0:Y:S07]  /*0010*/  S2R R3, SR_TID.X ;  /* 0x0000000000037919 */ /* 0x000e2e0000002100 */
[----:B------:R-:W0:Y:S01]  /*0020*/  S2UR UR4, SR_CTAID.X ;  /* 0x00000000000479c3 */ /* 0x000e220000002500 */
[----:B------:R-:W1:Y:S07]  /*0030*/  LDCU UR5, c[0x0][0x398] ;  /* 0x00007300ff0577ac */ /* 0x000e6e0008000800 */
[----:B------:R-:W0:Y:S01]  /*0040*/  LDC R0, c[0x0][0x360] ;  /* 0x0000d800ff007b82 */ /* 0x000e220000000800 */
[----:B-1----:R-:W-:-:S02]  /*0050*/  IMAD.U32 R19, RZ, RZ, UR5 ;  /* 0x00000005ff137e24 */ /* 0x002fc4000f8e00ff */
[----:B0-----:R-:W-:-:S05]  /*0060*/  IMAD R0, R0, UR4, R3 ;  /* 0x0000000400007c24 */ /* 0x001fca000f8e0203 */
[----:B------:R-:W-:-:S13]  /*0070*/  ISETP.GE.AND P0, PT, R0, R19, PT ;  /* 0x000000130000720c */ /* 0x000fda0003f06270 */
[----:B------:R-:W-:Y:S05]  /*0080*/  @P0 EXIT ;  /* 0x000000000000094d */ /* 0x000fea0003800000 */
[----:B------:R-:W-:-:S13]  /*0090*/  ISETP.GE.AND P0, PT, R19, 0x1, PT ;  /* 0x000000011300780c */ /* 0x000fda0003f06270 */
[----:B------:R-:W-:Y:S05]  /*00a0*/  @!P0 EXIT ;  /* 0x000000000000894d */ /* 0x000fea0003800000 */
[----:B------:R-:W0:Y:S01]  /*00b0*/  LDC.64 R2, c[0x0][0x388] ;  /* 0x0000e200ff027b82 */ /* 0x000e220000000a00 */
[----:B------:R-:W1:Y:S01]  /*00c0*/  LDCU.64 UR4, c[0x0][0x358] ;  /* 0x00006b00ff0477ac */ /* 0x000e620008000a00 */
[C---:B------:R-:W-:Y:S02]  /*00d0*/  ISETP.GE.U32.AND P1, PT, R19.reuse, 0x8, PT ;  /* 0x000000081300780c */ /* 0x040fe40003f26070 */
[----:B------:R-:W-:Y:S01]  /*00e0*/  LOP3.LUT R20, R19, 0x7, RZ, 0xc0, !PT ;  /* 0x0000000713147812 */ /* 0x000fe200078ec0ff */
[----:B------:R-:W-:-:S03]  /*00f0*/  IMAD.MOV.U32 R16, RZ, RZ, RZ ;  /* 0x000000ffff107224 */ /* 0x000fc600078e00ff */
[----:B------:R-:W-:Y:S01]  /*0100*/  ISETP.NE.AND P0, PT, R20, RZ, PT ;  /* 0x000000ff1400720c */ /* 0x000fe20003f05270 */
[----:B0-----:R-:W-:-:S05]  /*0110*/  IMAD.WIDE R2, R0, 0x4, R2 ;  /* 0x0000000400027825 */ /* 0x001fca00078e0202 */
[----:B-1----:R0:W5:Y:S01]  /*0120*/  LDG.E.CONSTANT R17, desc[UR4][R2.64] ;  /* 0x0000000402117981 */ /* 0x002162000c1e9900 */
[----:B------:R-:W-:Y:S06]  /*0130*/  @!P1 BRA `(.L_x_0) ;  /* 0x0000000400249947 */ /* 0x000fec0003800000 */
[----:B------:R-:W1:Y:S01]  /*0140*/  LDC R18, c[0x0][0x398] ;  /* 0x0000e600ff127b82 */ /* 0x000e620000000800 */
[----:B------:R-:W-:Y:S01]  /*0150*/  HFMA2 R21, -RZ, RZ, 0, 0 ;  /* 0x00000000ff157431 */ /* 0x000fe200000001ff */
[----:B------:R-:W-:-:S06]  /*0160*/  LOP3.LUT R16, R19, 0x7ffffff8, RZ, 0xc0, !PT ;  /* 0x7ffffff813107812 */ /* 0x000fcc00078ec0ff */
[----:B0-----:R-:W0:Y:S02]  /*0170*/  LDC.64 R2, c[0x0][0x380] ;  /* 0x0000e000ff027b82 */ /* 0x001e240000000a00 */
.L_x_1:
[----:B-1----:R-:W-:-:S04]  /*0180*/  IMAD.MOV.U32 R19, RZ, RZ, R18 ;  /* 0x000000ffff137224 */ /* 0x002fc800078e0012 */
[----:B------:R-:W-:-:S04]  /*0190*/  IMAD R11, R0, R19, R21 ;  /* 0x00000013000b7224 */ /* 0x000fc800078e0215 */
[----:B0-----:R-:W-:-:S05]  /*01a0*/  IMAD.WIDE R10, R11, 0x4, R2 ;  /* 0x000000040b0a7825 */ /* 0x001fca00078e0202 */
[----:B------:R-:W2:Y:S04]  /*01b0*/  LDG.E.CONSTANT R7, desc[UR4][R10.64] ;  /* 0x000000040a077981 */ /* 0x000ea8000c1e9900 */
[----:B------:R-:W3:Y:S04]  /*01c0*/  LDG.E.CONSTANT R4, desc[UR4][R10.64+0x4] ;  /* 0x000004040a047981 */ /* 0x000ee8000c1e9900 */
[----:B------:R-:W4:Y:S04]  /*01d0*/  LDG.E.CONSTANT R5, desc[UR4][R10.64+0x8] ;  /* 0x000008040a057981 */ /* 0x000f28000c1e9900 */
[----:B------:R-:W4:Y:S04]  /*01e0*/  LDG.E.CONSTANT R6, desc[UR4][R10.64+0xc] ;  /* 0x00000c040a067981 */ /* 0x000f28000c1e9900 */
[----:B------:R-:W4:Y:S04]  /*01f0*/  LDG.E.CONSTANT R12, desc[UR4][R10.64+0x10] ;  /* 0x000010040a0c7981 */ /* 0x000f28000c1e9900 */
[----:B------:R-:W4:Y:S04]  /*0200*/  LDG.E.CONSTANT R22, desc[UR4][R10.64+0x14] ;  /* 0x000014040a167981 */ /* 0x000f28000c1e9900 */
[----:B------:R-:W4:Y:S04]  /*0210*/  LDG.E.CONSTANT R9, desc[UR4][R10.64+0x18] ;  /* 0x000018040a097981 */ /* 0x000f28000c1e9900 */
[----:B------:R0:W4:Y:S01]  /*0220*/  LDG.E.CONSTANT R8, desc[UR4][R10.64+0x1c] ;  /* 0x00001c040a087981 */ /* 0x000122000c1e9900 */
[----:B--2---:R-:W-:-:S02]  /*0230*/  ISETP.NE.AND P1, PT, R7, RZ, PT ;  /* 0x000000ff0700720c */ /* 0x004fc40003f25270 */
[----:B---3--:R-:W-:Y:S02]  /*0240*/  ISETP.NE.AND P6, PT, R4, RZ, PT ;  /* 0x000000ff0400720c */ /* 0x008fe40003fc5270 */
[----:B----4-:R-:W-:Y:S02]  /*0250*/  ISETP.NE.AND P5, PT, R5, RZ, PT ;  /* 0x000000ff0500720c */ /* 0x010fe40003fa5270 */
[----:B------:R-:W-:-:S07]  /*0260*/  ISETP.NE.AND P4, PT, R6, RZ, PT ;  /* 0x000000ff0600720c */ /* 0x000fce0003f85270 */
[----:B------:R-:W1:Y:S01]  /*0270*/  @P1 LDC.64 R14, c[0x0][0x390] ;  /* 0x0000e400ff0e1b82 */ /* 0x000e620000000a00 */
[----:B------:R-:W-:Y:S02]  /*0280*/  ISETP.NE.AND P3, PT, R12, RZ, PT ;  /* 0x000000ff0c00720c */ /* 0x000fe40003f65270 */
[----:B-----5:R-:W-:Y:S02]  /*0290*/  @P1 IADD3 R12, PT, PT, R17, 0x1, RZ ;  /* 0x00000001110c1810 */ /* 0x020fe40007ffe0ff */
[----:B------:R-:W-:-:S03]  /*02a0*/  ISETP.NE.AND P2, PT, R22, RZ, PT ;  /* 0x000000ff1600720c */ /* 0x000fc60003f45270 */
[----:B------:R-:W2:Y:S01]  /*02b0*/  @P6 LDC.64 R4, c[0x0][0x390] ;  /* 0x0000e400ff046b82 */ /* 0x000ea20000000a00 */
[----:B------:R-:W-:-:S07]  /*02c0*/  @P6 IADD3 R25, PT, PT, R21, 0x1, RZ ;  /* 0x0000000115196810 */ /* 0x000fce0007ffe0ff */
[----:B------:R-:W3:Y:S01]  /*02d0*/  @P5 LDC.64 R6, c[0x0][0x390] ;  /* 0x0000e400ff065b82 */ /* 0x000ee20000000a00 */
[C---:B------:R-:W-:Y:S01]  /*02e0*/  @P3 VIADD R27, R21.reuse, 0x4 ;  /* 0x00000004151b3836 */ /* 0x040fe20000000000 */
[----:B------:R-:W-:Y:S01]  /*02f0*/  @P2 IADD3 R29, PT, PT, R21, 0x5, RZ ;  /* 0x00000005151d2810 */ /* 0x000fe20007ffe0ff */
[----:B-1----:R-:W-:-:S04]  /*0300*/  @P1 IMAD.WIDE R14, R17, 0x4, R14 ;  /* 0x00000004110e1825 */ /* 0x002fc800078e020e */
[----:B------:R-:W-:Y:S01]  /*0310*/  @P1 IMAD.MOV.U32 R17, RZ, RZ, R12 ;  /* 0x000000ffff111224 */ /* 0x000fe200078e000c */
[----:B------:R-:W-:Y:S01]  /*0320*/  @P1 STG.E desc[UR4][R14.64], R21 ;  /* 0x000000150e001986 */ /* 0x000fe2000c101904 */
[----:B------:R-:W1:Y:S01]  /*0330*/  @P4 LDC.64 R12, c[0x0][0x390] ;  /* 0x0000e400ff0c4b82 */ /* 0x000e620000000a00 */
[----:B------:R-:W-:Y:S01]  /*0340*/  ISETP.NE.AND P1, PT, R9, RZ, PT ;  /* 0x000000ff0900720c */ /* 0x000fe20003f25270 */
[C---:B--2---:R-:W-:Y:S01]  /*0350*/  @P6 IMAD.WIDE R22, R17.reuse, 0x4, R4 ;  /* 0x0000000411166825 */ /* 0x044fe200078e0204 */
[----:B0-----:R-:W-:-:S04]  /*0360*/  @P6 IADD3 R10, PT, PT, R17, 0x1, RZ ;  /* 0x00000001110a6810 */ /* 0x001fc80007ffe0ff */
[----:B------:R0:W-:Y:S01]  /*0370*/  @P6 STG.E desc[UR4][R22.64], R25 ;  /* 0x0000001916006986 */ /* 0x0001e2000c101904 */
[----:B------:R-:W-:Y:S01]  /*0380*/  @P6 IMAD.MOV.U32 R17, RZ, RZ, R10 ;  /* 0x000000ffff116224 */ /* 0x000fe200078e000a */
[----:B------:R-:W2:Y:S01]  /*0390*/  @P2 LDC.64 R4, c[0x0][0x390] ;  /* 0x0000e400ff042b82 */ /* 0x000ea20000000a00 */
[----:B------:R-:W-:Y:S02]  /*03a0*/  ISETP.NE.AND P6, PT, R8, RZ, PT ;  /* 0x000000ff0800720c */ /* 0x000fe40003fc5270 */
[C---:B------:R-:W-:Y:S02]  /*03b0*/  @P5 VIADD R9, R17.reuse, 0x1 ;  /* 0x0000000111095836 */ /* 0x040fe40000000000 */
[----:B---3--:R-:W-:-:S03]  /*03c0*/  @P5 IMAD.WIDE R6, R17, 0x4, R6 ;  /* 0x0000000411065825 */ /* 0x008fc600078e0206 */
[----:B------:R-:W3:Y:S01]  /*03d0*/  @P3 LDC.64 R10, c[0x0][0x390] ;  /* 0x0000e400ff0a3b82 */ /* 0x000ee20000000a00 */
[----:B------:R-:W-:Y:S01]  /*03e0*/  @P5 MOV R17, R9 ;  /* 0x0000000900115202 */ /* 0x000fe20000000f00 */
[C---:B0-----:R-:W-:Y:S01]  /*03f0*/  @P5 VIADD R23, R21.reuse, 0x2 ;  /* 0x0000000215175836 */ /* 0x041fe20000000000 */
[----:B------:R-:W-:-:S03]  /*0400*/  @P4 IADD3 R25, PT, PT, R21, 0x3, RZ ;  /* 0x0000000315194810 */ /* 0x000fc60007ffe0ff */
[C---:B------:R-:W-:Y:S01]  /*0410*/  @P4 VIADD R14, R17.reuse, 0x1 ;  /* 0x00000001110e4836 */ /* 0x040fe20000000000 */
[----:B------:R0:W-:Y:S01]  /*0420*/  @P5 STG.E desc[UR4][R6.64], R23 ;  /* 0x0000001706005986 */ /* 0x0001e2000c101904 */
[----:B-1----:R-:W-:Y:S01]  /*0430*/  @P4 IMAD.WIDE R12, R17, 0x4, R12 ;  /* 0x00000004110c4825 */ /* 0x002fe200078e020c */
[----:B------:R-:W1:Y:S02]  /*0440*/  @P1 LDC.64 R8, c[0x0][0x390] ;  /* 0x0000e400ff081b82 */ /* 0x000e640000000a00 */
[----:B------:R-:W-:Y:S02]  /*0450*/  @P4 MOV R17, R14 ;  /* 0x0000000e00114202 */ /* 0x000fe40000000f00 */
[----:B------:R4:W-:Y:S03]  /*0460*/  @P4 STG.E desc[UR4][R12.64], R25 ;  /* 0x000000190c004986 */ /* 0x0009e6000c101904 */
[C---:B------:R-:W-:Y:S01]  /*0470*/  @P3 VIADD R24, R17.reuse, 0x1 ;  /* 0x0000000111183836 */ /* 0x040fe20000000000 */
[----:B------:R-:W0:Y:S01]  /*0480*/  @P6 LDC.64 R14, c[0x0][0x390] ;  /* 0x0000e400ff0e6b82 */ /* 0x000e220000000a00 */
[----:B---3--:R-:W-:-:S03]  /*0490*/  @P3 IMAD.WIDE R10, R17, 0x4, R10 ;  /* 0x00000004110a3825 */ /* 0x008fc600078e020a */
[----:B------:R-:W-:Y:S02]  /*04a0*/  @P3 MOV R17, R24 ;  /* 0x0000001800113202 */ /* 0x000fe40000000f00 */
[----:B------:R-:W-:Y:S01]  /*04b0*/  @P6 IADD3 R24, PT, PT, R21, 0x7, RZ ;  /* 0x0000000715186810 */ /* 0x000fe20007ffe0ff */
[----:B------:R4:W-:Y:S02]  /*04c0*/  @P3 STG.E desc[UR4][R10.64], R27 ;  /* 0x0000001b0a003986 */ /* 0x0009e4000c101904 */
[C---:B------:R-:W-:Y:S02]  /*04d0*/  @P2 VIADD R22, R17.reuse, 0x1 ;  /* 0x0000000111162836 */ /* 0x040fe40000000000 */
[----:B--2---:R-:W-:-:S03]  /*04e0*/  @P2 IMAD.WIDE R4, R17, 0x4, R4 ;  /* 0x0000000411042825 */ /* 0x004fc600078e0204 */
[----:B------:R-:W-:Y:S02]  /*04f0*/  @P2 MOV R17, R22 ;  /* 0x0000001600112202 */ /* 0x000fe40000000f00 */
[----:B------:R4:W-:Y:S02]  /*0500*/  @P2 STG.E desc[UR4][R4.64], R29 ;  /* 0x0000001d04002986 */ /* 0x0009e4000c101904 */
[C---:B------:R-:W-:Y:S01]  /*0510*/  @P1 IADD3 R22, PT, PT, R17.reuse, 0x1, RZ ;  /* 0x0000000111161810 */ /* 0x040fe20007ffe0ff */
[----:B-1----:R-:W-:-:S04]  /*0520*/  @P1 IMAD.WIDE R8, R17, 0x4, R8 ;  /* 0x0000000411081825 */ /* 0x002fc800078e0208 */
[----:B------:R-:W-:Y:S02]  /*0530*/  @P1 IMAD.MOV.U32 R17, RZ, RZ, R22 ;  /* 0x000000ffff111224 */ /* 0x000fe400078e0016 */
[----:B------:R-:W-:Y:S02]  /*0540*/  @P1 VIADD R22, R21, 0x6 ;  /* 0x0000000615161836 */ /* 0x000fe40000000000 */
[C---:B0-----:R-:W-:Y:S01]  /*0550*/  @P6 IMAD.WIDE R14, R17.reuse, 0x4, R14 ;  /* 0x00000004110e6825 */ /* 0x041fe200078e020e */
[----:B------:R-:W-:Y:S02]  /*0560*/  @P6 IADD3 R6, PT, PT, R17, 0x1, RZ ;  /* 0x0000000111066810 */ /* 0x000fe40007ffe0ff */
[----:B------:R4:W-:Y:S01]  /*0570*/  @P1 STG.E desc[UR4][R8.64], R22 ;  /* 0x0000001608001986 */ /* 0x0009e2000c101904 */
[----:B------:R-:W-:Y:S02]  /*0580*/  VIADD R21, R21, 0x8 ;  /* 0x0000000815157836 */ /* 0x000fe40000000000 */
[----:B------:R-:W-:Y:S01]  /*0590*/  @P6 IMAD.MOV.U32 R17, RZ, RZ, R6 ;  /* 0x000000ffff116224 */ /* 0x000fe200078e0006 */
[----:B------:R4:W-:Y:S02]  /*05a0*/  @P6 STG.E desc[UR4][R14.64], R24 ;  /* 0x000000180e006986 */ /* 0x0009e4000c101904 */
[----:B------:R-:W-:-:S13]  /*05b0*/  ISETP.NE.AND P1, PT, R21, R16, PT ;  /* 0x000000101500720c */ /* 0x000fda0003f25270 */
[----:B----4-:R-:W-:Y:S05]  /*05c0*/  @P1 BRA `(.L_x_1) ;  /* 0xfffffff800ec1947 */ /* 0x010fea000383ffff */
.L_x_0:
[----:B------:R-:W-:Y:S05]  /*05d0*/  @!P0 EXIT ;  /* 0x000000000000894d */ /* 0x000fea0003800000 */
[----:B------:R-:W-:Y:S02]  /*05e0*/  ISETP.GE.U32.AND P0, PT, R20, 0x4, PT ;  /* 0x000000041400780c */ /* 0x000fe40003f06070 */
[----:B------:R-:W-:-:S04]  /*05f0*/  LOP3.LUT R12, R19, 0x3, RZ, 0xc0, !PT ;  /* 0x00000003130c7812 */ /* 0x000fc800078ec0ff */
[----:B------:R-:W-:-:S07]  /*0600*/  ISETP.NE.AND P4, PT, R12, RZ, PT ;  /* 0x000000ff0c00720c */ /* 0x000fce0003f85270 */
[----:B------:R-:W-:Y:S06]  /*0610*/  @!P0 BRA `(.L_x_2) ;  /* 0x00000000008c8947 */ /* 0x000fec0003800000 */
[----:B------:R-:W1:Y:S01]  /*0620*/  LDC.64 R6, c[0x0][0x380] ;  /* 0x0000e000ff067b82 */ /* 0x000e620000000a00 */
[----:B0-----:R-:W-:-:S04]  /*0630*/  IMAD R3, R0, R19, R16 ;  /* 0x0000001300037224 */ /* 0x001fc800078e0210 */
[----:B-1----:R-:W-:-:S05]  /*0640*/  IMAD.WIDE R6, R3, 0x4, R6 ;  /* 0x0000000403067825 */ /* 0x002fca00078e0206 */
[----:B------:R-:W2:Y:S04]  /*0650*/  LDG.E.CONSTANT R3, desc[UR4][R6.64] ;  /* 0x0000000406037981 */ /* 0x000ea8000c1e9900 */
[----:B------:R-:W3:Y:S04]  /*0660*/  LDG.E.CONSTANT R2, desc[UR4][R6.64+0x4] ;  /* 0x0000040406027981 */ /* 0x000ee8000c1e9900 */
[----:B------:R-:W4:Y:S04]  /*0670*/  LDG.E.CONSTANT R4, desc[UR4][R6.64+0x8] ;  /* 0x0000080406047981 */ /* 0x000f28000c1e9900 */
[----:B------:R-:W4:Y:S01]  /*0680*/  LDG.E.CONSTANT R5, desc[UR4][R6.64+0xc] ;  /* 0x00000c0406057981 */ /* 0x000f22000c1e9900 */
[----:B--2---:R-:W-:-:S02]  /*0690*/  ISETP.NE.AND P0, PT, R3, RZ, PT ;  /* 0x000000ff0300720c */ /* 0x004fc40003f05270 */
[----:B---3--:R-:W-:Y:S02]  /*06a0*/  ISETP.NE.AND P1, PT, R2, RZ, PT ;  /* 0x000000ff0200720c */ /* 0x008fe40003f25270 */
[----:B----4-:R-:W-:Y:S02]  /*06b0*/  ISETP.NE.AND P2, PT, R4, RZ, PT ;  /* 0x000000ff0400720c */ /* 0x010fe40003f45270 */
[----:B------:R-:W-:-:S07]  /*06c0*/  ISETP.NE.AND P3, PT, R5, RZ, PT ;  /* 0x000000ff0500720c */ /* 0x000fce0003f65270 */
[----:B------:R-:W0:Y:S01]  /*06d0*/  @P0 LDC.64 R2, c[0x0][0x390] ;  /* 0x0000e400ff020b82 */ /* 0x000e220000000a00 */
[----:B-----5:R-:W-:-:S07]  /*06e0*/  @P0 IADD3 R13, PT, PT, R17, 0x1, RZ ;  /* 0x00000001110d0810 */ /* 0x020fce0007ffe0ff */
[----:B------:R-:W1:Y:S01]  /*06f0*/  @P1 LDC.64 R8, c[0x0][0x390] ;  /* 0x0000e400ff081b82 */ /* 0x000e620000000a00 */
[----:B------:R-:W-:-:S07]  /*0700*/  @P3 IADD3 R15, PT, PT, R16, 0x3, RZ ;  /* 0x00000003100f3810 */ /* 0x000fce0007ffe0ff */
[----:B------:R-:W2:Y:S01]  /*0710*/  @P2 LDC.64 R10, c[0x0][0x390] ;  /* 0x0000e400ff0a2b82 */ /* 0x000ea20000000a00 */
[----:B0-----:R-:W-:-:S07]  /*0720*/  @P0 IMAD.WIDE R2, R17, 0x4, R2 ;  /* 0x0000000411020825 */ /* 0x001fce00078e0202 */
[----:B------:R-:W0:Y:S01]  /*0730*/  @P3 LDC.64 R4, c[0x0][0x390] ;  /* 0x0000e400ff043b82 */ /* 0x000e220000000a00 */
[----:B------:R-:W-:Y:S01]  /*0740*/  @P0 IMAD.MOV.U32 R17, RZ, RZ, R13 ;  /* 0x000000ffff110224 */ /* 0x000fe200078e000d */
[----:B------:R3:W-:Y:S03]  /*0750*/  @P0 STG.E desc[UR4][R2.64], R16 ;  /* 0x0000001002000986 */ /* 0x0007e6000c101904 */
[C---:B-1----:R-:W-:Y:S01]  /*0760*/  @P1 IMAD.WIDE R6, R17.reuse, 0x4, R8 ;  /* 0x0000000411061825 */ /* 0x042fe200078e0208 */
[----:B------:R-:W-:Y:S02]  /*0770*/  @P1 IADD3 R13, PT, PT, R17, 0x1, RZ ;  /* 0x00000001110d1810 */ /* 0x000fe40007ffe0ff */
[----:B------:R-:W-:-:S03]  /*0780*/  @P1 IADD3 R9, PT, PT, R16, 0x1, RZ ;  /* 0x0000000110091810 */ /* 0x000fc60007ffe0ff */
[----:B------:R-:W-:Y:S02]  /*0790*/  @P1 IMAD.MOV.U32 R17, RZ, RZ, R13 ;  /* 0x000000ffff111224 */ /* 0x000fe400078e000d */
[C---:B------:R-:W-:Y:S01]  /*07a0*/  @P2 VIADD R13, R16.reuse, 0x2 ;  /* 0x00000002100d2836 */ /* 0x040fe20000000000 */
[----:B------:R1:W-:Y:S01]  /*07b0*/  @P1 STG.E desc[UR4][R6.64], R9 ;  /* 0x0000000906001986 */ /* 0x0003e2000c101904 */
[C---:B--2---:R-:W-:Y:S01]  /*07c0*/  @P2 IMAD.WIDE R10, R17.reuse, 0x4, R10 ;  /* 0x00000004110a2825 */ /* 0x044fe200078e020a */
[----:B------:R-:W-:Y:S02]  /*07d0*/  @P2 IADD3 R8, PT, PT, R17, 0x1, RZ ;  /* 0x0000000111082810 */ /* 0x000fe40007ffe0ff */
[----:B---3--:R-:W-:Y:S02]  /*07e0*/  IADD3 R16, PT, PT, R16, 0x4, RZ ;  /* 0x0000000410107810 */ /* 0x008fe40007ffe0ff */
[----:B------:R1:W-:Y:S01]  /*07f0*/  @P2 STG.E desc[UR4][R10.64], R13 ;  /* 0x0000000d0a002986 */ /* 0x0003e2000c101904 */
[----:B------:R-:W-:-:S04]  /*0800*/  @P2 IMAD.MOV.U32 R17, RZ, RZ, R8 ;  /* 0x000000ffff112224 */ /* 0x000fc800078e0008 */
[----:B0-----:R-:W-:-:S04]  /*0810*/  @P3 IMAD.WIDE R4, R17, 0x4, R4 ;  /* 0x0000000411043825 */ /* 0x001fc800078e0204 */
[----:B------:R-:W-:Y:S01]  /*0820*/  @P3 VIADD R8, R17, 0x1 ;  /* 0x0000000111083836 */ /* 0x000fe20000000000 */
[----:B------:R1:W-:Y:S03]  /*0830*/  @P3 STG.E desc[UR4][R4.64], R15 ;  /* 0x0000000f04003986 */ /* 0x0003e6000c101904 */
[----:B------:R-:W-:-:S07]  /*0840*/  @P3 IMAD.MOV.U32 R17, RZ, RZ, R8 ;  /* 0x000000ffff113224 */ /* 0x000fce00078e0008 */
.L_x_2:
[----:B------:R-:W-:Y:S05]  /*0850*/  @!P4 EXIT ;  /* 0x000000000000c94d */ /* 0x000fea0003800000 */
[----:B------:R-:W-:-:S13]  /*0860*/  ISETP.NE.AND P0, PT, R12, 0x1, PT ;  /* 0x000000010c00780c */ /* 0x000fda0003f05270 */
[----:B------:R-:W-:Y:S05]  /*0870*/  @!P0 BRA `(.L_x_3) ;  /* 0x00000000004c8947 */ /* 0x000fea0003800000 */
[----:B0-----:R-:W0:Y:S01]  /*0880*/  LDC.64 R2, c[0x0][0x380] ;  /* 0x0000e000ff027b82 */ /* 0x001e220000000a00 */
[----:B-1----:R-:W-:-:S04]  /*0890*/  IMAD R5, R0, R19, R16 ;  /* 0x0000001300057224 */ /* 0x002fc800078e0210 */
[----:B0-----:R-:W-:-:S05]  /*08a0*/  IMAD.WIDE R2, R5, 0x4, R2 ;  /* 0x0000000405027825 */ /* 0x001fca00078e0202 */
[----:B------:R-:W2:Y:S04]  /*08b0*/  LDG.E.CONSTANT R5, desc[UR4][R2.64] ;  /* 0x0000000402057981 */ /* 0x000ea8000c1e9900 */
[----:B------:R-:W3:Y:S01]  /*08c0*/  LDG.E.CONSTANT R4, desc[UR4][R2.64+0x4] ;  /* 0x0000040402047981 */ /* 0x000ee2000c1e9900 */
[----:B--2---:R-:W-:Y:S02]  /*08d0*/  ISETP.NE.AND P0, PT, R5, RZ, PT ;  /* 0x000000ff0500720c */ /* 0x004fe40003f05270 */
[----:B---3--:R-:W-:-:S11]  /*08e0*/  ISETP.NE.AND P1, PT, R4, RZ, PT ;  /* 0x000000ff0400720c */ /* 0x008fd60003f25270 */
[----:B------:R-:W0:Y:S01]  /*08f0*/  @P0 LDC.64 R4, c[0x0][0x390] ;  /* 0x0000e400ff040b82 */ /* 0x000e220000000a00 */
[----:B-----5:R-:W-:Y:S02]  /*0900*/  @P0 IADD3 R8, PT, PT, R17, 0x1, RZ ;  /* 0x0000000111080810 */ /* 0x020fe40007ffe0ff */
[----:B------:R-:W-:-:S05]  /*0910*/  @P1 IADD3 R9, PT, PT, R16, 0x1, RZ ;  /* 0x0000000110091810 */ /* 0x000fca0007ffe0ff */
[----:B------:R-:W1:Y:S01]  /*0920*/  @P1 LDC.64 R6, c[0x0][0x390] ;  /* 0x0000e400ff061b82 */ /* 0x000e620000000a00 */
[----:B0-----:R-:W-:-:S04]  /*0930*/  @P0 IMAD.WIDE R4, R17, 0x4, R4 ;  /* 0x0000000411040825 */ /* 0x001fc800078e0204 */
[----:B------:R-:W-:Y:S01]  /*0940*/  @P0 IMAD.MOV.U32 R17, RZ, RZ, R8 ;  /* 0x000000ffff110224 */ /* 0x000fe200078e0008 */
[----:B------:R0:W-:Y:S03]  /*0950*/  @P0 STG.E desc[UR4][R4.64], R16 ;  /* 0x0000001004000986 */ /* 0x0001e6000c101904 */
[----:B-1----:R-:W-:-:S04]  /*0960*/  @P1 IMAD.WIDE R6, R17, 0x4, R6 ;  /* 0x0000000411061825 */ /* 0x002fc800078e0206 */
[----:B------:R-:W-:Y:S01]  /*0970*/  @P1 VIADD R2, R17, 0x1 ;  /* 0x0000000111021836 */ /* 0x000fe20000000000 */
[----:B------:R2:W-:Y:S03]  /*0980*/  @P1 STG.E desc[UR4][R6.64], R9 ;  /* 0x0000000906001986 */ /* 0x0005e6000c101904 */
[----:B------:R-:W-:Y:S01]  /*0990*/  @P1 IMAD.MOV.U32 R17, RZ, RZ, R2 ;  /* 0x000000ffff111224 */ /* 0x000fe200078e0002 */
[----:B0-----:R-:W-:-:S07]  /*09a0*/  IADD3 R16, PT, PT, R16, 0x2, RZ ;  /* 0x0000000210107810 */ /* 0x001fce0007ffe0ff */
.L_x_3:
[----:B0-----:R-:W-:-:S04]  /*09b0*/  LOP3.LUT R2, R19, 0x1, RZ, 0xc0, !PT ;  /* 0x0000000113027812 */ /* 0x001fc800078ec0ff */
[----:B------:R-:W-:-:S13]  /*09c0*/  ISETP.NE.U32.AND P0, PT, R2, 0x1, PT ;  /* 0x000000010200780c */ /* 0x000fda0003f05070 */
[----:B------:R-:W-:Y:S05]  /*09d0*/  @P0 EXIT ;  /* 0x000000000000094d */ /* 0x000fea0003800000 */
[----:B------:R-:W0:Y:S01]  /*09e0*/  LDC.64 R2, c[0x0][0x380] ;  /* 0x0000e000ff027b82 */ /* 0x000e220000000a00 */
[----:B------:R-:W-:-:S04]  /*09f0*/  IMAD R19, R0, R19, R16 ;  /* 0x0000001300137224 */ /* 0x000fc800078e0210 */
[----:B0-----:R-:W-:-:S06]  /*0a00*/  IMAD.WIDE R2, R19, 0x4, R2 ;  /* 0x0000000413027825 */ /* 0x001fcc00078e0202 */
[----:B------:R-:W3:Y:S02]  /*0a10*/  LDG.E.CONSTANT R2, desc[UR4][R2.64] ;  /* 0x0000000402027981 */ /* 0x000ee4000c1e9900 */
[----:B---3--:R-:W-:-:S13]  /*0a20*/  ISETP.NE.AND P0, PT, R2, RZ, PT ;  /* 0x000000ff0200720c */ /* 0x008fda0003f05270 */
[----:B------:R-:W-:Y:S05]  /*0a30*/  @!P0 EXIT ;  /* 0x000000000000894d */ /* 0x000fea0003800000 */
[----:B------:R-:W0:Y:S02]  /*0a40*/  LDC.64 R2, c[0x0][0x390] ;  /* 0x0000e400ff027b82 */ /* 0x000e240000000a00 */
[----:B0----5:R-:W-:-:S05]  /*0a50*/  IMAD.WIDE R2, R17, 0x4, R2 ;  /* 0x0000000411027825 */ /* 0x021fca00078e0202 */
[----:B------:R-:W-:Y:S01]  /*0a60*/  STG.E desc[UR4][R2.64], R16 ;  /* 0x0000001002007986 */ /* 0x000fe2000c101904 */
[----:B------:R-:W-:Y:S05]  /*0a70*/  EXIT ;  /* 0x000000000000794d */ /* 0x000fea0003800000 */
.L_x_4:
[----:B------:R-:W-:-:S00]  /*0a80*/  BRA `(.L_x_4) ;  /* 0xfffffffc00fc7947 */ /* 0x000fc0000383ffff */
[----:B------:R-:W-:-:S00]  /*0a90*/  NOP ;  /* 0x0000000000007918 */ /* 0x000fc00000000000 */
        /* <DEDUP_REMOVED lines=14> */
.L_x_294:


//--------------------- .text._Z12dense_to_csrPKiPiS1_i --------------------------
	.section	.text._Z12dense_to_csrPKiPiS1_i,"ax",@progbits
	.align	128
        .global         _Z12dense_to_csrPKiPiS1_i
        .type           _Z12dense_to_csrPKiPiS1_i,@function
        .size           _Z12dense_to_csrPKiPiS1_i,(.L_x_295 - _Z12dense_to_csrPKiPiS1_i)
        .other          _Z12dense_to_csrPKiPiS1_i,@"STO_CUDA_ENTRY STV_DEFAULT"
_Z12dense_to_csrPKiPiS1_i:
.text._Z12dense_to_csrPKiPiS1_i:
[----:B------:R-:W-:Y:S01]  /*0000*/  LDC R1, c[0x0][0x37c] ;  /* 0x0000df00ff017b82 */ /* 0x000fe20000000800 */
[----:B------:R-:W0:Y:S07]  /*0010*/  S2R R3, SR_TID.X ;  /* 0x0000000000037919 */ /* 0x000e2e0000002100 */
[----:B------:R-:W0:Y:S01]  /*0020*/  S2UR UR4, SR_CTAID.X ;  /* 0x00000000000479c3 */ /* 0x000e220000002500 */
[----:B------:R-:W1:Y:S07]  /*0030*/  LDCU UR12, c[0x0][0x398] ;  /* 0x00007300ff0c77ac */ /* 0x000e6e0008000800 */
[----:B------:R-:W0:Y:S02]  /*0040*/  LDC R2, c[0x0][0x360] ;  /* 0x0000d800ff027b82 */ /* 0x000e240000000800 */
[----:B0-----:R-:W-:-:S05]  /*0050*/  IMAD R2, R2, UR4, R3 ;  /* 0x0000000402027c24 */ /* 0x001fca000f8e0203 */
[----:B-1----:R-:W-:-:S13]  /*0060*/  ISETP.GE.AND P0, PT, R2, UR12, PT ;  /* 0x0000000c02007c0c */ /* 0x002fda000bf06270 */
[----:B------:R-:W-:Y:S05]  /*0070*/  @P0 EXIT ;  /* 0x000000000000094d */ /* 0x000fea0003800000 */
[----:B------:R-:W-:Y:S01]  /*0080*/  UISETP.GE.AND UP0, UPT, UR12, 0x1, UPT ;  /* 0x000000010c00788c */ /* 0x000fe2000bf06270 */
[----:B------:R-:W-:Y:S01]  /*0090*/  IMAD.MOV.U32 R0, RZ, RZ, RZ ;  /* 0x000000ffff007224 */ /* 0x000fe200078e00ff */
[----:B------:R-:W0:Y:S07]  /*00a0*/  LDCU.64 UR10, c[0x0][0x358] ;  /* 0x00006b00ff0a77ac */ /* 0x000e2e0008000a00 */
[----:B------:R-:W-:Y:S05]  /*00b0*/  BRA.U !UP0, `(.L_x_5) ;  /* 0x0000000908947547 */ /* 0x000fea000b800000 */
[----:B------:R-:W-:Y:S02]  /*00c0*/  UISETP.GE.U32.AND UP1, UPT, UR12, 0x10, UPT ;  /* 0x000000100c00788c */ /* 0x000fe4000bf26070 */
[----:B------:R-:W-:Y:S01]  /*00d0*/  IMAD R3, R2, UR12, RZ ;  /* 0x0000000c02037c24 */ /* 0x000fe2000f8e02ff */
[----:B------:R-:W-:Y:S01]  /*00e0*/  ULOP3.LUT UR8, UR12, 0xf, URZ, 0xc0, !UPT ;  /* 0x0000000f0c087892 */ /* 0x000fe2000f8ec0ff */
[----:B------:R-:W-:Y:S01]  /*00f0*/  IMAD.MOV.U32 R0, RZ, RZ, RZ ;  /* 0x000000ffff007224 */ /* 0x000fe200078e00ff */
[----:B------:R-:W-:Y:S02]  /*0100*/  UMOV UR4, URZ ;  /* 0x000000ff00047c82 */ /* 0x000fe40008000000 */
[----:B------:R-:W-:Y:S02]  /*0110*/  UISETP.NE.AND UP0, UPT, UR8, URZ, UPT ;  /* 0x000000ff0800728c */ /* 0x000fe4000bf05270 */
[----:B------:R-:W-:Y:S09]  /*0120*/  BRA.U !UP1, `(.L_x_6) ;  /* 0x0000000509387547 */ /* 0x000ff2000b800000 */
[----:B------:R-:W1:Y:S01]  /*0130*/  LDCU.64 UR6, c[0x0][0x380] ;  /* 0x00007000ff0677ac */ /* 0x000e620008000a00 */
[----:B------:R-:W-:Y:S02]  /*0140*/  HFMA2 R0, -RZ, RZ, 0, 0 ;  /* 0x00000000ff007431 */ /* 0x000fe400000001ff */
[----:B------:R-:W-:Y:S01]  /*0150*/  IMAD.MOV.U32 R6, RZ, RZ, R3 ;  /* 0x000000ffff067224 */ /* 0x000fe200078e0003 */
[----:B------:R-:W-:-:S04]  /*0160*/  ULOP3.LUT UR4, UR12, 0x7ffffff0, URZ, 0xc0, !UPT ;  /* 0x7ffffff00c047892 */ /* 0x000fc8000f8ec0ff */
[----:B------:R-:W-:Y:S02]  /*0170*/  UIADD3 UR9, UPT, UPT, -UR4, URZ, URZ ;  /* 0x000000ff04097290 */ /* 0x000fe4000fffe1ff */
[----:B-1----:R-:W-:-:S04]  /*0180*/  UIADD3 UR5, UP1, UPT, UR6, 0x20, URZ ;  /* 0x0000002006057890 */ /* 0x002fc8000ff3e0ff */
[----:B------:R-:W-:-:S12]  /*0190*/  UIADD3.X UR6, UPT, UPT, URZ, UR7, URZ, UP1, !UPT ;  /* 0x00000007ff067290 */ /* 0x000fd80008ffe4ff */
.L_x_7:
[----:B------:R-:W-:Y:S01]  /*01a0*/  MOV R5, UR6 ;  /* 0x0000000600057c02 */ /* 0x000fe20008000f00 */
[----:B------:R-:W-:-:S04]  /*01b0*/  IMAD.U32 R4, RZ, RZ, UR5 ;  /* 0x00000005ff047e24 */ /* 0x000fc8000f8e00ff */
[----:B------:R-:W-:-:S05]  /*01c0*/  IMAD.WIDE R4, R6, 0x4, R4 ;  /* 0x0000000406047825 */ /* 0x000fca00078e0204 */
[----:B0-----:R-:W2:Y:S04]  /*01d0*/  LDG.E.CONSTANT R22, desc[UR10][R4.64+-0x20] ;  /* 0xffffe00a04167981 */ /* 0x001ea8000c1e9900 */
[----:B------:R-:W3:Y:S04]  /*01e0*/  LDG.E.CONSTANT R14, desc[UR10][R4.64+-0x1c] ;  /* 0xffffe40a040e7981 */ /* 0x000ee8000c1e9900 */
[----:B------:R-:W4:Y:S04]  /*01f0*/  LDG.E.CONSTANT R15, desc[UR10][R4.64+-0x18] ;  /* 0xffffe80a040f7981 */ /* 0x000f28000c1e9900 */
[----:B------:R-:W5:Y:S04]  /*0200*/  LDG.E.CONSTANT R16, desc[UR10][R4.64+-0x14] ;  /* 0xffffec0a04107981 */ /* 0x000f68000c1e9900 */
        /* <DEDUP_REMOVED lines=11> */
[----:B------:R0:W5:Y:S01]  /*02c0*/  LDG.E.CONSTANT R13, desc[UR10][R4.64+0x1c] ;  /* 0x00001c0a040d7981 */ /* 0x000162000c1e9900 */
[----:B------:R-:W-:Y:S01]  /*02d0*/  UIADD3 UR9, UPT, UPT, UR9, 0x10, URZ ;  /* 0x0000001009097890 */ /* 0x000fe2000fffe0ff */
[----:B------:R-:W-:-:S03]  /*02e0*/  VIADD R6, R6, 0x10 ;  /* 0x0000001006067836 */ /* 0x000fc60000000000 */
[----:B------:R-:W-:Y:S01]  /*02f0*/  UISETP.NE.AND UP1, UPT, UR9, URZ, UPT ;  /* 0x000000ff0900728c */ /* 0x000fe2000bf25270 */
[----:B--2---:R-:W-:Y:S02]  /*0300*/  ISETP.NE.AND P1, PT, R22, RZ, PT ;  /* 0x000000ff1600720c */ /* 0x004fe40003f25270 */
[----:B---3--:R-:W-:Y:S01]  /*0310*/  ISETP.NE.AND P0, PT, R14, RZ, PT ;  /* 0x000000ff0e00720c */ /* 0x008fe20003f05270 */
[----:B------:R-:W-:-:S10]  /*0320*/  VIADD R14, R0, 0x1 ;  /* 0x00000001000e7836 */ /* 0x000fd40000000000 */
[----:B------:R-:W-:Y:S01]  /*0330*/  @!P1 IMAD.MOV R14, RZ, RZ, R0 ;  /* 0x000000ffff0e9224 */ /* 0x000fe200078e0200 */
[----:B----4-:R-:W-:-:S04]  /*0340*/  ISETP.NE.AND P1, PT, R15, RZ, PT ;  /* 0x000000ff0f00720c */ /* 0x010fc80003f25270 */
[----:B------:R-:W-:Y:S01]  /*0350*/  IADD3 R0, PT, PT, R14, 0x1, RZ ;  /* 0x000000010e007810 */ /* 0x000fe20007ffe0ff */
[----:B------:R-:W-:Y:S01]  /*0360*/  @!P0 IMAD.MOV R0, RZ, RZ, R14 ;  /* 0x000000ffff008224 */ /* 0x000fe200078e020e */
[----:B-----5:R-:W-:-:S03]  /*0370*/  ISETP.NE.AND P0, PT, R16, RZ, PT ;  /* 0x000000ff1000720c */ /* 0x020fc60003f05270 */
[----:B------:R-:W-:-:S04]  /*0380*/  VIADD R14, R0, 0x1 ;  /* 0x00000001000e7836 */ /* 0x000fc80000000000 */
[----:B------:R-:W-:Y:S02]  /*0390*/  @!P1 IADD3 R14, PT, PT, R0, RZ, RZ ;  /* 0x000000ff000e9210 */ /* 0x000fe40007ffe0ff */
[----:B------:R-:W-:-:S03]  /*03a0*/  ISETP.NE.AND P1, PT, R17, RZ, PT ;  /* 0x000000ff1100720c */ /* 0x000fc60003f25270 */
[----:B------:R-:W-:Y:S02]  /*03b0*/  VIADD R0, R14, 0x1 ;  /* 0x000000010e007836 */ /* 0x000fe40000000000 */
[----:B------:R-:W-:Y:S01]  /*03c0*/  @!P0 IMAD.MOV R0, RZ, RZ, R14 ;  /* 0x000000ffff008224 */ /* 0x000fe200078e020e */
[----:B------:R-:W-:-:S04]  /*03d0*/  ISETP.NE.AND P0, PT, R18, RZ, PT ;  /* 0x000000ff1200720c */ /* 0x000fc80003f05270 */
[----:B0-----:R-:W-:-:S03]  /*03e0*/  IADD3 R4, PT, PT, R0, 0x1, RZ ;  /* 0x0000000100047810 */ /* 0x001fc60007ffe0ff */
[----:B------:R-:W-:Y:S01]  /*03f0*/  @!P1 IMAD.MOV R4, RZ, RZ, R0 ;  /* 0x000000ffff049224 */ /* 0x000fe200078e0200 */
[----:B------:R-:W-:-:S03]  /*0400*/  ISETP.NE.AND P1, PT, R19, RZ, PT ;  /* 0x000000ff1300720c */ /* 0x000fc60003f25270 */
[C---:B------:R-:W-:Y:S02]  /*0410*/  VIADD R0, R4.reuse, 0x1 ;  /* 0x0000000104007836 */ /* 0x040fe40000000000 */
[----:B------:R-:W-:Y:S02]  /*0420*/  @!P0 IADD3 R0, PT, PT, R4, RZ, RZ ;  /* 0x000000ff04008210 */ /* 0x000fe40007ffe0ff */
[----:B------:R-:W-:-:S03]  /*0430*/  ISETP.NE.AND P0, PT, R20, RZ, PT ;  /* 0x000000ff1400720c */ /* 0x000fc60003f05270 */
[----:B------:R-:W-:-:S03]  /*0440*/  VIADD R4, R0, 0x1 ;  /* 0x0000000100047836 */ /* 0x000fc60000000000 */
[----:B------:R-:W-:Y:S01]  /*0450*/  @!P1 IMAD.MOV R4, RZ, RZ, R0 ;  /* 0x000000ffff049224 */ /* 0x000fe200078e0200 */
[----:B------:R-:W-:-:S04]  /*0460*/  ISETP.NE.AND P1, PT, R21, RZ, PT ;  /* 0x000000ff1500720c */ /* 0x000fc80003f25270 */
[----:B------:R-:W-:Y:S02]  /*0470*/  IADD3 R0, PT, PT, R4, 0x1, RZ ;  /* 0x0000000104007810 */ /* 0x000fe40007ffe0ff */
[----:B------:R-:W-:Y:S01]  /*0480*/  @!P0 IMAD.MOV R0, RZ, RZ, R4 ;  /* 0x000000ffff008224 */ /* 0x000fe200078e0204 */
[----:B------:R-:W-:-:S03]  /*0490*/  ISETP.NE.AND P0, PT, R12, RZ, PT ;  /* 0x000000ff0c00720c */ /* 0x000fc60003f05270 */
[----:B------:R-:W-:-:S03]  /*04a0*/  VIADD R4, R0, 0x1 ;  /* 0x0000000100047836 */ /* 0x000fc60000000000 */
[----:B------:R-:W-:Y:S02]  /*04b0*/  @!P1 IADD3 R4, PT, PT, R0, RZ, RZ ;  /* 0x000000ff00049210 */ /* 0x000fe40007ffe0ff */
[----:B------:R-:W-:-:S03]  /*04c0*/  ISETP.NE.AND P1, PT, R11, RZ, PT ;  /* 0x000000ff0b00720c */ /* 0x000fc60003f25270 */
[----:B------:R-:W-:Y:S02]  /*04d0*/  VIADD R0, R4, 0x1 ;  /* 0x0000000104007836 */ /* 0x000fe40000000000 */
[----:B------:R-:W-:Y:S01]  /*04e0*/  @!P0 IMAD.MOV R0, RZ, RZ, R4 ;  /* 0x000000ffff008224 */ /* 0x000fe200078e0204 */
[----:B------:R-:W-:-:S04]  /*04f0*/  ISETP.NE.AND P0, PT, R10, RZ, PT ;  /* 0x000000ff0a00720c */ /* 0x000fc80003f05270 */
[----:B------:R-:W-:-:S03]  /*0500*/  IADD3 R4, PT, PT, R0, 0x1, RZ ;  /* 0x0000000100047810 */ /* 0x000fc60007ffe0ff */
        /* <DEDUP_REMOVED lines=12> */
[----:B------:R-:W-:-:S05]  /*05d0*/  @!P1 IADD3 R4, PT, PT, R0, RZ, RZ ;  /* 0x000000ff00049210 */ /* 0x000fca0007ffe0ff */
[C---:B------:R-:W-:Y:S02]  /*05e0*/  VIADD R0, R4.reuse, 0x1 ;  /* 0x0000000104007836 */ /* 0x040fe40000000000 */
[----:B------:R-:W-:Y:S01]  /*05f0*/  @!P0 IADD3 R0, PT, PT, R4, RZ, RZ ;  /* 0x000000ff04008210 */ /* 0x000fe20007ffe0ff */
[----:B------:R-:W-:Y:S06]  /*0600*/  BRA.U UP1, `(.L_x_7) ;  /* 0xfffffff901e47547 */ /* 0x000fec000b83ffff */
.L_x_6:
[----:B------:R-:W-:Y:S05]  /*0610*/  BRA.U !UP0, `(.L_x_5) ;  /* 0x00000005083c7547 */ /* 0x000fea000b800000 */
[----:B------:R-:W-:Y:S02]  /*0620*/  UISETP.GE.U32.AND UP0, UPT, UR8, 0x8, UPT ;  /* 0x000000080800788c */ /* 0x000fe4000bf06070 */
[----:B------:R-:W-:-:S04]  /*0630*/  ULOP3.LUT UR6, UR12, 0x7, URZ, 0xc0, !UPT ;  /* 0x000000070c067892 */ /* 0x000fc8000f8ec0ff */
[----:B------:R-:W-:-:S03]  /*0640*/  UISETP.NE.AND UP1, UPT, UR6, URZ, UPT ;  /* 0x000000ff0600728c */ /* 0x000fc6000bf25270 */
[----:B------:R-:W-:Y:S08]  /*0650*/  BRA.U !UP0, `(.L_x_8) ;  /* 0x0000000108907547 */ /* 0x000ff0000b800000 */
[----:B------:R-:W1:Y:S01]  /*0660*/  LDC.64 R4, c[0x0][0x380] ;  /* 0x0000e000ff047b82 */ /* 0x000e620000000a00 */
[----:B------:R-:W-:-:S04]  /*0670*/  VIADD R7, R3, UR4 ;  /* 0x0000000403077c36 */ /* 0x000fc80008000000 */
[----:B-1----:R-:W-:-:S05]  /*0680*/  IMAD.WIDE R4, R7, 0x4, R4 ;  /* 0x0000000407047825 */ /* 0x002fca00078e0204 */
[----:B0-----:R-:W2:Y:S04]  /*0690*/  LDG.E.CONSTANT R13, desc[UR10][R4.64] ;  /* 0x0000000a040d7981 */ /* 0x001ea8000c1e9900 */
[----:B------:R-:W3:Y:S04]  /*06a0*/  LDG.E.CONSTANT R6, desc[UR10][R4.64+0x4] ;  /* 0x0000040a04067981 */ /* 0x000ee8000c1e9900 */
[----:B------:R-:W4:Y:S04]  /*06b0*/  LDG.E.CONSTANT R7, desc[UR10][R4.64+0x8] ;  /* 0x0000080a04077981 */ /* 0x000f28000c1e9900 */
[----:B------:R-:W5:Y:S04]  /*06c0*/  LDG.E.CONSTANT R8, desc[UR10][R4.64+0xc] ;  /* 0x00000c0a04087981 */ /* 0x000f68000c1e9900 */
[----:B------:R-:W5:Y:S04]  /*06d0*/  LDG.E.CONSTANT R9, desc[UR10][R4.64+0x10] ;  /* 0x0000100a04097981 */ /* 0x000f68000c1e9900 */
[----:B------:R-:W5:Y:S04]  /*06e0*/  LDG.E.CONSTANT R10, desc[UR10][R4.64+0x14] ;  /* 0x0000140a040a7981 */ /* 0x000f68000c1e9900 */
[----:B------:R-:W5:Y:S04]  /*06f0*/  LDG.E.CONSTANT R11, desc[UR10][R4.64+0x18] ;  /* 0x0000180a040b7981 */ /* 0x000f68000c1e9900 */
[----:B------:R0:W5:Y:S01]  /*0700*/  LDG.E.CONSTANT R12, desc[UR10][R4.64+0x1c] ;  /* 0x00001c0a040c7981 */ /* 0x000162000c1e9900 */
[----:B------:R-:W-:Y:S01]  /*0710*/  UIADD3 UR4, UPT, UPT, UR4, 0x8, URZ ;  /* 0x0000000804047890 */ /* 0x000fe2000fffe0ff */
[----:B--2---:R-:W-:-:S02]  /*0720*/  ISETP.NE.AND P1, PT, R13, RZ, PT ;  /* 0x000000ff0d00720c */ /* 0x004fc40003f25270 */
[----:B---3--:R-:W-:Y:S01]  /*0730*/  ISETP.NE.AND P0, PT, R6, RZ, PT ;  /* 0x000000ff0600720c */ /* 0x008fe20003f05270 */
[----:B------:R-:W-:-:S10]  /*0740*/  VIADD R6, R0, 0x1 ;  /* 0x0000000100067836 */ /* 0x000fd40000000000 */
[----:B------:R-:W-:Y:S02]  /*0750*/  @!P1 IADD3 R6, PT, PT, R0, RZ, RZ ;  /* 0x000000ff00069210 */ /* 0x000fe40007ffe0ff */
[----:B----4-:R-:W-:-:S03]  /*0760*/  ISETP.NE.AND P1, PT, R7, RZ, PT ;  /* 0x000000ff0700720c */ /* 0x010fc60003f25270 */
[----:B------:R-:W-:Y:S02]  /*0770*/  VIADD R0, R6, 0x1 ;  /* 0x0000000106007836 */ /* 0x000fe40000000000 */
[----:B------:R-:W-:Y:S01]  /*0780*/  @!P0 IMAD.MOV R0, RZ, RZ, R6 ;  /* 0x000000ffff008224 */ /* 0x000fe200078e0206 */
[----:B-----5:R-:W-:-:S04]  /*0790*/  ISETP.NE.AND P0, PT, R8, RZ, PT ;  /* 0x000000ff0800720c */ /* 0x020fc80003f05270 */
[----:B------:R-:W-:-:S03]  /*07a0*/  IADD3 R6, PT, PT, R0, 0x1, RZ ;  /* 0x0000000100067810 */ /* 0x000fc60007ffe0ff */
[----:B------:R-:W-:Y:S01]  /*07b0*/  @!P1 IMAD.MOV R6, RZ, RZ, R0 ;  /* 0x000000ffff069224 */ /* 0x000fe200078e0200 */
[----:B------:R-:W-:-:S03]  /*07c0*/  ISETP.NE.AND P1, PT, R9, RZ, PT ;  /* 0x000000ff0900720c */ /* 0x000fc60003f25270 */
[C---:B------:R-:W-:Y:S02]  /*07d0*/  VIADD R0, R6.reuse, 0x1 ;  /* 0x0000000106007836 */ /* 0x040fe40000000000 */
[----:B------:R-:W-:Y:S02]  /*07e0*/  @!P0 IADD3 R0, PT, PT, R6, RZ, RZ ;  /* 0x000000ff06008210 */ /* 0x000fe40007ffe0ff */
[----:B------:R-:W-:-:S03]  /*07f0*/  ISETP.NE.AND P0, PT, R10, RZ, PT ;  /* 0x000000ff0a00720c */ /* 0x000fc60003f05270 */
[----:B0-----:R-:W-:-:S03]  /*0800*/  VIADD R4, R0, 0x1 ;  /* 0x0000000100047836 */ /* 0x001fc60000000000 */
[----:B------:R-:W-:Y:S01]  /*0810*/  @!P1 IMAD.MOV R4, RZ, RZ, R0 ;  /* 0x000000ffff049224 */ /* 0x000fe200078e0200 */
[----:B------:R-:W-:-:S04]  /*0820*/  ISETP.NE.AND P1, PT, R11, RZ, PT ;  /* 0x000000ff0b00720c */ /* 0x000fc80003f25270 */
[----:B------:R-:W-:Y:S02]  /*0830*/  IADD3 R0, PT, PT, R4, 0x1, RZ ;  /* 0x0000000104007810 */ /* 0x000fe40007ffe0ff */
[----:B------:R-:W-:Y:S01]  /*0840*/  @!P0 IMAD.MOV R0, RZ, RZ, R4 ;  /* 0x000000ffff008224 */ /* 0x000fe200078e0204 */
[----:B------:R-:W-:-:S03]  /*0850*/  ISETP.NE.AND P0, PT, R12, RZ, PT ;  /* 0x000000ff0c00720c */ /* 0x000fc60003f05270 */
[----:B------:R-:W-:-:S03]  /*0860*/  VIADD R4, R0, 0x1 ;  /* 0x0000000100047836 */ /* 0x000fc60000000000 */
[----:B------:R-:W-:-:S05]  /*0870*/  @!P1 IADD3 R4, PT, PT, R0, RZ, RZ ;  /* 0x000000ff00049210 */ /* 0x000fca0007ffe0ff */
[----:B------:R-:W-:Y:S02]  /*0880*/  VIADD R0, R4, 0x1 ;  /* 0x0000000104007836 */ /* 0x000fe40000000000 */
[----:B------:R-:W-:-:S07]  /*0890*/  @!P0 IMAD.MOV R0, RZ, RZ, R4 ;  /* 0x000000ffff008224 */ /* 0x000fce00078e0204 */
.L_x_8:
[----:B------:R-:W-:Y:S05]  /*08a0*/  BRA.U !UP1, `(.L_x_5) ;  /* 0x0000000109987547 */ /* 0x000fea000b800000 */
[----:B------:R-:W-:Y:S02]  /*08b0*/  UISETP.GE.U32.AND UP0, UPT, UR6, 0x4, UPT ;  /* 0x000000040600788c */ /* 0x000fe4000bf06070 */
[----:B------:R-:W-:-:S04]  /*08c0*/  ULOP3.LUT UR5, UR12, 0x3, URZ, 0xc0, !UPT ;  /* 0x000000030c057892 */ /* 0x000fc8000f8ec0ff */
[----:B------:R-:W-:-:S03]  /*08d0*/  UISETP.NE.AND UP1, UPT, UR5, URZ, UPT ;  /* 0x000000ff0500728c */ /* 0x000fc6000bf25270 */
[----:B------:R-:W-:Y:S08]  /*08e0*/  BRA.U !UP0, `(.L_x_9) ;  /* 0x0000000108507547 */ /* 0x000ff0000b800000 */
[----:B------:R-:W1:Y:S01]  /*08f0*/  LDC.64 R4, c[0x0][0x380] ;  /* 0x0000e000ff047b82 */ /* 0x000e620000000a00 */
[----:B------:R-:W-:-:S05]  /*0900*/  IADD3 R7, PT, PT, R3, UR4, RZ ;  /* 0x0000000403077c10 */ /* 0x000fca000fffe0ff */
[----:B-1----:R-:W-:-:S05]  /*0910*/  IMAD.WIDE R4, R7, 0x4, R4 ;  /* 0x0000000407047825 */ /* 0x002fca00078e0204 */
[----:B0-----:R-:W2:Y:S04]  /*0920*/  LDG.E.CONSTANT R9, desc[UR10][R4.64] ;  /* 0x0000000a04097981 */ /* 0x001ea8000c1e9900 */
[----:B------:R-:W3:Y:S04]  /*0930*/  LDG.E.CONSTANT R6, desc[UR10][R4.64+0x4] ;  /* 0x0000040a04067981 */ /* 0x000ee8000c1e9900 */
[----:B------:R-:W4:Y:S04]  /*0940*/  LDG.E.CONSTANT R7, desc[UR10][R4.64+0x8] ;  /* 0x0000080a04077981 */ /* 0x000f28000c1e9900 */
[----:B------:R-:W5:Y:S01]  /*0950*/  LDG.E.CONSTANT R8, desc[UR10][R4.64+0xc] ;  /* 0x00000c0a04087981 */ /* 0x000f62000c1e9900 */
[----:B------:R-:W-:Y:S01]  /*0960*/  UIADD3 UR4, UPT, UPT, UR4, 0x4, URZ ;  /* 0x0000000404047890 */ /* 0x000fe2000fffe0ff */
[----:B--2---:R-:W-:-:S02]  /*0970*/  ISETP.NE.AND P1, PT, R9, RZ, PT ;  /* 0x000000ff0900720c */ /* 0x004fc40003f25270 */
[----:B---3--:R-:W-:Y:S01]  /*0980*/  ISETP.NE.AND P0, PT, R6, RZ, PT ;  /* 0x000000ff0600720c */ /* 0x008fe20003f05270 */
[----:B------:R-:W-:-:S10]  /*0990*/  VIADD R6, R0, 0x1 ;  /* 0x0000000100067836 */ /* 0x000fd40000000000 */
[----:B------:R-:W-:Y:S01]  /*09a0*/  @!P1 IMAD.MOV R6, RZ, RZ, R0 ;  /* 0x000000ffff069224 */ /* 0x000fe200078e0200 */
[----:B----4-:R-:W-:-:S04]  /*09b0*/  ISETP.NE.AND P1, PT, R7, RZ, PT ;  /* 0x000000ff0700720c */ /* 0x010fc80003f25270 */
[----:B------:R-:W-:Y:S01]  /*09c0*/  IADD3 R0, PT, PT, R6, 0x1, RZ ;  /* 0x0000000106007810 */ /* 0x000fe20007ffe0ff */
[----:B------:R-:W-:Y:S01]  /*09d0*/  @!P0 IMAD.MOV R0, RZ, RZ, R6 ;  /* 0x000000ffff008224 */ /* 0x000fe200078e0206 */
[----:B-----5:R-:W-:-:S04]  /*09e0*/  ISETP.NE.AND P0, PT, R8, RZ, PT ;  /* 0x000000ff0800720c */ /* 0x020fc80003f05270 */
[----:B------:R-:W-:-:S03]  /*09f0*/  IADD3 R6, PT, PT, R0, 0x1, RZ ;  /* 0x0000000100067810 */ /* 0x000fc60007ffe0ff */
[----:B------:R-:W-:-:S05]  /*0a00*/  @!P1 IMAD.MOV R6, RZ, RZ, R0 ;  /* 0x000000ffff069224 */ /* 0x000fca00078e0200 */
[----:B------:R-:W-:Y:S01]  /*0a10*/  IADD3 R0, PT, PT, R6, 0x1, RZ ;  /* 0x0000000106007810 */ /* 0x000fe20007ffe0ff */
[----:B------:R-:W-:-:S07]  /*0a20*/  @!P0 IMAD.MOV R0, RZ, RZ, R6 ;  /* 0x000000ffff008224 */ /* 0x000fce00078e0206 */
.L_x_9:
[----:B------:R-:W-:Y:S05]  /*0a30*/  BRA.U !UP1, `(.L_x_5) ;  /* 0x0000000109347547 */ /* 0x000fea000b800000 */
[----:B------:R-:W1:Y:S01]  /*0a40*/  LDC.64 R6, c[0x0][0x380] ;  /* 0x0000e000ff067b82 */ /* 0x000e620000000a00 */
[----:B------:R-:W-:Y:S01]  /*0a50*/  IADD3 R3, PT, PT, R3, UR4, RZ ;  /* 0x0000000403037c10 */ /* 0x000fe2000fffe0ff */
[----:B------:R-:W-:-:S12]  /*0a60*/  UIADD3 UR5, UPT, UPT, -UR5, URZ, URZ ;  /* 0x000000ff05057290 */ /* 0x000fd8000fffe1ff */
.L_x_10:
[----:B-1----:R-:W-:-:S06]  /*0a70*/  IMAD.WIDE R4, R3, 0x4, R6 ;  /* 0x0000000403047825 */ /* 0x002fcc00078e0206 */
[----:B0-----:R-:W2:Y:S01]  /*0a80*/  LDG.E.CONSTANT R4, desc[UR10][R4.64] ;  /* 0x0000000a04047981 */ /* 0x001ea2000c1e9900 */
[----:B------:R-:W-:Y:S01]  /*0a90*/  UIADD3 UR5, UPT, UPT, UR5, 0x1, URZ ;  /* 0x0000000105057890 */ /* 0x000fe2000fffe0ff */
[----:B------:R-:W-:Y:S02]  /*0aa0*/  VIADD R8, R0, 0x1 ;  /* 0x0000000100087836 */ /* 0x000fe40000000000 */
[----:B------:R-:W-:Y:S01]  /*0ab0*/  VIADD R3, R3, 0x1 ;  /* 0x0000000103037836 */ /* 0x000fe20000000000 */
[----:B------:R-:W-:Y:S01]  /*0ac0*/  UISETP.NE.AND UP0, UPT, UR5, URZ, UPT ;  /* 0x000000ff0500728c */ /* 0x000fe2000bf05270 */
[----:B--2---:R-:W-:-:S13]  /*0ad0*/  ISETP.NE.AND P0, PT, R4, RZ, PT ;  /* 0x000000ff0400720c */ /* 0x004fda0003f05270 */
[----:B------:R-:W-:-:S04]  /*0ae0*/  @!P0 IADD3 R8, PT, PT, R0, RZ, RZ ;  /* 0x000000ff00088210 */ /* 0x000fc80007ffe0ff */
[----:B------:R-:W-:Y:S01]  /*0af0*/  MOV R0, R8 ;  /* 0x0000000800007202 */ /* 0x000fe20000000f00 */
[----:B------:R-:W-:Y:S06]  /*0b00*/  BRA.U UP0, `(.L_x_10) ;  /* 0xfffffffd00d87547 */ /* 0x000fec000b83ffff */
.L_x_5:
[----:B------:R-:W1:Y:S02]  /*0b10*/  LDC.64 R4, c[0x0][0x388] ;  /* 0x0000e200ff047b82 */ /* 0x000e640000000a00 */
[----:B-1----:R-:W-:-:S05]  /*0b20*/  IMAD.WIDE R2, R2, 0x4, R4 ;  /* 0x0000000402027825 */ /* 0x002fca00078e0204 */
[----:B0-----:R-:W-:Y:S01]  /*0b30*/  STG.E desc[UR10][R2.64], R0 ;  /* 0x0000000002007986 */ /* 0x001fe2000c10190a */
[----:B------:R-:W-:Y:S05]  /*0b40*/  EXIT ;  /* 0x000000000000794d */ /* 0x000fea0003800000 */
.L_x_11:
        /* <DEDUP_REMOVED lines=11> */
.L_x_295:


//--------------------- .text._Z17validate_coloringPKiS0_Pii --------------------------
	.section	.text._Z17validate_coloringPKiS0_Pii,"ax",@progbits
	.align	128
        .global         _Z17validate_coloringPKiS0_Pii
        .type           _Z17validate_coloringPKiS0_Pii,@function
        .size           _Z17validate_coloringPKiS0_Pii,(.L_x_296 - _Z17validate_coloringPKiS0_Pii)
        .other          _Z17validate_coloringPKiS0_Pii,@"STO_CUDA_ENTRY STV_DEFAULT"
_Z17validate_coloringPKiS0_Pii:
.text._Z17validate_coloringPKiS0_Pii:
[----:B------:R-:W-:Y:S01]  /*0000*/  LDC R1, c[0x0][0x37c] ;  /* 0x0000df00ff017b82 */ /* 0x000fe20000000800 */
[----:B------:R-:W0:Y:S07]  /*0010*/  S2R R0, SR_TID.X ;  /* 0x0000000000007919 */ /* 0x000e2e0000002100 */
[----:B------:R-:W1:Y:S01]  /*0020*/  S2UR UR6, SR_CTAID.X ;  /* 0x00000000000679c3 */ /* 0x000e620000002500 */
[----:B------:R-:W2:Y:S01]  /*0030*/  LDCU.64 UR8, c[0x0][0x358] ;  /* 0x00006b00ff0877ac */ /* 0x000ea20008000a00 */
[----:B------:R-:W-:Y:S01]  /*0040*/  BSSY.RECONVERGENT B0, `(.L_x_12) ;  /* 0x000003f000007945 */ /* 0x000fe20003800200 */
[----:B------:R-:W3:Y:S05]  /*0050*/  LDCU UR7, c[0x0][0x398] ;  /* 0x00007300ff0777ac */ /* 0x000eea0008000800 */
[----:B------:R-:W1:Y:S08]  /*0060*/  LDC R13, c[0x0][0x360] ;  /* 0x0000d800ff0d7b82 */ /* 0x000e700000000800 */
[----:B------:R-:W4:Y:S01]  /*0070*/  LDC R9, c[0x0][0x398] ;  /* 0x0000e600ff097b82 */ /* 0x000f220000000800 */
[----:B0-----:R-:W-:Y:S01]  /*0080*/  ISETP.NE.AND P0, PT, R0, RZ, PT ;  /* 0x000000ff0000720c */ /* 0x001fe20003f05270 */
[----:B-1----:R-:W-:-:S12]  /*0090*/  IMAD R8, R13, UR6, R0 ;  /* 0x000000060d087c24 */ /* 0x002fd8000f8e0200 */
[----:B------:R-:W0:Y:S01]  /*00a0*/  @!P0 S2R R3, SR_CgaCtaId ;  /* 0x0000000000038919 */ /* 0x000e220000008800 */
[----:B------:R-:W-:-:S04]  /*00b0*/  @!P0 MOV R2, 0x400 ;  /* 0x0000040000028802 */ /* 0x000fc80000000f00 */
[----:B0-----:R-:W-:-:S05]  /*00c0*/  @!P0 LEA R2, R3, R2, 0x18 ;  /* 0x0000000203028211 */ /* 0x001fca00078ec0ff */
[----:B------:R0:W-:Y:S01]  /*00d0*/  @!P0 STS [R2], RZ ;  /* 0x000000ff02008388 */ /* 0x0001e20000000800 */
[----:B------:R-:W-:Y:S01]  /*00e0*/  BAR.SYNC.DEFER_BLOCKING 0x0 ;  /* 0x0000000000007b1d */ /* 0x000fe20000010000 */
[----:B----4-:R-:W-:-:S13]  /*00f0*/  ISETP.GE.AND P0, PT, R8, R9, PT ;  /* 0x000000090800720c */ /* 0x010fda0003f06270 */
[----:B0-23--:R-:W-:Y:S05]  /*0100*/  @P0 BRA `(.L_x_13) ;  /* 0x0000000000c80947 */ /* 0x00dfea0003800000 */
[----:B------:R-:W0:Y:S01]  /*0110*/  LDCU UR4, c[0x0][0x370] ;  /* 0x00006e00ff0477ac */ /* 0x000e220008000800 */
[----:B------:R-:W-:Y:S02]  /*0120*/  VIADD R9, R9, 0x1 ;  /* 0x0000000109097836 */ /* 0x000fe40000000000 */
[----:B0-----:R-:W-:-:S07]  /*0130*/  IMAD R13, R13, UR4, RZ ;  /* 0x000000040d0d7c24 */ /* 0x001fce000f8e02ff */
.L_x_19:
[----:B0-----:R-:W0:Y:S01]  /*0140*/  LDCU UR4, c[0x0][0x398] ;  /* 0x00007300ff0477ac */ /* 0x001e220008000800 */
[----:B------:R-:W-:Y:S01]  /*0150*/  VIADD R10, R8, 0x1 ;  /* 0x00000001080a7836 */ /* 0x000fe20000000000 */
[----:B------:R-:W-:Y:S01]  /*0160*/  BSSY.RECONVERGENT B1, `(.L_x_14) ;  /* 0x0000029000017945 */ /* 0x000fe20003800200 */
[----:B0-----:R-:W-:-:S04]  /*0170*/  MOV R19, UR4 ;  /* 0x0000000400137c02 */ /* 0x001fc80008000f00 */
[----:B------:R-:W-:-:S13]  /*0180*/  ISETP.GE.AND P0, PT, R10, R19, PT ;  /* 0x000000130a00720c */ /* 0x000fda0003f06270 */
[----:B--2---:R-:W-:Y:S05]  /*0190*/  @P0 BRA `(.L_x_15) ;  /* 0x0000000000940947 */ /* 0x004fea0003800000 */
[----:B------:R-:W0:Y:S01]  /*01a0*/  LDC.64 R6, c[0x0][0x388] ;  /* 0x0000e200ff067b82 */ /* 0x000e220000000a00 */
[----:B------:R-:W-:Y:S02]  /*01b0*/  IMAD.MOV.U32 R15, RZ, RZ, R10 ;  /* 0x000000ffff0f7224 */ /* 0x000fe400078e000a */
[----:B------:R-:W-:Y:S02]  /*01c0*/  IMAD R17, R9, R8, 0x1 ;  /* 0x0000000109117424 */ /* 0x000fe400078e0208 */
[----:B------:R-:W-:-:S03]  /*01d0*/  IMAD.MOV.U32 R12, RZ, RZ, R8 ;  /* 0x000000ffff0c7224 */ /* 0x000fc600078e0008 */
[----:B------:R-:W1:Y:S08]  /*01e0*/  LDC.64 R2, c[0x0][0x380] ;  /* 0x0000e000ff027b82 */ /* 0x000e700000000a00 */
[----:B------:R-:W2:Y:S01]  /*01f0*/  LDC.64 R4, c[0x0][0x388] ;  /* 0x0000e200ff047b82 */ /* 0x000ea20000000a00 */
[----:B0-----:R-:W-:-:S07]  /*0200*/  IMAD.WIDE R6, R8, 0x4, R6 ;  /* 0x0000000408067825 */ /* 0x001fce00078e0206 */
.L_x_18:
[----:B01----:R-:W-:-:S06]  /*0210*/  IMAD.WIDE R10, R17, 0x4, R2 ;  /* 0x00000004110a7825 */ /* 0x003fcc00078e0202 */
[----:B------:R-:W3:Y:S01]  /*0220*/  LDG.E.CONSTANT R10, desc[UR8][R10.64] ;  /* 0x000000080a0a7981 */ /* 0x000ee2000c1e9900 */
[----:B------:R-:W-:Y:S01]  /*0230*/  IMAD.U32 R19, RZ, RZ, UR7 ;  /* 0x00000007ff137e24 */ /* 0x000fe2000f8e00ff */
[----:B------:R-:W-:Y:S01]  /*0240*/  IADD3 R14, PT, PT, R12, 0x2, RZ ;  /* 0x000000020c0e7810 */ /* 0x000fe20007ffe0ff */
[----:B------:R-:W-:Y:S01]  /*0250*/  BSSY.RECONVERGENT B2, `(.L_x_16) ;  /* 0x0000016000027945 */ /* 0x000fe20003800200 */
[----:B------:R-:W-:Y:S02]  /*0260*/  IADD3 R17, PT, PT, R17, 0x1, RZ ;  /* 0x0000000111117810 */ /* 0x000fe40007ffe0ff */
[----:B------:R-:W-:Y:S01]  /*0270*/  ISETP.GE.AND P0, PT, R14, R19, PT ;  /* 0x000000130e00720c */ /* 0x000fe20003f06270 */
[----:B------:R-:W-:Y:S01]  /*0280*/  VIADD R14, R12, 0x1 ;  /* 0x000000010c0e7836 */ /* 0x000fe20000000000 */
[----:B---3--:R-:W-:-:S13]  /*0290*/  ISETP.NE.AND P1, PT, R10, RZ, PT ;  /* 0x000000ff0a00720c */ /* 0x008fda0003f25270 */
[----:B------:R-:W-:Y:S05]  /*02a0*/  @!P1 BRA `(.L_x_17) ;  /* 0x0000000000409947 */ /* 0x000fea0003800000 */
[----:B--2---:R-:W-:Y:S01]  /*02b0*/  IMAD.WIDE R10, R15, 0x4, R4 ;  /* 0x000000040f0a7825 */ /* 0x004fe200078e0204 */
[----:B------:R-:W2:Y:S05]  /*02c0*/  LDG.E.CONSTANT R12, desc[UR8][R6.64] ;  /* 0x00000008060c7981 */ /* 0x000eaa000c1e9900 */
[----:B------:R-:W2:Y:S02]  /*02d0*/  LDG.E.CONSTANT R11, desc[UR8][R10.64] ;  /* 0x000000080a0b7981 */ /* 0x000ea4000c1e9900 */
[----:B--2---:R-:W-:-:S13]  /*02e0*/  ISETP.NE.AND P1, PT, R12, R11, PT ;  /* 0x0000000b0c00720c */ /* 0x004fda0003f25270 */
[----:B------:R-:W-:Y:S05]  /*02f0*/  @P1 BRA `(.L_x_17) ;  /* 0x00000000002c1947 */ /* 0x000fea0003800000 */
[----:B------:R-:W0:Y:S01]  /*0300*/  S2R R10, SR_LANEID ;  /* 0x00000000000a7919 */ /* 0x000e220000000000 */
[----:B------:R-:W-:Y:S01]  /*0310*/  IMAD.MOV.U32 R11, RZ, RZ, 0x1 ;  /* 0x00000001ff0b7424 */ /* 0x000fe200078e00ff */
[----:B------:R-:W1:Y:S01]  /*0320*/  S2UR UR5, SR_CgaCtaId ;  /* 0x00000000000579c3 */ /* 0x000e620000008800 */
[----:B------:R-:W-:-:S07]  /*0330*/  VOTEU.ANY UR4, UPT, PT ;  /* 0x0000000000047886 */ /* 0x000fce00038e0100 */
[----:B------:R-:W2:Y:S01]  /*0340*/  REDUX.OR UR10, R11 ;  /* 0x000000000b0a73c4 */ /* 0x000ea20000004000 */
[----:B------:R-:W-:-:S06]  /*0350*/  UFLO.U32 UR4, UR4 ;  /* 0x00000004000472bd */ /* 0x000fcc00080e0000 */
[----:B0-----:R-:W-:Y:S01]  /*0360*/  ISETP.EQ.U32.AND P1, PT, R10, UR4, PT ;  /* 0x000000040a007c0c */ /* 0x001fe2000bf22070 */
[----:B------:R-:W-:Y:S01]  /*0370*/  UMOV UR4, 0x400 ;  /* 0x0000040000047882 */ /* 0x000fe20000000000 */
[----:B--2---:R-:W-:Y:S01]  /*0380*/  IMAD.U32 R10, RZ, RZ, UR10 ;  /* 0x0000000aff0a7e24 */ /* 0x004fe2000f8e00ff */
[----:B-1----:R-:W-:-:S10]  /*0390*/  ULEA UR4, UR5, UR4, 0x18 ;  /* 0x0000000405047291 */ /* 0x002fd4000f8ec0ff */
[----:B------:R0:W-:Y:S02]  /*03a0*/  @P1 ATOMS.OR RZ, [UR4], R10 ;  /* 0x0000000affff198c */ /* 0x0001e4000b000004 */
.L_x_17:
[----:B------:R-:W-:Y:S05]  /*03b0*/  BSYNC.RECONVERGENT B2 ;  /* 0x0000000000027941 */ /* 0x000fea0003800200 */
.L_x_16:
[----:B------:R-:W-:Y:S01]  /*03c0*/  MOV R12, R14 ;  /* 0x0000000e000c7202 */ /* 0x000fe20000000f00 */
[----:B------:R-:W-:Y:S01]  /*03d0*/  VIADD R15, R15, 0x1 ;  /* 0x000000010f0f7836 */ /* 0x000fe20000000000 */
[----:B------:R-:W-:Y:S06]  /*03e0*/  @!P0 BRA `(.L_x_18) ;  /* 0xfffffffc00888947 */ /* 0x000fec000383ffff */
.L_x_15:
[----:B------:R-:W-:Y:S05]  /*03f0*/  BSYNC.RECONVERGENT B1 ;  /* 0x0000000000017941 */ /* 0x000fea0003800200 */
.L_x_14:
[----:B------:R-:W-:-:S04]  /*0400*/  IADD3 R8, PT, PT, R13, R8, RZ ;  /* 0x000000080d087210 */ /* 0x000fc80007ffe0ff */
[----:B------:R-:W-:-:S13]  /*0410*/  ISETP.GE.AND P0, PT, R8, R19, PT ;  /* 0x000000130800720c */ /* 0x000fda0003f06270 */
[----:B------:R-:W-:Y:S05]  /*0420*/  @!P0 BRA `(.L_x_19) ;  /* 0xfffffffc00448947 */ /* 0x000fea000383ffff */
.L_x_13:
[----:B------:R-:W-:Y:S05]  /*0430*/  BSYNC.RECONVERGENT B0 ;  /* 0x0000000000007941 */ /* 0x000fea0003800200 */
.L_x_12:
[----:B------:R-:W-:Y:S01]  /*0440*/  BAR.SYNC.DEFER_BLOCKING 0x0 ;  /* 0x0000000000007b1d */ /* 0x000fe20000010000 */
[----:B------:R-:W-:-:S13]  /*0450*/  LOP3.LUT P0, RZ, R0, UR6, RZ, 0xfc, !PT ;  /* 0x0000000600ff7c12 */ /* 0x000fda000f80fcff */
[----:B------:R-:W-:Y:S05]  /*0460*/  @P0 EXIT ;  /* 0x000000000000094d */ /* 0x000fea0003800000 */
[----:B------:R-:W1:Y:S01]  /*0470*/  S2UR UR5, SR_CgaCtaId ;  /* 0x00000000000579c3 */ /* 0x000e620000008800 */
[----:B------:R-:W-:-:S07]  /*0480*/  UMOV UR4, 0x400 ;  /* 0x0000040000047882 */ /* 0x000fce0000000000 */
[----:B------:R-:W3:Y:S01]  /*0490*/  LDC.64 R2, c[0x0][0x390] ;  /* 0x0000e400ff027b82 */ /* 0x000ee20000000a00 */
[----:B-1----:R-:W-:-:S09]  /*04a0*/  ULEA UR4, UR5, UR4, 0x18 ;  /* 0x0000000405047291 */ /* 0x002fd2000f8ec0ff */
[----:B------:R-:W1:Y:S02]  /*04b0*/  LDS R0, [UR4] ;  /* 0x00000004ff007984 */ /* 0x000e640008000800 */
[----:B-1----:R-:W-:-:S04]  /*04c0*/  ISETP.NE.AND P0, PT, R0, RZ, PT ;  /* 0x000000ff0000720c */ /* 0x002fc80003f05270 */
[----:B--2---:R-:W-:-:S05]  /*04d0*/  SEL R5, RZ, 0x1, P0 ;  /* 0x00000001ff057807 */ /* 0x004fca0000000000 */
[----:B---3--:R-:W-:Y:S01]  /*04e0*/  STG.E desc[UR8][R2.64], R5 ;  /* 0x0000000502007986 */ /* 0x008fe2000c101908 */
[----:B------:R-:W-:Y:S05]  /*04f0*/  EXIT ;  /* 0x000000000000794d */ /* 0x000fea0003800000 */
.L_x_20:
        /* <DEDUP_REMOVED lines=16> */
.L_x_296:


//--------------------- .text.generate_thermodynamic_ordering --------------------------
	.section	.text.generate_thermodynamic_ordering,"ax",@progbits
	.align	128
        .global         generate_thermodynamic_ordering
        .type           generate_thermodynamic_ordering,@function
        .size           generate_thermodynamic_ordering,(.L_x_289 - generate_thermodynamic_ordering)
        .other          generate_thermodynamic_ordering,@"STO_CUDA_ENTRY STV_DEFAULT"
generate_thermodynamic_ordering:
.text.generate_thermodynamic_ordering:
        /* <DEDUP_REMOVED lines=8> */
[----:B------:R-:W0:Y:S01]  /*0080*/  LDCU UR5, c[0x0][0x3a8] ;  /* 0x00007500ff0577ac */ /* 0x000e220008000800 */
[----:B------:R-:W-:Y:S01]  /*0090*/  HFMA2 R0, -RZ, RZ, 0, 0 ;  /* 0x00000000ff007431 */ /* 0x000fe200000001ff */
[----:B------:R-:W1:Y:S01]  /*00a0*/  LDCU.64 UR10, c[0x0][0x358] ;  /* 0x00006b00ff0a77ac */ /* 0x000e620008000a00 */
[----:B0-----:R-:W-:-:S09]  /*00b0*/  UISETP.GE.AND UP0, UPT, UR5, 0x1, UPT ;  /* 0x000000010500788c */ /* 0x001fd2000bf06270 */
[----:B-1----:R-:W-:Y:S05]  /*00c0*/  BRA.U !UP0, `(.L_x_21) ;  /* 0x00000029084c7547 */ /* 0x002fea000b800000 */
[----:B------:R-:W0:Y:S01]  /*00d0*/  LDC.64 R14, c[0x0][0x390] ;  /* 0x0000e400ff0e7b82 */ /* 0x000e220000000a00 */
[----:B------:R-:W1:Y:S07]  /*00e0*/  LDCU.64 UR8, c[0x0][0x398] ;  /* 0x00007300ff0877ac */ /* 0x000e6e0008000a00 */
[----:B------:R-:W2:Y:S01]  /*00f0*/  LDC.64 R6, c[0x0][0x388] ;  /* 0x0000e200ff067b82 */ /* 0x000ea20000000a00 */
[----:B0-----:R-:W-:-:S05]  /*0100*/  IMAD.WIDE R14, R12, 0x8, R14 ;  /* 0x000000080c0e7825 */ /* 0x001fca00078e020e */
[----:B------:R0:W5:Y:S01]  /*0110*/  LDG.E.CONSTANT R0, desc[UR10][R14.64] ;  /* 0x0000000a0e007981 */ /* 0x000162000c1e9900 */
[----:B------:R-:W-:Y:S01]  /*0120*/  IMAD R11, R12, UR5, RZ ;  /* 0x000000050c0b7c24 */ /* 0x000fe2000f8e02ff */
[----:B------:R-:W-:Y:S01]  /*0130*/  UISETP.GE.U32.AND UP0, UPT, UR5, 0x10, UPT ;  /* 0x000000100500788c */ /* 0x000fe2000bf06070 */
[----:B------:R-:W-:Y:S01]  /*0140*/  MOV R9, RZ ;  /* 0x000000ff00097202 */ /* 0x000fe20000000f00 */
[----:B------:R-:W-:Y:S01]  /*0150*/  ULOP3.LUT UR6, UR5, 0xf, URZ, 0xc0, !UPT ;  /* 0x0000000f05067892 */ /* 0x000fe2000f8ec0ff */
[----:B------:R-:W-:-:S03]  /*0160*/  IMAD.WIDE R4, R11, 0x4, RZ ;  /* 0x000000040b047825 */ /* 0x000fc600078e02ff */
[----:B------:R-:W-:Y:S01]  /*0170*/  UISETP.NE.AND UP1, UPT, UR6, URZ, UPT ;  /* 0x000000ff0600728c */ /* 0x000fe2000bf25270 */
[----:B-1----:R-:W-:-:S04]  /*0180*/  IADD3 R2, P0, PT, R4, UR8, RZ ;  /* 0x0000000804027c10 */ /* 0x002fc8000ff1e0ff */
[----:B------:R-:W-:Y:S01]  /*0190*/  IADD3.X R3, PT, PT, R5, UR9, RZ, P0, !PT ;  /* 0x0000000905037c10 */ /* 0x000fe200087fe4ff */
[----:B0-2---:R-:W-:Y:S08]  /*01a0*/  BRA.U !UP0, `(.L_x_22) ;  /* 0x0000000108b47547 */ /* 0x005ff0000b800000 */
[----:B------:R-:W0:Y:S01]  /*01b0*/  LDC.64 R14, c[0x0][0x398] ;  /* 0x0000e600ff0e7b82 */ /* 0x000e220000000a00 */
[----:B------:R-:W-:Y:S01]  /*01c0*/  ULOP3.LUT UR4, UR5, 0x7ffffff0, URZ, 0xc0, !UPT ;  /* 0x7ffffff005047892 */ /* 0x000fe2000f8ec0ff */
[----:B------:R-:W-:-:S05]  /*01d0*/  MOV R8, RZ ;  /* 0x000000ff00087202 */ /* 0x000fca0000000f00 */
[----:B------:R-:W-:Y:S02]  /*01e0*/  IMAD.U32 R9, RZ, RZ, UR4 ;  /* 0x00000004ff097e24 */ /* 0x000fe4000f8e00ff */
[----:B0-----:R-:W-:-:S03]  /*01f0*/  IMAD.WIDE R14, R11, 0x4, R14 ;  /* 0x000000040b0e7825 */ /* 0x001fc600078e020e */
[----:B------:R-:W-:-:S04]  /*0200*/  IADD3 R10, P0, PT, R14, 0x20, RZ ;  /* 0x000000200e0a7810 */ /* 0x000fc80007f1e0ff */
[----:B------:R-:W-:-:S09]  /*0210*/  IADD3.X R25, PT, PT, RZ, R15, RZ, P0, !PT ;  /* 0x0000000fff197210 */ /* 0x000fd200007fe4ff */
.L_x_23:
[----:B------:R-:W-:Y:S01]  /*0220*/  MOV R14, R10 ;  /* 0x0000000a000e7202 */ /* 0x000fe20000000f00 */
[C---:B------:R-:W-:Y:S01]  /*0230*/  VIADD R13, R8.reuse, 0x1 ;  /* 0x00000001080d7836 */ /* 0x040fe20000000000 */
[----:B------:R-:W-:Y:S01]  /*0240*/  MOV R15, R25 ;  /* 0x00000019000f7202 */ /* 0x000fe20000000f00 */
[C---:B------:R-:W-:Y:S01]  /*0250*/  VIADD R23, R8.reuse, 0x5 ;  /* 0x0000000508177836 */ /* 0x040fe20000000000 */
[C---:B------:R-:W-:Y:S01]  /*0260*/  IADD3 R17, PT, PT, R8.reuse, 0x2, RZ ;  /* 0x0000000208117810 */ /* 0x040fe20007ffe0ff */
[C---:B------:R-:W-:Y:S01]  /*0270*/  VIADD R10, R8.reuse, 0x9 ;  /* 0x00000009080a7836 */ /* 0x040fe20000000000 */
[C---:B------:R-:W-:Y:S01]  /*0280*/  IADD3 R19, PT, PT, R8.reuse, 0x3, RZ ;  /* 0x0000000308137810 */ /* 0x040fe20007ffe0ff */
[----:B------:R0:W-:Y:S01]  /*0290*/  STG.E desc[UR10][R14.64+-0x1c], R13 ;  /* 0xffffe40d0e007986 */ /* 0x0001e2000c10190a */
[C---:B------:R-:W-:Y:S02]  /*02a0*/  IADD3 R21, PT, PT, R8.reuse, 0x4, RZ ;  /* 0x0000000408157810 */ /* 0x040fe40007ffe0ff */
[C---:B------:R-:W-:Y:S01]  /*02b0*/  IADD3 R27, PT, PT, R8.reuse, 0x7, RZ ;  /* 0x00000007081b7810 */ /* 0x040fe20007ffe0ff */
[----:B------:R1:W-:Y:S01]  /*02c0*/  STG.E desc[UR10][R14.64+-0x18], R17 ;  /* 0xffffe8110e007986 */ /* 0x0003e2000c10190a */
[----:B------:R-:W-:-:S02]  /*02d0*/  IADD3 R29, PT, PT, R8, 0x8, RZ ;  /* 0x00000008081d7810 */ /* 0x000fc40007ffe0ff */
[C---:B------:R-:W-:Y:S01]  /*02e0*/  IADD3 R16, PT, PT, R8.reuse, 0xa, RZ ;  /* 0x0000000a08107810 */ /* 0x040fe20007ffe0ff */
[----:B------:R2:W-:Y:S01]  /*02f0*/  STG.E desc[UR10][R14.64+-0x14], R19 ;  /* 0xffffec130e007986 */ /* 0x0005e2000c10190a */
[----:B------:R-:W-:-:S03]  /*0300*/  IADD3 R25, PT, PT, R8, 0x6, RZ ;  /* 0x0000000608197810 */ /* 0x000fc60007ffe0ff */
[----:B------:R3:W-:Y:S01]  /*0310*/  STG.E desc[UR10][R14.64+-0x10], R21 ;  /* 0xfffff0150e007986 */ /* 0x0007e2000c10190a */
[----:B0-----:R-:W-:-:S03]  /*0320*/  IADD3 R13, PT, PT, R8, 0xb, RZ ;  /* 0x0000000b080d7810 */ /* 0x001fc60007ffe0ff */
[----:B------:R0:W-:Y:S01]  /*0330*/  STG.E desc[UR10][R14.64+-0xc], R23 ;  /* 0xfffff4170e007986 */ /* 0x0001e2000c10190a */
[C---:B-1----:R-:W-:Y:S01]  /*0340*/  IADD3 R17, PT, PT, R8.reuse, 0xc, RZ ;  /* 0x0000000c08117810 */ /* 0x042fe20007ffe0ff */
[C---:B--2---:R-:W-:Y:S02]  /*0350*/  VIADD R19, R8.reuse, 0xd ;  /* 0x0000000d08137836 */ /* 0x044fe40000000000 */
[----:B------:R-:W-:Y:S01]  /*0360*/  STG.E desc[UR10][R14.64+-0x4], R27 ;  /* 0xfffffc1b0e007986 */ /* 0x000fe2000c10190a */
[----:B---3--:R-:W-:-:S03]  /*0370*/  IADD3 R21, PT, PT, R8, 0xe, RZ ;  /* 0x0000000e08157810 */ /* 0x008fc60007ffe0ff */
[----:B------:R-:W-:Y:S01]  /*0380*/  STG.E desc[UR10][R14.64], R29 ;  /* 0x0000001d0e007986 */ /* 0x000fe2000c10190a */
[----:B0-----:R-:W-:-:S03]  /*0390*/  IADD3 R23, PT, PT, R8, 0xf, RZ ;  /* 0x0000000f08177810 */ /* 0x001fc60007ffe0ff */
[----:B------:R-:W-:Y:S04]  /*03a0*/  STG.E desc[UR10][R14.64+0x8], R16 ;  /* 0x000008100e007986 */ /* 0x000fe8000c10190a */
[----:B------:R-:W-:Y:S04]  /*03b0*/  STG.E desc[UR10][R14.64+0xc], R13 ;  /* 0x00000c0d0e007986 */ /* 0x000fe8000c10190a */
[----:B------:R-:W-:Y:S04]  /*03c0*/  STG.E desc[UR10][R14.64+0x10], R17 ;  /* 0x000010110e007986 */ /* 0x000fe8000c10190a */
[----:B------:R-:W-:Y:S04]  /*03d0*/  STG.E desc[UR10][R14.64+0x14], R19 ;  /* 0x000014130e007986 */ /* 0x000fe8000c10190a */
[----:B------:R-:W-:Y:S04]  /*03e0*/  STG.E desc[UR10][R14.64+0x18], R21 ;  /* 0x000018150e007986 */ /* 0x000fe8000c10190a */
[----:B------:R-:W-:Y:S04]  /*03f0*/  STG.E desc[UR10][R14.64+0x1c], R23 ;  /* 0x00001c170e007986 */ /* 0x000fe8000c10190a */
[----:B------:R0:W-:Y:S04]  /*0400*/  STG.E desc[UR10][R14.64+-0x20], R8 ;  /* 0xffffe0080e007986 */ /* 0x0001e8000c10190a */
[----:B------:R1:W-:Y:S04]  /*0410*/  STG.E desc[UR10][R14.64+0x4], R10 ;  /* 0x0000040a0e007986 */ /* 0x0003e8000c10190a */
[----:B------:R2:W-:Y:S01]  /*0420*/  STG.E desc[UR10][R14.64+-0x8], R25 ;  /* 0xfffff8190e007986 */ /* 0x0005e2000c10190a */
[----:B0-----:R-:W-:-:S04]  /*0430*/  IADD3 R8, PT, PT, R8, 0x10, RZ ;  /* 0x0000001008087810 */ /* 0x001fc80007ffe0ff */
[----:B------:R-:W-:Y:S02]  /*0440*/  ISETP.NE.AND P0, PT, R8, R9, PT ;  /* 0x000000090800720c */ /* 0x000fe40003f05270 */
[----:B-1----:R-:W-:-:S05]  /*0450*/  IADD3 R10, P1, PT, R14, 0x40, RZ ;  /* 0x000000400e0a7810 */ /* 0x002fca0007f3e0ff */
[----:B--2---:R-:W-:-:S06]  /*0460*/  IMAD.X R25, RZ, RZ, R15, P1 ;  /* 0x000000ffff197224 */ /* 0x004fcc00008e060f */
[----:B------:R-:W-:Y:S05]  /*0470*/  @P0 BRA `(.L_x_23) ;  /* 0xfffffffc00680947 */ /* 0x000fea000383ffff */
.L_x_22:
[----:B------:R-:W-:Y:S01]  /*0480*/  IMAD.WIDE R6, R12, 0x4, R6 ;  /* 0x000000040c067825 */ /* 0x000fe200078e0206 */
[----:B------:R-:W-:Y:S06]  /*0490*/  BRA.U !UP1, `(.L_x_24) ;  /* 0x0000000109c47547 */ /* 0x000fec000b800000 */
[----:B------:R-:W-:Y:S02]  /*04a0*/  UISETP.GE.U32.AND UP0, UPT, UR6, 0x8, UPT ;  /* 0x000000080600788c */ /* 0x000fe4000bf06070 */
[----:B------:R-:W-:-:S04]  /*04b0*/  ULOP3.LUT UR7, UR5, 0x7, URZ, 0xc0, !UPT ;  /* 0x0000000705077892 */ /* 0x000fc8000f8ec0ff */
[----:B------:R-:W-:-:S03]  /*04c0*/  UISETP.NE.AND UP1, UPT, UR7, URZ, UPT ;  /* 0x000000ff0700728c */ /* 0x000fc6000bf25270 */
[----:B------:R-:W-:Y:S08]  /*04d0*/  BRA.U !UP0, `(.L_x_25) ;  /* 0x0000000108447547 */ /* 0x000ff0000b800000 */
[C---:B------:R-:W-:Y:S01]  /*04e0*/  IADD3 R13, PT, PT, R9.reuse, 0x1, RZ ;  /* 0x00000001090d7810 */ /* 0x040fe20007ffe0ff */
[C---:B------:R-:W-:Y:S01]  /*04f0*/  IMAD.WIDE.U32 R14, R9.reuse, 0x4, R2 ;  /* 0x00000004090e7825 */ /* 0x040fe200078e0002 */
[C---:B------:R-:W-:Y:S02]  /*0500*/  IADD3 R17, PT, PT, R9.reuse, 0x2, RZ ;  /* 0x0000000209117810 */ /* 0x040fe40007ffe0ff */
[C---:B------:R-:W-:Y:S01]  /*0510*/  IADD3 R19, PT, PT, R9.reuse, 0x3, RZ ;  /* 0x0000000309137810 */ /* 0x040fe20007ffe0ff */
[C---:B------:R-:W-:Y:S01]  /*0520*/  VIADD R21, R9.reuse, 0x4 ;  /* 0x0000000409157836 */ /* 0x040fe20000000000 */
[C---:B------:R-:W-:Y:S01]  /*0530*/  IADD3 R23, PT, PT, R9.reuse, 0x5, RZ ;  /* 0x0000000509177810 */ /* 0x040fe20007ffe0ff */
[----:B------:R-:W-:Y:S01]  /*0540*/  STG.E desc[UR10][R14.64+0x4], R13 ;  /* 0x0000040d0e007986 */ /* 0x000fe2000c10190a */
[C---:B------:R-:W-:Y:S02]  /*0550*/  IADD3 R25, PT, PT, R9.reuse, 0x6, RZ ;  /* 0x0000000609197810 */ /* 0x040fe40007ffe0ff */
[C---:B------:R-:W-:Y:S01]  /*0560*/  IADD3 R27, PT, PT, R9.reuse, 0x7, RZ ;  /* 0x00000007091b7810 */ /* 0x040fe20007ffe0ff */
[----:B------:R-:W-:Y:S04]  /*0570*/  STG.E desc[UR10][R14.64+0x8], R17 ;  /* 0x000008110e007986 */ /* 0x000fe8000c10190a */
[----:B------:R-:W-:Y:S04]  /*0580*/  STG.E desc[UR10][R14.64+0xc], R19 ;  /* 0x00000c130e007986 */ /* 0x000fe8000c10190a */
[----:B------:R-:W-:Y:S04]  /*0590*/  STG.E desc[UR10][R14.64+0x10], R21 ;  /* 0x000010150e007986 */ /* 0x000fe8000c10190a */
[----:B------:R-:W-:Y:S04]  /*05a0*/  STG.E desc[UR10][R14.64+0x14], R23 ;  /* 0x000014170e007986 */ /* 0x000fe8000c10190a */
[----:B------:R-:W-:Y:S04]  /*05b0*/  STG.E desc[UR10][R14.64+0x18], R25 ;  /* 0x000018190e007986 */ /* 0x000fe8000c10190a */
[----:B------:R-:W-:Y:S04]  /*05c0*/  STG.E desc[UR10][R14.64+0x1c], R27 ;  /* 0x00001c1b0e007986 */ /* 0x000fe8000c10190a */
[----:B------:R0:W-:Y:S02]  /*05d0*/  STG.E desc[UR10][R14.64], R9 ;  /* 0x000000090e007986 */ /* 0x0001e4000c10190a */
[----:B0-----:R-:W-:-:S07]  /*05e0*/  VIADD R9, R9, 0x8 ;  /* 0x0000000809097836 */ /* 0x001fce0000000000 */
.L_x_25:
[----:B------:R-:W-:Y:S05]  /*05f0*/  BRA.U !UP1, `(.L_x_24) ;  /* 0x00000001096c7547 */ /* 0x000fea000b800000 */
[----:B------:R-:W-:Y:S02]  /*0600*/  UISETP.GE.U32.AND UP0, UPT, UR7, 0x4, UPT ;  /* 0x000000040700788c */ /* 0x000fe4000bf06070 */
[----:B------:R-:W-:-:S04]  /*0610*/  ULOP3.LUT UR4, UR5, 0x3, URZ, 0xc0, !UPT ;  /* 0x0000000305047892 */ /* 0x000fc8000f8ec0ff */
[----:B------:R-:W-:-:S03]  /*0620*/  UISETP.NE.AND UP1, UPT, UR4, URZ, UPT ;  /* 0x000000ff0400728c */ /* 0x000fc6000bf25270 */
[----:B------:R-:W-:Y:S08]  /*0630*/  BRA.U !UP0, `(.L_x_26) ;  /* 0x0000000108247547 */ /* 0x000ff0000b800000 */
[C---:B------:R-:W-:Y:S01]  /*0640*/  IADD3 R13, PT, PT, R9.reuse, 0x1, RZ ;  /* 0x00000001090d7810 */ /* 0x040fe20007ffe0ff */
[C---:B------:R-:W-:Y:S01]  /*0650*/  IMAD.WIDE.U32 R14, R9.reuse, 0x4, R2 ;  /* 0x00000004090e7825 */ /* 0x040fe200078e0002 */
[C---:B------:R-:W-:Y:S02]  /*0660*/  IADD3 R17, PT, PT, R9.reuse, 0x2, RZ ;  /* 0x0000000209117810 */ /* 0x040fe40007ffe0ff */
[C---:B------:R-:W-:Y:S02]  /*0670*/  IADD3 R19, PT, PT, R9.reuse, 0x3, RZ ;  /* 0x0000000309137810 */ /* 0x040fe40007ffe0ff */
[----:B------:R-:W-:Y:S04]  /*0680*/  STG.E desc[UR10][R14.64+0x4], R13 ;  /* 0x0000040d0e007986 */ /* 0x000fe8000c10190a */
[----:B------:R-:W-:Y:S04]  /*0690*/  STG.E desc[UR10][R14.64+0x8], R17 ;  /* 0x000008110e007986 */ /* 0x000fe8000c10190a */
[----:B------:R-:W-:Y:S04]  /*06a0*/  STG.E desc[UR10][R14.64+0xc], R19 ;  /* 0x00000c130e007986 */ /* 0x000fe8000c10190a */
[----:B------:R0:W-:Y:S02]  /*06b0*/  STG.E desc[UR10][R14.64], R9 ;  /* 0x000000090e007986 */ /* 0x0001e4000c10190a */
[----:B0-----:R-:W-:-:S07]  /*06c0*/  VIADD R9, R9, 0x4 ;  /* 0x0000000409097836 */ /* 0x001fce0000000000 */
.L_x_26:
[----:B------:R-:W-:Y:S05]  /*06d0*/  BRA.U !UP1, `(.L_x_24) ;  /* 0x0000000109347547 */ /* 0x000fea000b800000 */
[----:B------:R-:W-:Y:S01]  /*06e0*/  IMAD.WIDE.U32 R4, R9, 0x4, R4 ;  /* 0x0000000409047825 */ /* 0x000fe200078e0004 */
[----:B------:R-:W-:Y:S02]  /*06f0*/  UIADD3 UR4, UPT, UPT, -UR4, URZ, URZ ;  /* 0x000000ff04047290 */ /* 0x000fe4000fffe1ff */
[----:B------:R-:W-:-:S04]  /*0700*/  IADD3 R8, P0, PT, R4, UR8, RZ ;  /* 0x0000000804087c10 */ /* 0x000fc8000ff1e0ff */
[----:B------:R-:W-:-:S09]  /*0710*/  IADD3.X R13, PT, PT, R5, UR9, RZ, P0, !PT ;  /* 0x00000009050d7c10 */ /* 0x000fd200087fe4ff */
.L_x_27:
[----:B------:R-:W-:Y:S01]  /*0720*/  UIADD3 UR4, UPT, UPT, UR4, 0x1, URZ ;  /* 0x0000000104047890 */ /* 0x000fe2000fffe0ff */
[----:B------:R-:W-:Y:S02]  /*0730*/  MOV R4, R8 ;  /* 0x0000000800047202 */ /* 0x000fe40000000f00 */
[----:B------:R-:W-:Y:S01]  /*0740*/  MOV R5, R13 ;  /* 0x0000000d00057202 */ /* 0x000fe20000000f00 */
[----:B------:R-:W-:Y:S01]  /*0750*/  UISETP.NE.AND UP0, UPT, UR4, URZ, UPT ;  /* 0x000000ff0400728c */ /* 0x000fe2000bf05270 */
[----:B------:R-:W-:-:S03]  /*0760*/  IADD3 R8, P0, PT, R8, 0x4, RZ ;  /* 0x0000000408087810 */ /* 0x000fc60007f1e0ff */
[----:B------:R0:W-:Y:S02]  /*0770*/  STG.E desc[UR10][R4.64], R9 ;  /* 0x0000000904007986 */ /* 0x0001e4000c10190a */
[----:B------:R-:W-:Y:S01]  /*0780*/  IMAD.X R13, RZ, RZ, R13, P0 ;  /* 0x000000ffff0d7224 */ /* 0x000fe200000e060d */
[----:B0-----:R-:W-:Y:S02]  /*0790*/  IADD3 R9, PT, PT, R9, 0x1, RZ ;  /* 0x0000000109097810 */ /* 0x001fe40007ffe0ff */
[----:B------:R-:W-:Y:S05]  /*07a0*/  BRA.U UP0, `(.L_x_27) ;  /* 0xfffffffd00dc7547 */ /* 0x000fea000b83ffff */
.L_x_24:
[----:B------:R0:W5:Y:S01]  /*07b0*/  LDG.E.CONSTANT R10, desc[UR10][R6.64] ;  /* 0x0000000a060a7981 */ /* 0x000162000c1e9900 */
[----:B------:R-:W-:-:S04]  /*07c0*/  UIMAD UR4, UR5, 0x64, URZ ;  /* 0x00000064050478a4 */ /* 0x000fc8000f8e02ff */
[----:B------:R-:W-:-:S04]  /*07d0*/  UISETP.LT.AND UP0, UPT, UR4, 0x1, UPT ;  /* 0x000000010400788c */ /* 0x000fc8000bf01270 */
[----:B------:R-:W-:-:S04]  /*07e0*/  USEL UR4, UR4, 0x1, !UP0 ;  /* 0x0000000104047887 */ /* 0x000fc8000c000000 */
[----:B------:R-:W-:-:S09]  /*07f0*/  UISETP.NE.AND UP0, UPT, UR4, 0x1, UPT ;  /* 0x000000010400788c */ /* 0x000fd2000bf05270 */
[----:B0-----:R-:W-:Y:S05]  /*0800*/  BRA.U !UP0, `(.L_x_28) ;  /* 0x0000000d080c7547 */ /* 0x001fea000b800000 */
[----:B------:R-:W0:Y:S01]  /*0810*/  LDC.64 R4, c[0x0][0x380] ;  /* 0x0000e000ff047b82 */ /* 0x000e220000000a00 */
[----:B------:R-:W-:Y:S01]  /*0820*/  ULOP3.LUT UR5, UR4, 0x7ffffffc, URZ, 0xc0, !UPT ;  /* 0x7ffffffc04057892 */ /* 0x000fe2000f8ec0ff */
[----:B------:R-:W1:Y:S03]  /*0830*/  LDCU UR7, c[0x0][0x3a8] ;  /* 0x00007500ff0777ac */ /* 0x000e660008000800 */
[----:B------:R-:W-:-:S12]  /*0840*/  UIADD3 UR5, UPT, UPT, -UR5, URZ, URZ ;  /* 0x000000ff05057290 */ /* 0x000fd8000fffe1ff */
.L_x_41:
[----:B-1----:R-:W1:Y:S01]  /*0850*/  I2F.U32.RP R9, UR7 ;  /* 0x0000000700097d06 */ /* 0x002e620008209000 */
[----:B------:R-:W-:Y:S02]  /*0860*/  HFMA2 R13, -RZ, RZ, 2.88671875, 25.703125 ;  /* 0x41c64e6dff0d7431 */ /* 0x000fe400000001ff */
[----:B------:R-:W-:Y:S01]  /*0870*/  IMAD.MOV.U32 R15, RZ, RZ, -0x2c23e982 ;  /* 0xd3dc167eff0f7424 */ /* 0x000fe200078e00ff */
[----:B------:R-:W-:Y:S03]  /*0880*/  BSSY.RECONVERGENT B0, `(.L_x_29) ;  /* 0x0000059000007945 */ /* 0x000fe60003800200 */
[C---:B-----5:R-:W-:Y:S02]  /*0890*/  IMAD R22, R0.reuse, -0x3d5d6597, R15 ;  /* 0xc2a29a6900167824 */ /* 0x060fe400078e020f */
[----:B------:R-:W-:-:S03]  /*08a0*/  IMAD R8, R0, R13, 0x3039 ;  /* 0x0000303900087424 */ /* 0x000fc600078e020d */
[----:B------:R-:W-:Y:S01]  /*08b0*/  LOP3.LUT R0, R22, 0x7fffffff, RZ, 0xc0, !PT ;  /* 0x7fffffff16007812 */ /* 0x000fe200078ec0ff */
[----:B-1----:R-:W1:Y:S01]  /*08c0*/  MUFU.RCP R9, R9 ;  /* 0x0000000900097308 */ /* 0x002e620000001000 */
[----:B------:R-:W-:Y:S02]  /*08d0*/  LOP3.LUT R8, R8, 0x7fffffff, RZ, 0xc0, !PT ;  /* 0x7fffffff08087812 */ /* 0x000fe400078ec0ff */
[----:B-1----:R-:W-:-:S05]  /*08e0*/  IADD3 R6, PT, PT, R9, 0xffffffe, RZ ;  /* 0x0ffffffe09067810 */ /* 0x002fca0007ffe0ff */
[----:B------:R1:W2:Y:S02]  /*08f0*/  F2I.FTZ.U32.TRUNC.NTZ R7, R6 ;  /* 0x0000000600077305 */ /* 0x0002a4000021f000 */
[----:B-1----:R-:W-:Y:S02]  /*0900*/  MOV R6, RZ ;  /* 0x000000ff00067202 */ /* 0x002fe40000000f00 */
[----:B--2---:R-:W-:-:S05]  /*0910*/  IADD3 R14, PT, PT, RZ, -R7, RZ ;  /* 0x80000007ff0e7210 */ /* 0x004fca0007ffe0ff */
[----:B------:R-:W-:-:S04]  /*0920*/  IMAD R13, R14, UR7, RZ ;  /* 0x000000070e0d7c24 */ /* 0x000fc8000f8e02ff */
[----:B------:R-:W-:-:S06]  /*0930*/  IMAD.HI.U32 R7, R7, R13, R6 ;  /* 0x0000000d07077227 */ /* 0x000fcc00078e0006 */
[----:B------:R-:W-:-:S04]  /*0940*/  IMAD.HI.U32 R6, R7, R8, RZ ;  /* 0x0000000807067227 */ /* 0x000fc800078e00ff */
[----:B------:R-:W-:Y:S01]  /*0950*/  IMAD.HI.U32 R7, R7, R0, RZ ;  /* 0x0000000007077227 */ /* 0x000fe200078e00ff */
[----:B------:R-:W-:-:S04]  /*0960*/  IADD3 R9, PT, PT, -R6, RZ, RZ ;  /* 0x000000ff06097210 */ /* 0x000fc80007ffe1ff */
[----:B------:R-:W-:Y:S01]  /*0970*/  IADD3 R7, PT, PT, -R7, RZ, RZ ;  /* 0x000000ff07077210 */ /* 0x000fe20007ffe1ff */
[----:B------:R-:W-:-:S04]  /*0980*/  IMAD R8, R9, UR7, R8 ;  /* 0x0000000709087c24 */ /* 0x000fc8000f8e0208 */
[----:B------:R-:W-:Y:S01]  /*0990*/  IMAD R6, R7, UR7, R0 ;  /* 0x0000000707067c24 */ /* 0x000fe2000f8e0200 */
[----:B------:R-:W-:Y:S02]  /*09a0*/  ISETP.GE.U32.AND P0, PT, R8, UR7, PT ;  /* 0x0000000708007c0c */ /* 0x000fe4000bf06070 */
[----:B------:R-:W-:Y:S02]  /*09b0*/  LOP3.LUT R7, RZ, UR7, RZ, 0x33, !PT ;  /* 0x00000007ff077c12 */ /* 0x000fe4000f8e33ff */
[----:B------:R-:W-:-:S09]  /*09c0*/  ISETP.GE.U32.AND P1, PT, R6, UR7, PT ;  /* 0x0000000706007c0c */ /* 0x000fd2000bf26070 */
[----:B------:R-:W-:-:S04]  /*09d0*/  @P0 VIADD R8, R8, -UR7 ;  /* 0x8000000708080c36 */ /* 0x000fc80008000000 */
[----:B------:R-:W-:Y:S02]  /*09e0*/  @P1 IADD3 R6, PT, PT, R6, -UR7, RZ ;  /* 0x8000000706061c10 */ /* 0x000fe4000fffe0ff */
[----:B------:R-:W-:Y:S02]  /*09f0*/  ISETP.GE.U32.AND P0, PT, R8, UR7, PT ;  /* 0x0000000708007c0c */ /* 0x000fe4000bf06070 */
[----:B------:R-:W-:Y:S02]  /*0a00*/  ISETP.GE.U32.AND P2, PT, R6, UR7, PT ;  /* 0x0000000706007c0c */ /* 0x000fe4000bf46070 */
[----:B------:R-:W-:-:S09]  /*0a10*/  ISETP.NE.U32.AND P1, PT, RZ, UR7, PT ;  /* 0x00000007ff007c0c */ /* 0x000fd2000bf25070 */
[----:B------:R-:W-:Y:S02]  /*0a20*/  @P0 IADD3 R8, PT, PT, R8, -UR7, RZ ;  /* 0x8000000708080c10 */ /* 0x000fe4000fffe0ff */
[----:B------:R-:W-:Y:S02]  /*0a30*/  @P2 IADD3 R6, PT, PT, R6, -UR7, RZ ;  /* 0x8000000706062c10 */ /* 0x000fe4000fffe0ff */
[C---:B------:R-:W-:Y:S02]  /*0a40*/  SEL R13, R7.reuse, R8, !P1 ;  /* 0x00000008070d7207 */ /* 0x040fe40004800000 */
[----:B------:R-:W-:-:S04]  /*0a50*/  SEL R19, R7, R6, !P1 ;  /* 0x0000000607137207 */ /* 0x000fc80004800000 */
[----:B------:R-:W-:-:S13]  /*0a60*/  ISETP.NE.AND P0, PT, R13, R19, PT ;  /* 0x000000130d00720c */ /* 0x000fda0003f05270 */
[----:B------:R-:W-:Y:S05]  /*0a70*/  @!P0 BRA `(.L_x_30) ;  /* 0x0000000000e48947 */ /* 0x000fea0003800000 */
[----:B------:R-:W-:-:S04]  /*0a80*/  IMAD.WIDE.U32 R8, R13, 0x4, R2 ;  /* 0x000000040d087825 */ /* 0x000fc800078e0002 */
[----:B------:R-:W-:Y:S01]  /*0a90*/  IMAD.WIDE.U32 R6, R19, 0x4, R2 ;  /* 0x0000000413067825 */ /* 0x000fe200078e0002 */
[----:B------:R-:W0:Y:S04]  /*0aa0*/  LDG.E R25, desc[UR10][R8.64] ;  /* 0x0000000a08197981 */ /* 0x000e28000c1e1900 */
[----:B------:R-:W2:Y:S01]  /*0ab0*/  LDG.E R23, desc[UR10][R6.64] ;  /* 0x0000000a06177981 */ /* 0x000ea2000c1e1900 */
[----:B0-----:R-:W-:-:S04]  /*0ac0*/  IMAD.WIDE R16, R25, 0x4, R4 ;  /* 0x0000000419107825 */ /* 0x001fc800078e0204 */
[----:B--2---:R-:W-:Y:S02]  /*0ad0*/  IMAD.WIDE R14, R23, 0x4, R4 ;  /* 0x00000004170e7825 */ /* 0x004fe400078e0204 */
[----:B------:R-:W2:Y:S04]  /*0ae0*/  LDG.E.CONSTANT R16, desc[UR10][R16.64] ;  /* 0x0000000a10107981 */ /* 0x000ea8000c1e9900 */
[----:B------:R-:W3:Y:S01]  /*0af0*/  LDG.E.CONSTANT R14, desc[UR10][R14.64] ;  /* 0x0000000a0e0e7981 */ /* 0x000ee2000c1e9900 */
[----:B------:R-:W-:Y:S01]  /*0b00*/  I2FP.F32.U32 R13, R13 ;  /* 0x0000000d000d7245 */ /* 0x000fe20000201000 */
[----:B------:R-:W-:Y:S01]  /*0b10*/  BSSY.RELIABLE B1, `(.L_x_31) ;  /* 0x000002d000017945 */ /* 0x000fe20003800100 */
[----:B------:R-:W-:-:S03]  /*0b20*/  I2FP.F32.U32 R19, R19 ;  /* 0x0000001300137245 */ /* 0x000fc60000201000 */
[C---:B--2---:R-:W-:Y:S02]  /*0b30*/  FADD R18, -R16.reuse, R13 ;  /* 0x0000000d10127221 */ /* 0x044fe40000000100 */
[--C-:B------:R-:W-:Y:S01]  /*0b40*/  FADD R20, -R16, R19.reuse ;  /* 0x0000001310147221 */ /* 0x100fe20000000100 */
[C---:B---3--:R-:W-:Y:S01]  /*0b50*/  FADD R19, -R14.reuse, R19 ;  /* 0x000000130e137221 */ /* 0x048fe20000000100 */
[----:B------:R-:W-:-:S03]  /*0b60*/  FADD R13, -R14, R13 ;  /* 0x0000000d0e0d7221 */ /* 0x000fc60000000100 */
[----:B------:R-:W-:Y:S01]  /*0b70*/  FADD R19, |R18|, |R19| ;  /* 0x4000001312137221 */ /* 0x000fe20000000200 */
[----:B------:R-:W-:-:S05]  /*0b80*/  FADD R20, |R13|, |R20| ;  /* 0x400000140d147221 */ /* 0x000fca0000000200 */
[----:B------:R-:W-:Y:S01]  /*0b90*/  FSETP.GEU.AND P0, PT, R20, R19, PT ;  /* 0x000000131400720b */ /* 0x000fe20003f0e000 */
[----:B------:R-:W-:-:S12]  /*0ba0*/  FADD R19, -R19, R20 ;  /* 0x0000001413137221 */ /* 0x000fd80000000100 */
[----:B------:R-:W-:Y:S05]  /*0bb0*/  @!P0 BRA `(.L_x_32) ;  /* 0x0000000000888947 */ /* 0x000fea0003800000 */
[----:B------:R-:W-:-:S13]  /*0bc0*/  FSETP.GT.AND P0, PT, R10, RZ, PT ;  /* 0x000000ff0a00720b */ /* 0x000fda0003f04000 */
[----:B------:R-:W-:Y:S05]  /*0bd0*/  @!P0 BREAK.RELIABLE B1 ;  /* 0x0000000000018942 */ /* 0x000fea0003800100 */
[----:B------:R-:W-:Y:S05]  /*0be0*/  @!P0 BRA `(.L_x_30) ;  /* 0x0000000000888947 */ /* 0x000fea0003800000 */
[----:B------:R-:W0:Y:S01]  /*0bf0*/  MUFU.RCP R13, R10 ;  /* 0x0000000a000d7308 */ /* 0x000e220000001000 */
[----:B------:R-:W-:Y:S07]  /*0c00*/  BSSY.RECONVERGENT B2, `(.L_x_33) ;  /* 0x000000b000027945 */ /* 0x000fee0003800200 */
[----:B------:R-:W1:Y:S01]  /*0c10*/  FCHK P0, -R19, R10 ;  /* 0x0000000a13007302 */ /* 0x000e620000000100 */
[----:B0-----:R-:W-:-:S04]  /*0c20*/  FFMA R0, -R10, R13, 1 ;  /* 0x3f8000000a007423 */ /* 0x001fc8000000010d */
[----:B------:R-:W-:-:S04]  /*0c30*/  FFMA R0, R13, R0, R13 ;  /* 0x000000000d007223 */ /* 0x000fc8000000000d */
[----:B------:R-:W-:-:S04]  /*0c40*/  FFMA R13, -R19, R0, RZ ;  /* 0x00000000130d7223 */ /* 0x000fc800000001ff */
[----:B------:R-:W-:-:S04]  /*0c50*/  FFMA R14, -R10, R13, -R19 ;  /* 0x0000000d0a0e7223 */ /* 0x000fc80000000913 */
[----:B------:R-:W-:Y:S01]  /*0c60*/  FFMA R0, R0, R14, R13 ;  /* 0x0000000e00007223 */ /* 0x000fe2000000000d */
[----:B-1----:R-:W-:Y:S06]  /*0c70*/  @!P0 BRA `(.L_x_34) ;  /* 0x00000000000c8947 */ /* 0x002fec0003800000 */
[----:B------:R-:W-:Y:S01]  /*0c80*/  FADD R19, -R19, -RZ ;  /* 0x800000ff13137221 */ /* 0x000fe20000000100 */
[----:B------:R-:W-:-:S07]  /*0c90*/  MOV R14, 0xcb0 ;  /* 0x00000cb0000e7802 */ /* 0x000fce0000000f00 */
[----:B------:R-:W-:Y:S05]  /*0ca0*/  CALL.REL.NOINC `($__internal_0_$__cuda_sm3x_div_rn_noftz_f32_slowpath) ;  /* 0x0000001c00647944 */ /* 0x000fea0003c00000 */
.L_x_34:
[----:B------:R-:W-:Y:S05]  /*0cb0*/  BSYNC.RECONVERGENT B2 ;  /* 0x0000000000027941 */ /* 0x000fea0003800200 */
.L_x_33:
[----:B------:R-:W-:Y:S02]  /*0cc0*/  HFMA2 R14, -RZ, RZ, 3.7421875, 0 ;  /* 0x437c0000ff0e7431 */ /* 0x000fe400000001ff */
[----:B------:R-:W-:Y:S01]  /*0cd0*/  IMAD.MOV.U32 R13, RZ, RZ, 0x3bbb989d ;  /* 0x3bbb989dff0d7424 */ /* 0x000fe200078e00ff */
[----:B------:R-:W-:-:S03]  /*0ce0*/  MOV R17, 0x3039 ;  /* 0x0000303900117802 */ /* 0x000fc60000000f00 */
[----:B------:R-:W-:-:S04]  /*0cf0*/  FFMA.SAT R13, R0, R13, 0.5 ;  /* 0x3f000000000d7423 */ /* 0x000fc8000000200d */
[----:B------:R-:W-:-:S04]  /*0d00*/  FFMA.RM R13, R13, R14, 12582913 ;  /* 0x4b4000010d0d7423 */ /* 0x000fc8000000400e */
[C---:B------:R-:W-:Y:S01]  /*0d10*/  FADD R15, R13.reuse, -12583039 ;  /* 0xcb40007f0d0f7421 */ /* 0x040fe20000000000 */
[----:B------:R-:W-:-:S03]  /*0d20*/  SHF.L.U32 R13, R13, 0x17, RZ ;  /* 0x000000170d0d7819 */ /* 0x000fc600000006ff */
[----:B------:R-:W-:-:S04]  /*0d30*/  FFMA R15, R0, 1.4426950216293334961, -R15 ;  /* 0x3fb8aa3b000f7823 */ /* 0x000fc8000000080f */
[----:B------:R-:W-:Y:S01]  /*0d40*/  FFMA R15, R0, 1.925963033500011079e-08, R15 ;  /* 0x32a57060000f7823 */ /* 0x000fe2000000000f */
[----:B------:R-:W-:-:S03]  /*0d50*/  IMAD R0, R22, 0x41c64e6d, R17 ;  /* 0x41c64e6d16007824 */ /* 0x000fc600078e0211 */
[----:B------:R-:W0:Y:S02]  /*0d60*/  MUFU.EX2 R14, R15 ;  /* 0x0000000f000e7308 */ /* 0x000e240000000800 */
[----:B------:R-:W-:-:S04]  /*0d70*/  LOP3.LUT R0, R0, 0x7fffffff, RZ, 0xc0, !PT ;  /* 0x7fffffff00007812 */ /* 0x000fc800078ec0ff */
[----:B------:R-:W-:-:S05]  /*0d80*/  I2FP.F32.U32 R16, R0 ;  /* 0x0000000000107245 */ /* 0x000fca0000201000 */
[----:B------:R-:W-:Y:S01]  /*0d90*/  FMUL R16, R16, 4.6566128730773925781e-10 ;  /* 0x3000000010107820 */ /* 0x000fe20000400000 */
[----:B0-----:R-:W-:-:S05]  /*0da0*/  FMUL R13, R13, R14 ;  /* 0x0000000e0d0d7220 */ /* 0x001fca0000400000 */
[----:B------:R-:W-:-:S13]  /*0db0*/  FSETP.GEU.AND P0, PT, R16, R13, PT ;  /* 0x0000000d1000720b */ /* 0x000fda0003f0e000 */
[----:B------:R-:W-:Y:S05]  /*0dc0*/  @P0 BREAK.RELIABLE B1 ;  /* 0x0000000000010942 */ /* 0x000fea0003800100 */
[----:B------:R-:W-:Y:S05]  /*0dd0*/  @P0 BRA `(.L_x_30) ;  /* 0x00000000000c0947 */ /* 0x000fea0003800000 */
.L_x_32:
[----:B------:R-:W-:Y:S05]  /*0de0*/  BSYNC.RELIABLE B1 ;  /* 0x0000000000017941 */ /* 0x000fea0003800100 */
.L_x_31:
[----:B------:R1:W-:Y:S04]  /*0df0*/  STG.E desc[UR10][R8.64], R23 ;  /* 0x0000001708007986 */ /* 0x0003e8000c10190a */
[----:B------:R1:W-:Y:S02]  /*0e00*/  STG.E desc[UR10][R6.64], R25 ;  /* 0x0000001906007986 */ /* 0x0003e4000c10190a */
.L_x_30:
[----:B------:R-:W-:Y:S05]  /*0e10*/  BSYNC.RECONVERGENT B0 ;  /* 0x0000000000007941 */ /* 0x000fea0003800200 */
.L_x_29:
[----:B------:R-:W-:Y:S05]  /*0e20*/  WARPSYNC.ALL ;  /* 0x0000000000007948 */ /* 0x000fea0003800000 */
[----:B------:R-:W2:Y:S01]  /*0e30*/  I2F.U32.RP R13, UR7 ;  /* 0x00000007000d7d06 */ /* 0x000ea20008209000 */
[----:B-1----:R-:W-:Y:S01]  /*0e40*/  HFMA2 R9, -RZ, RZ, 2.88671875, 25.703125 ;  /* 0x41c64e6dff097431 */ /* 0x002fe200000001ff */
[----:B------:R-:W-:Y:S01]  /*0e50*/  MOV R15, 0xd3dc167e ;  /* 0xd3dc167e000f7802 */ /* 0x000fe20000000f00 */
[----:B------:R-:W-:Y:S01]  /*0e60*/  BSSY.RECONVERGENT B0, `(.L_x_35) ;  /* 0x0000059000007945 */ /* 0x000fe20003800200 */
[----:B------:R-:W-:Y:S02]  /*0e70*/  ISETP.NE.U32.AND P2, PT, RZ, UR7, PT ;  /* 0x00000007ff007c0c */ /* 0x000fe4000bf45070 */
[----:B------:R-:W-:Y:S01]  /*0e80*/  LOP3.LUT R19, RZ, UR7, RZ, 0x33, !PT ;  /* 0x00000007ff137c12 */ /* 0x000fe2000f8e33ff */
[----:B------:R-:W-:-:S02]  /*0e90*/  IMAD R22, R0, -0x3d5d6597, R15 ;  /* 0xc2a29a6900167824 */ /* 0x000fc400078e020f */
[----:B------:R-:W-:-:S03]  /*0ea0*/  IMAD R8, R0, R9, 0x3039 ;  /* 0x0000303900087424 */ /* 0x000fc600078e0209 */
[----:B------:R-:W-:Y:S01]  /*0eb0*/  LOP3.LUT R0, R22, 0x7fffffff, RZ, 0xc0, !PT ;  /* 0x7fffffff16007812 */ /* 0x000fe200078ec0ff */
[----:B--2---:R-:W1:Y:S01]  /*0ec0*/  MUFU.RCP R13, R13 ;  /* 0x0000000d000d7308 */ /* 0x004e620000001000 */
[----:B------:R-:W-:Y:S01]  /*0ed0*/  LOP3.LUT R8, R8, 0x7fffffff, RZ, 0xc0, !PT ;  /* 0x7fffffff08087812 */ /* 0x000fe200078ec0ff */
[----:B-1----:R-:W-:-:S06]  /*0ee0*/  VIADD R6, R13, 0xffffffe ;  /* 0x0ffffffe0d067836 */ /* 0x002fcc0000000000 */
[----:B------:R1:W2:Y:S02]  /*0ef0*/  F2I.FTZ.U32.TRUNC.NTZ R7, R6 ;  /* 0x0000000600077305 */ /* 0x0002a4000021f000 */
[----:B-1----:R-:W-:Y:S01]  /*0f00*/  IMAD.MOV.U32 R6, RZ, RZ, RZ ;  /* 0x000000ffff067224 */ /* 0x002fe200078e00ff */
        /* <DEDUP_REMOVED lines=9> */
[----:B------:R-:W-:-:S04]  /*0fa0*/  ISETP.GE.U32.AND P0, PT, R8, UR7, PT ;  /* 0x0000000708007c0c */ /* 0x000fc8000bf06070 */
[----:B------:R-:W-:-:S09]  /*0fb0*/  ISETP.GE.U32.AND P1, PT, R6, UR7, PT ;  /* 0x0000000706007c0c */ /* 0x000fd2000bf26070 */
[----:B------:R-:W-:-:S04]  /*0fc0*/  @P0 IADD3 R8, PT, PT, R8, -UR7, RZ ;  /* 0x8000000708080c10 */ /* 0x000fc8000fffe0ff */
[----:B------:R-:W-:Y:S01]  /*0fd0*/  @P1 VIADD R6, R6, -UR7 ;  /* 0x8000000706061c36 */ /* 0x000fe20008000000 */
[----:B------:R-:W-:-:S04]  /*0fe0*/  ISETP.GE.U32.AND P0, PT, R8, UR7, PT ;  /* 0x0000000708007c0c */ /* 0x000fc8000bf06070 */
[----:B------:R-:W-:-:S09]  /*0ff0*/  ISETP.GE.U32.AND P1, PT, R6, UR7, PT ;  /* 0x0000000706007c0c */ /* 0x000fd2000bf26070 */
[----:B------:R-:W-:-:S04]  /*1000*/  @P0 IADD3 R8, PT, PT, R8, -UR7, RZ ;  /* 0x8000000708080c10 */ /* 0x000fc8000fffe0ff */
        /* <DEDUP_REMOVED lines=21> */
[----:B------:R-:W-:-:S04]  /*1160*/  FADD R13, |R13|, |R20| ;  /* 0x400000140d0d7221 */ /* 0x000fc80000000200 */
[----:B------:R-:W-:Y:S01]  /*1170*/  FADD R19, -R18, R13 ;  /* 0x0000000d12137221 */ /* 0x000fe20000000100 */
[----:B------:R-:W-:-:S13]  /*1180*/  FSETP.GEU.AND P0, PT, R13, R18, PT ;  /* 0x000000120d00720b */ /* 0x000fda0003f0e000 */
        /* <DEDUP_REMOVED lines=9> */
[----:B------:R-:W-:-:S04]  /*1220*/  FFMA R13, R0, -R19, RZ ;  /* 0x80000013000d7223 */ /* 0x000fc800000000ff */
[----:B------:R-:W-:-:S04]  /*1230*/  FFMA R14, -R10, R13, -R19 ;  /* 0x0000000d0a0e7223 */ /* 0x000fc80000000913 */
[----:B------:R-:W-:Y:S01]  /*1240*/  FFMA R0, R0, R14, R13 ;  /* 0x0000000e00007223 */ /* 0x000fe2000000000d */
[----:B-1----:R-:W-:Y:S06]  /*1250*/  @!P0 BRA `(.L_x_40) ;  /* 0x00000000000c8947 */ /* 0x002fec0003800000 */
[----:B------:R-:W-:Y:S01]  /*1260*/  FADD R19, -R19, -RZ ;  /* 0x800000ff13137221 */ /* 0x000fe20000000100 */
[----:B------:R-:W-:-:S07]  /*1270*/  MOV R14, 0x1290 ;  /* 0x00001290000e7802 */ /* 0x000fce0000000f00 */
[----:B------:R-:W-:Y:S05]  /*1280*/  CALL.REL.NOINC `($__internal_0_$__cuda_sm3x_div_rn_noftz_f32_slowpath) ;  /* 0x0000001400ec7944 */ /* 0x000fea0003c00000 */
.L_x_40:
[----:B------:R-:W-:Y:S05]  /*1290*/  BSYNC.RECONVERGENT B2 ;  /* 0x0000000000027941 */ /* 0x000fea0003800200 */
.L_x_39:
[----:B------:R-:W-:Y:S02]  /*12a0*/  HFMA2 R13, -RZ, RZ, 0.96630859375, -0.0022525787353515625 ;  /* 0x3bbb989dff0d7431 */ /* 0x000fe400000001ff */
[----:B------:R-:W-:Y:S01]  /*12b0*/  IMAD.MOV.U32 R14, RZ, RZ, 0x437c0000 ;  /* 0x437c0000ff0e7424 */ /* 0x000fe200078e00ff */
[----:B------:R-:W-:Y:S02]  /*12c0*/  MOV R17, 0x3039 ;  /* 0x0000303900117802 */ /* 0x000fe40000000f00 */
        /* <DEDUP_REMOVED lines=15> */
.L_x_38:
[----:B------:R-:W-:Y:S05]  /*13c0*/  BSYNC.RELIABLE B1 ;  /* 0x0000000000017941 */ /* 0x000fea0003800100 */
.L_x_37:
[----:B------:R1:W-:Y:S04]  /*13d0*/  STG.E desc[UR10][R8.64], R23 ;  /* 0x0000001708007986 */ /* 0x0003e8000c10190a */
[----:B------:R1:W-:Y:S02]  /*13e0*/  STG.E desc[UR10][R6.64], R25 ;  /* 0x0000001906007986 */ /* 0x0003e4000c10190a */
.L_x_36:
[----:B------:R-:W-:Y:S05]  /*13f0*/  BSYNC.RECONVERGENT B0 ;  /* 0x0000000000007941 */ /* 0x000fea0003800200 */
.L_x_35:
[----:B------:R-:W-:Y:S05]  /*1400*/  WARPSYNC.ALL ;  /* 0x0000000000007948 */ /* 0x000fea0003800000 */
[----:B------:R-:W-:-:S04]  /*1410*/  UIADD3 UR5, UPT, UPT, UR5, 0x2, URZ ;  /* 0x0000000205057890 */ /* 0x000fc8000fffe0ff */
[----:B------:R-:W-:-:S09]  /*1420*/  UISETP.NE.AND UP0, UPT, UR5, URZ, UPT ;  /* 0x000000ff0500728c */ /* 0x000fd2000bf05270 */
[----:B------:R-:W-:Y:S05]  /*1430*/  BRA.U UP0, `(.L_x_41) ;  /* 0xfffffff500047547 */ /* 0x000fea000b83ffff */
.L_x_28:
[----:B------:R-:W-:-:S04]  /*1440*/  ULOP3.LUT UR4, UR4, 0x1, URZ, 0xc0, !UPT ;  /* 0x0000000104047892 */ /* 0x000fc8000f8ec0ff */
[----:B------:R-:W-:-:S09]  /*1450*/  UISETP.NE.U32.AND UP0, UPT, UR4, 0x1, UPT ;  /* 0x000000010400788c */ /* 0x000fd2000bf05070 */
[----:B------:R-:W-:Y:S05]  /*1460*/  BRA.U UP0, `(.L_x_42) ;  /* 0x00000005007c7547 */ /* 0x000fea000b800000 */
[----:B------:R-:W2:Y:S01]  /*1470*/  LDCU UR4, c[0x0][0x3a8] ;  /* 0x00007500ff0477ac */ /* 0x000ea20008000800 */
[----:B-1----:R-:W-:Y:S01]  /*1480*/  HFMA2 R7, -RZ, RZ, 2.88671875, 25.703125 ;  /* 0x41c64e6dff077431 */ /* 0x002fe200000001ff */
[----:B------:R-:W-:Y:S01]  /*1490*/  MOV R9, 0xc2a29a69 ;  /* 0xc2a29a6900097802 */ /* 0x000fe20000000f00 */
[----:B------:R-:W-:Y:S04]  /*14a0*/  BSSY.RECONVERGENT B0, `(.L_x_42) ;  /* 0x000005b000007945 */ /* 0x000fe80003800200 */
[C---:B-----5:R-:W-:Y:S02]  /*14b0*/  IMAD R6, R0.reuse, R9, -0x2c23e982 ;  /* 0xd3dc167e00067424 */ /* 0x060fe400078e0209 */
[----:B------:R-:W-:-:S05]  /*14c0*/  IMAD R7, R0, R7, 0x3039 ;  /* 0x0000303900077424 */ /* 0x000fca00078e0207 */
[----:B------:R-:W-:Y:S01]  /*14d0*/  LOP3.LUT R7, R7, 0x7fffffff, RZ, 0xc0, !PT ;  /* 0x7fffffff07077812 */ /* 0x000fe200078ec0ff */
[----:B--2---:R-:W1:Y:S01]  /*14e0*/  I2F.U32.RP R8, UR4 ;  /* 0x0000000400087d06 */ /* 0x004e620008209000 */
[----:B------:R-:W-:-:S07]  /*14f0*/  ISETP.NE.U32.AND P2, PT, RZ, UR4, PT ;  /* 0x00000004ff007c0c */ /* 0x000fce000bf45070 */
[----:B-1----:R-:W0:Y:S02]  /*1500*/  MUFU.RCP R8, R8 ;  /* 0x0000000800087308 */ /* 0x002e240000001000 */
[----:B0-----:R-:W-:-:S06]  /*1510*/  IADD3 R4, PT, PT, R8, 0xffffffe, RZ ;  /* 0x0ffffffe08047810 */ /* 0x001fcc0007ffe0ff */
[----:B------:R0:W1:Y:S02]  /*1520*/  F2I.FTZ.U32.TRUNC.NTZ R5, R4 ;  /* 0x0000000400057305 */ /* 0x000064000021f000 */
[----:B0-----:R-:W-:Y:S02]  /*1530*/  HFMA2 R4, -RZ, RZ, 0, 0 ;  /* 0x00000000ff047431 */ /* 0x001fe400000001ff */
[----:B-1----:R-:W-:-:S04]  /*1540*/  IMAD.MOV R13, RZ, RZ, -R5 ;  /* 0x000000ffff0d7224 */ /* 0x002fc800078e0a05 */
[----:B------:R-:W-:-:S04]  /*1550*/  IMAD R13, R13, UR4, RZ ;  /* 0x000000040d0d7c24 */ /* 0x000fc8000f8e02ff */
[----:B------:R-:W-:Y:S01]  /*1560*/  IMAD.HI.U32 R5, R5, R13, R4 ;  /* 0x0000000d05057227 */ /* 0x000fe200078e0004 */
[----:B------:R-:W-:Y:S02]  /*1570*/  LOP3.LUT R4, R6, 0x7fffffff, RZ, 0xc0, !PT ;  /* 0x7fffffff06047812 */ /* 0x000fe400078ec0ff */
[----:B------:R-:W-:-:S03]  /*1580*/  LOP3.LUT R13, RZ, UR4, RZ, 0x33, !PT ;  /* 0x00000004ff0d7c12 */ /* 0x000fc6000f8e33ff */
[----:B------:R-:W-:-:S04]  /*1590*/  IMAD.HI.U32 R0, R5, R7, RZ ;  /* 0x0000000705007227 */ /* 0x000fc800078e00ff */
[----:B------:R-:W-:-:S04]  /*15a0*/  IMAD.HI.U32 R5, R5, R4, RZ ;  /* 0x0000000405057227 */ /* 0x000fc800078e00ff */
[----:B------:R-:W-:Y:S01]  /*15b0*/  IMAD.MOV R0, RZ, RZ, -R0 ;  /* 0x000000ffff007224 */ /* 0x000fe200078e0a00 */
[----:B------:R-:W-:-:S03]  /*15c0*/  IADD3 R5, PT, PT, -R5, RZ, RZ ;  /* 0x000000ff05057210 */ /* 0x000fc60007ffe1ff */
[----:B------:R-:W-:Y:S02]  /*15d0*/  IMAD R7, R0, UR4, R7 ;  /* 0x0000000400077c24 */ /* 0x000fe4000f8e0207 */
[----:B------:R-:W-:-:S03]  /*15e0*/  IMAD R4, R5, UR4, R4 ;  /* 0x0000000405047c24 */ /* 0x000fc6000f8e0204 */
[----:B------:R-:W-:Y:S02]  /*15f0*/  ISETP.GE.U32.AND P0, PT, R7, UR4, PT ;  /* 0x0000000407007c0c */ /* 0x000fe4000bf06070 */
[----:B------:R-:W-:-:S11]  /*1600*/  ISETP.GE.U32.AND P1, PT, R4, UR4, PT ;  /* 0x0000000404007c0c */ /* 0x000fd6000bf26070 */
[----:B------:R-:W-:Y:S02]  /*1610*/  @P0 IADD3 R7, PT, PT, R7, -UR4, RZ ;  /* 0x8000000407070c10 */ /* 0x000fe4000fffe0ff */
[----:B------:R-:W-:Y:S02]  /*1620*/  @P1 IADD3 R4, PT, PT, R4, -UR4, RZ ;  /* 0x8000000404041c10 */ /* 0x000fe4000fffe0ff */
[----:B------:R-:W-:Y:S02]  /*1630*/  ISETP.GE.U32.AND P0, PT, R7, UR4, PT ;  /* 0x0000000407007c0c */ /* 0x000fe4000bf06070 */
[----:B------:R-:W-:-:S11]  /*1640*/  ISETP.GE.U32.AND P1, PT, R4, UR4, PT ;  /* 0x0000000404007c0c */ /* 0x000fd6000bf26070 */
[----:B------:R-:W-:Y:S02]  /*1650*/  @P0 VIADD R7, R7, -UR4 ;  /* 0x8000000407070c36 */ /* 0x000fe40008000000 */
[----:B------:R-:W-:-:S03]  /*1660*/  @P1 IADD3 R4, PT, PT, R4, -UR4, RZ ;  /* 0x8000000404041c10 */ /* 0x000fc6000fffe0ff */
[C---:B------:R-:W-:Y:S02]  /*1670*/  SEL R7, R13.reuse, R7, !P2 ;  /* 0x000000070d077207 */ /* 0x040fe40005000000 */
[----:B------:R-:W-:-:S04]  /*1680*/  SEL R13, R13, R4, !P2 ;  /* 0x000000040d0d7207 */ /* 0x000fc80005000000 */
[----:B------:R-:W-:-:S13]  /*1690*/  ISETP.NE.AND P0, PT, R7, R13, PT ;  /* 0x0000000d0700720c */ /* 0x000fda0003f05270 */
[----:B------:R-:W-:Y:S05]  /*16a0*/  @!P0 BRA `(.L_x_43) ;  /* 0x0000000000e88947 */ /* 0x000fea0003800000 */
[--C-:B------:R-:W-:Y:S01]  /*16b0*/  IMAD.WIDE.U32 R22, R7, 0x4, R2.reuse ;  /* 0x0000000407167825 */ /* 0x100fe200078e0002 */
[----:B------:R-:W0:Y:S03]  /*16c0*/  LDC.64 R16, c[0x0][0x380] ;  /* 0x0000e000ff107b82 */ /* 0x000e260000000a00 */
        /* <DEDUP_REMOVED lines=34> */
.L_x_47:
[----:B------:R-:W-:Y:S05]  /*18f0*/  BSYNC.RECONVERGENT B2 ;  /* 0x0000000000027941 */ /* 0x000fea0003800200 */
.L_x_46:
[----:B------:R-:W-:Y:S01]  /*1900*/  HFMA2 R10, -RZ, RZ, 3.7421875, 0 ;  /* 0x437c0000ff0a7431 */ /* 0x000fe200000001ff */
[----:B------:R-:W-:Y:S01]  /*1910*/  MOV R7, 0x3bbb989d ;  /* 0x3bbb989d00077802 */ /* 0x000fe20000000f00 */
[----:B------:R-:W-:-:S04]  /*1920*/  IMAD.MOV.U32 R15, RZ, RZ, 0x41c64e6d ;  /* 0x41c64e6dff0f7424 */ /* 0x000fc800078e00ff */
[----:B------:R-:W-:Y:S01]  /*1930*/  FFMA.SAT R7, R0, R7, 0.5 ;  /* 0x3f00000000077423 */ /* 0x000fe20000002007 */
[----:B------:R-:W-:-:S03]  /*1940*/  IMAD R6, R6, R15, 0x3039 ;  /* 0x0000303906067424 */ /* 0x000fc600078e020f */
[----:B------:R-:W-:Y:S02]  /*1950*/  FFMA.RM R7, R7, R10, 12582913 ;  /* 0x4b40000107077423 */ /* 0x000fe4000000400a */
[----:B------:R-:W-:Y:S02]  /*1960*/  LOP3.LUT R6, R6, 0x7fffffff, RZ, 0xc0, !PT ;  /* 0x7fffffff06067812 */ /* 0x000fe400078ec0ff */
[C---:B------:R-:W-:Y:S01]  /*1970*/  FADD R13, R7.reuse, -12583039 ;  /* 0xcb40007f070d7421 */ /* 0x040fe20000000000 */
[----:B------:R-:W-:Y:S02]  /*1980*/  SHF.L.U32 R7, R7, 0x17, RZ ;  /* 0x0000001707077819 */ /* 0x000fe400000006ff */
[----:B------:R-:W-:Y:S01]  /*1990*/  I2FP.F32.U32 R6, R6 ;  /* 0x0000000600067245 */ /* 0x000fe20000201000 */
[----:B------:R-:W-:-:S04]  /*19a0*/  FFMA R13, R0, 1.4426950216293334961, -R13 ;  /* 0x3fb8aa3b000d7823 */ /* 0x000fc8000000080d */
[----:B------:R-:W-:Y:S01]  /*19b0*/  FFMA R13, R0, 1.925963033500011079e-08, R13 ;  /* 0x32a57060000d7823 */ /* 0x000fe2000000000d */
[----:B------:R-:W-:-:S03]  /*19c0*/  FMUL R15, R6, 4.6566128730773925781e-10 ;  /* 0x30000000060f7820 */ /* 0x000fc60000400000 */
[----:B------:R-:W0:Y:S02]  /*19d0*/  MUFU.EX2 R0, R13 ;  /* 0x0000000d00007308 */ /* 0x000e240000000800 */
[----:B0-----:R-:W-:-:S05]  /*19e0*/  FMUL R0, R7, R0 ;  /* 0x0000000007007220 */ /* 0x001fca0000400000 */
[----:B------:R-:W-:-:S13]  /*19f0*/  FSETP.GEU.AND P0, PT, R15, R0, PT ;  /* 0x000000000f00720b */ /* 0x000fda0003f0e000 */
[----:B------:R-:W-:Y:S05]  /*1a00*/  @P0 BREAK.RELIABLE B1 ;  /* 0x0000000000010942 */ /* 0x000fea0003800100 */
[----:B------:R-:W-:Y:S05]  /*1a10*/  @P0 BRA `(.L_x_43) ;  /* 0x00000000000c0947 */ /* 0x000fea0003800000 */
.L_x_45:
[----:B------:R-:W-:Y:S05]  /*1a20*/  BSYNC.RELIABLE B1 ;  /* 0x0000000000017941 */ /* 0x000fea0003800100 */
.L_x_44:
[----:B------:R0:W-:Y:S04]  /*1a30*/  STG.E desc[UR10][R22.64], R5 ;  /* 0x0000000516007986 */ /* 0x0001e8000c10190a */
[----:B------:R0:W-:Y:S02]  /*1a40*/  STG.E desc[UR10][R8.64], R4 ;  /* 0x0000000408007986 */ /* 0x0001e4000c10190a */
.L_x_43:
[----:B------:R-:W-:Y:S05]  /*1a50*/  BSYNC.RECONVERGENT B0 ;  /* 0x0000000000007941 */ /* 0x000fea0003800200 */
.L_x_42:
[----:B------:R-:W2:Y:S01]  /*1a60*/  LDCU UR5, c[0x0][0x3a8] ;  /* 0x00007500ff0577ac */ /* 0x000ea20008000800 */
[----:B0-----:R-:W-:Y:S01]  /*1a70*/  HFMA2 R5, -RZ, RZ, 0, 0 ;  /* 0x00000000ff057431 */ /* 0x001fe200000001ff */
[----:B-----5:R-:W-:Y:S01]  /*1a80*/  MOV R0, RZ ;  /* 0x000000ff00007202 */ /* 0x020fe20000000f00 */
[----:B------:R-:W-:Y:S02]  /*1a90*/  UISETP.NE.AND UP1, UPT, UR6, URZ, UPT ;  /* 0x000000ff0600728c */ /* 0x000fe4000bf25270 */
[----:B--2---:R-:W-:-:S09]  /*1aa0*/  UISETP.GE.U32.AND UP0, UPT, UR5, 0x10, UPT ;  /* 0x000000100500788c */ /* 0x004fd2000bf06070 */
[----:B------:R-:W-:Y:S05]  /*1ab0*/  BRA.U !UP0, `(.L_x_48) ;  /* 0x0000000508f47547 */ /* 0x000fea000b800000 */
[----:B------:R-:W1:Y:S01]  /*1ac0*/  LDC.64 R4, c[0x0][0x398] ;  /* 0x0000e600ff047b82 */ /* 0x000e620000000a00 */
[----:B------:R-:W-:Y:S01]  /*1ad0*/  ULOP3.LUT UR4, UR5, 0x7ffffff0, URZ, 0xc0, !UPT ;  /* 0x7ffffff005047892 */ /* 0x000fe2000f8ec0ff */
[----:B------:R-:W-:Y:S01]  /*1ae0*/  MOV R0, RZ ;  /* 0x000000ff00007202 */ /* 0x000fe20000000f00 */
[----:B-1----:R-:W-:-:S04]  /*1af0*/  IMAD.WIDE R6, R11, 0x4, R4 ;  /* 0x000000040b067825 */ /* 0x002fc800078e0204 */
[----:B------:R-:W-:Y:S01]  /*1b00*/  IMAD.U32 R5, RZ, RZ, UR4 ;  /* 0x00000004ff057e24 */ /* 0x000fe2000f8e00ff */
[----:B------:R-:W-:Y:S01]  /*1b10*/  IADD3 R14, P0, PT, R6, 0x20, RZ ;  /* 0x00000020060e7810 */ /* 0x000fe20007f1e0ff */
[----:B------:R-:W-:-:S03]  /*1b20*/  UMOV UR4, URZ ;  /* 0x000000ff00047c82 */ /* 0x000fc60008000000 */
[----:B------:R-:W-:-:S09]  /*1b30*/  IADD3.X R15, PT, PT, RZ, R7, RZ, P0, !PT ;  /* 0x00000007ff0f7210 */ /* 0x000fd200007fe4ff */
.L_x_49:
[----:B------:R-:W2:Y:S01]  /*1b40*/  LDG.E R19, desc[UR10][R14.64+-0x20] ;  /* 0xffffe00a0e137981 */ /* 0x000ea2000c1e1900 */
[----:B------:R-:W2:Y:S03]  /*1b50*/  LDC.64 R16, c[0x0][0x380] ;  /* 0x0000e000ff107b82 */ /* 0x000ea60000000a00 */
[----:B------:R-:W3:Y:S04]  /*1b60*/  LDG.E R21, desc[UR10][R14.64+-0x1c] ;  /* 0xffffe40a0e157981 */ /* 0x000ee8000c1e1900 */
[----:B------:R-:W4:Y:S04]  /*1b70*/  LDG.E R27, desc[UR10][R14.64+-0x18] ;  /* 0xffffe80a0e1b7981 */ /* 0x000f28000c1e1900 */
[----:B------:R-:W5:Y:S04]  /*1b80*/  LDG.E R8, desc[UR10][R14.64+-0x14] ;  /* 0xffffec0a0e087981 */ /* 0x000f68000c1e1900 */
        /* <DEDUP_REMOVED lines=8> */
[----:B------:R-:W5:Y:S01]  /*1c10*/  LDG.E R23, desc[UR10][R14.64+0x18] ;  /* 0x0000180a0e177981 */ /* 0x000f62000c1e1900 */
[----:B--2---:R-:W-:-:S05]  /*1c20*/  IMAD.WIDE R18, R19, 0x4, R16 ;  /* 0x0000000413127825 */ /* 0x004fca00078e0210 */
[----:B------:R-:W2:Y:S04]  /*1c30*/  LDG.E.CONSTANT R29, desc[UR10][R18.64] ;  /* 0x0000000a121d7981 */ /* 0x000ea8000c1e9900 */
[----:B------:R-:W2:Y:S04]  /*1c40*/  LDG.E R18, desc[UR10][R14.64+0xc] ;  /* 0x00000c0a0e127981 */ /* 0x000ea8000c1e1900 */
[----:B------:R-:W2:Y:S01]  /*1c50*/  LDG.E R19, desc[UR10][R14.64+0x10] ;  /* 0x0000100a0e137981 */ /* 0x000ea2000c1e1900 */
[----:B------:R-:W-:Y:S01]  /*1c60*/  I2FP.F32.U32 R4, UR4 ;  /* 0x0000000400047c45 */ /* 0x000fe20008201000 */
[----:B---3--:R-:W-:-:S04]  /*1c70*/  IMAD.WIDE R20, R21, 0x4, R16 ;  /* 0x0000000415147825 */ /* 0x008fc800078e0210 */
[----:B----4-:R-:W-:-:S04]  /*1c80*/  IMAD.WIDE R26, R27, 0x4, R16 ;  /* 0x000000041b1a7825 */ /* 0x010fc800078e0210 */
[----:B-----5:R-:W-:Y:S02]  /*1c90*/  IMAD.WIDE R24, R25, 0x4, R16 ;  /* 0x0000000419187825 */ /* 0x020fe400078e0210 */
[----:B------:R-:W3:Y:S04]  /*1ca0*/  LDG.E.CONSTANT R27, desc[UR10][R26.64] ;  /* 0x0000000a1a1b7981 */ /* 0x000ee8000c1e9900 */
[----:B------:R-:W4:Y:S01]  /*1cb0*/  LDG.E.CONSTANT R25, desc[UR10][R24.64] ;  /* 0x0000000a18197981 */ /* 0x000f22000c1e9900 */
[----:B--2---:R-:W-:-:S03]  /*1cc0*/  FADD R29, -R29, R4 ;  /* 0x000000041d1d7221 */ /* 0x004fc60000000100 */
[----:B------:R0:W2:Y:S02]  /*1cd0*/  LDG.E.CONSTANT R4, desc[UR10][R20.64] ;  /* 0x0000000a14047981 */ /* 0x0000a4000c1e9900 */
[----:B0-----:R-:W-:-:S05]  /*1ce0*/  IMAD.WIDE R20, R8, 0x4, R16 ;  /* 0x0000000408147825 */ /* 0x001fca00078e0210 */
[----:B------:R0:W5:Y:S01]  /*1cf0*/  LDG.E.CONSTANT R26, desc[UR10][R20.64] ;  /* 0x0000000a141a7981 */ /* 0x000162000c1e9900 */
[----:B------:R-:W-:-:S04]  /*1d00*/  IMAD.WIDE R8, R9, 0x4, R16 ;  /* 0x0000000409087825 */ /* 0x000fc800078e0210 */
[--C-:B0-----:R-:W-:Y:S02]  /*1d10*/  IMAD.WIDE R20, R13, 0x4, R16.reuse ;  /* 0x000000040d147825 */ /* 0x101fe400078e0210 */
[----:B------:R0:W4:Y:S04]  /*1d20*/  LDG.E.CONSTANT R13, desc[UR10][R8.64] ;  /* 0x0000000a080d7981 */ /* 0x000128000c1e9900 */
[----:B------:R1:W4:Y:S01]  /*1d30*/  LDG.E.CONSTANT R24, desc[UR10][R20.64] ;  /* 0x0000000a14187981 */ /* 0x000322000c1e9900 */
[----:B0-----:R-:W-:-:S04]  /*1d40*/  IMAD.WIDE R8, R28, 0x4, R16 ;  /* 0x000000041c087825 */ /* 0x001fc800078e0210 */
[--C-:B-1----:R-:W-:Y:S02]  /*1d50*/  IMAD.WIDE R20, R10, 0x4, R16.reuse ;  /* 0x000000040a147825 */ /* 0x102fe400078e0210 */
[----:B------:R-:W4:Y:S04]  /*1d60*/  LDG.E.CONSTANT R9, desc[UR10][R8.64] ;  /* 0x0000000a08097981 */ /* 0x000f28000c1e9900 */
[----:B------:R0:W4:Y:S02]  /*1d70*/  LDG.E.CONSTANT R10, desc[UR10][R20.64] ;  /* 0x0000000a140a7981 */ /* 0x000124000c1e9900 */
[----:B0-----:R-:W-:-:S05]  /*1d80*/  IMAD.WIDE R20, R6, 0x4, R16 ;  /* 0x0000000406147825 */ /* 0x001fca00078e0210 */
[----:B------:R0:W4:Y:S02]  /*1d90*/  LDG.E.CONSTANT R8, desc[UR10][R20.64] ;  /* 0x0000000a14087981 */ /* 0x000124000c1e9900 */
[----:B0-----:R-:W-:-:S04]  /*1da0*/  IMAD.WIDE R20, R18, 0x4, R16 ;  /* 0x0000000412147825 */ /* 0x001fc800078e0210 */
[----:B------:R-:W-:-:S06]  /*1db0*/  IMAD.WIDE R18, R19, 0x4, R16 ;  /* 0x0000000413127825 */ /* 0x000fcc00078e0210 */
[----:B------:R-:W4:Y:S04]  /*1dc0*/  LDG.E.CONSTANT R18, desc[UR10][R18.64] ;  /* 0x0000000a12127981 */ /* 0x000f28000c1e9900 */
[----:B------:R-:W3:Y:S01]  /*1dd0*/  LDG.E R19, desc[UR10][R14.64+0x1c] ;  /* 0x00001c0a0e137981 */ /* 0x000ee2000c1e1900 */
[----:B------:R-:W-:-:S06]  /*1de0*/  IMAD.WIDE R6, R7, 0x4, R16 ;  /* 0x0000000407067825 */ /* 0x000fcc00078e0210 */
[----:B------:R-:W4:Y:S04]  /*1df0*/  LDG.E.CONSTANT R7, desc[UR10][R6.64] ;  /* 0x0000000a06077981 */ /* 0x000f28000c1e9900 */
[----:B------:R0:W4:Y:S02]  /*1e00*/  LDG.E.CONSTANT R6, desc[UR10][R20.64] ;  /* 0x0000000a14067981 */ /* 0x000124000c1e9900 */
[----:B0-----:R-:W-:-:S04]  /*1e10*/  IMAD.WIDE R20, R22, 0x4, R16 ;  /* 0x0000000416147825 */ /* 0x001fc800078e0210 */
[----:B------:R-:W-:Y:S01]  /*1e20*/  IMAD.WIDE R22, R23, 0x4, R16 ;  /* 0x0000000417167825 */ /* 0x000fe200078e0210 */
[----:B------:R-:W4:Y:S05]  /*1e30*/  LDG.E.CONSTANT R28, desc[UR10][R20.64] ;  /* 0x0000000a141c7981 */ /* 0x000f2a000c1e9900 */
[----:B------:R-:W4:Y:S01]  /*1e40*/  LDG.E.CONSTANT R22, desc[UR10][R22.64] ;  /* 0x0000000a16167981 */ /* 0x000f22000c1e9900 */
[----:B------:R-:W-:Y:S01]  /*1e50*/  UIADD3 UR7, UPT, UPT, UR4, 0x1, URZ ;  /* 0x0000000104077890 */ /* 0x000fe2000fffe0ff */
[----:B------:R-:W-:-:S05]  /*1e60*/  FADD R29, |R29|, R0 ;  /* 0x000000001d1d7221 */ /* 0x000fca0000000200 */
[----:B------:R-:W-:Y:S01]  /*1e70*/  I2FP.F32.U32 R0, UR7 ;  /* 0x0000000700007c45 */ /* 0x000fe20008201000 */
[----:B------:R-:W-:Y:S02]  /*1e80*/  UIADD3 UR7, UPT, UPT, UR4, 0x2, URZ ;  /* 0x0000000204077890 */ /* 0x000fe4000fffe0ff */
[----:B------:R-:W-:Y:S01]  /*1e90*/  UIADD3 UR8, UPT, UPT, UR4, 0x3, URZ ;  /* 0x0000000304087890 */ /* 0x000fe2000fffe0ff */
[----:B---3--:R-:W-:-:S06]  /*1ea0*/  IMAD.WIDE R16, R19, 0x4, R16 ;  /* 0x0000000413107825 */ /* 0x008fcc00078e0210 */
[----:B------:R0:W3:Y:S01]  /*1eb0*/  LDG.E.CONSTANT R16, desc[UR10][R16.64] ;  /* 0x0000000a10107981 */ /* 0x0000e2000c1e9900 */
[----:B--2---:R-:W-:Y:S01]  /*1ec0*/  FADD R0, -R4, R0 ;  /* 0x0000000004007221 */ /* 0x004fe20000000100 */
[----:B------:R-:W-:Y:S01]  /*1ed0*/  I2FP.F32.U32 R4, UR7 ;  /* 0x0000000700047c45 */ /* 0x000fe20008201000 */
[----:B------:R-:W-:Y:S01]  /*1ee0*/  UIADD3 UR7, UPT, UPT, UR4, 0x4, URZ ;  /* 0x0000000404077890 */ /* 0x000fe2000fffe0ff */
[----:B------:R-:W-:Y:S01]  /*1ef0*/  I2FP.F32.U32 R19, UR8 ;  /* 0x0000000800137c45 */ /* 0x000fe20008201000 */
[----:B------:R-:W-:Y:S01]  /*1f00*/  FADD R0, R29, |R0| ;  /* 0x400000001d007221 */ /* 0x000fe20000000000 */
[----:B------:R-:W-:Y:S01]  /*1f10*/  UIADD3 UR8, UPT, UPT, UR4, 0x5, URZ ;  /* 0x0000000504087890 */ /* 0x000fe2000fffe0ff */
[----:B------:R-:W-:Y:S02]  /*1f20*/  FADD R27, -R27, R4 ;  /* 0x000000041b1b7221 */ /* 0x000fe40000000100 */
[----:B------:R-:W-:Y:S01]  /*1f30*/  I2FP.F32.U32 R4, UR7 ;  /* 0x0000000700047c45 */ /* 0x000fe20008201000 */
[----:B-----5:R-:W-:Y:S01]  /*1f40*/  FADD R19, -R26, R19 ;  /* 0x000000131a137221 */ /* 0x020fe20000000100 */
[----:B------:R-:W-:Y:S01]  /*1f50*/  FADD R0, R0, |R27| ;  /* 0x4000001b00007221 */ /* 0x000fe20000000000 */
[----:B0-----:R-:W-:Y:S01]  /*1f60*/  I2FP.F32.U32 R17, UR8 ;  /* 0x0000000800117c45 */ /* 0x001fe20008201000 */
[----:B------:R-:W-:Y:S01]  /*1f70*/  UIADD3 UR7, UPT, UPT, UR4, 0x6, URZ ;  /* 0x0000000604077890 */ /* 0x000fe2000fffe0ff */
[----:B----4-:R-:W-:Y:S01]  /*1f80*/  FADD R25, -R25, R4 ;  /* 0x0000000419197221 */ /* 0x010fe20000000100 */
[----:B------:R-:W-:Y:S01]  /*1f90*/  FADD R0, R0, |R19| ;  /* 0x4000001300007221 */ /* 0x000fe20000000000 */
[----:B------:R-:W-:Y:S01]  /*1fa0*/  UIADD3 UR8, UPT, UPT, UR4, 0x7, URZ ;  /* 0x0000000704087890 */ /* 0x000fe2000fffe0ff */
[----:B------:R-:W-:-:S02]  /*1fb0*/  FADD R17, -R24, R17 ;  /* 0x0000001118117221 */ /* 0x000fc40000000100 */
[----:B------:R-:W-:Y:S01]  /*1fc0*/  FADD R0, R0, |R25| ;  /* 0x4000001900007221 */ /* 0x000fe20000000000 */
[----:B------:R-:W-:Y:S01]  /*1fd0*/  I2FP.F32.U32 R4, UR7 ;  /* 0x0000000700047c45 */ /* 0x000fe20008201000 */
[----:B------:R-:W-:Y:S02]  /*1fe0*/  UIADD3 UR7, UPT, UPT, UR4, 0x8, URZ ;  /* 0x0000000804077890 */ /* 0x000fe4000fffe0ff */
[----:B------:R-:W-:Y:S01]  /*1ff0*/  FADD R0, R0, |R17| ;  /* 0x4000001100007221 */ /* 0x000fe20000000000 */
[----:B------:R-:W-:Y:S01]  /*2000*/  I2FP.F32.U32 R17, UR8 ;  /* 0x0000000800117c45 */ /* 0x000fe20008201000 */
[----:B------:R-:W-:Y:S01]  /*2010*/  FADD R13, -R13, R4 ;  /* 0x000000040d0d7221 */ /* 0x000fe20000000100 */
[----:B------:R-:W-:Y:S01]  /*2020*/  UIADD3 UR8, UPT, UPT, UR4, 0x9, URZ ;  /* 0x0000000904087890 */ /* 0x000fe2000fffe0ff */
[----:B------:R-:W-:Y:S01]  /*2030*/  I2FP.F32.U32 R4, UR7 ;  /* 0x0000000700047c45 */ /* 0x000fe20008201000 */
[----:B------:R-:W-:Y:S01]  /*2040*/  UIADD3 UR7, UPT, UPT, UR4, 0xa, URZ ;  /* 0x0000000a04077890 */ /* 0x000fe2000fffe0ff */
[----:B------:R-:W-:Y:S01]  /*2050*/  FADD R0, R0, |R13| ;  /* 0x4000000d00007221 */ /* 0x000fe20000000000 */
[----:B------:R-:W-:-:S02]  /*2060*/  FADD R17, -R10, R17 ;  /* 0x000000110a117221 */ /* 0x000fc40000000100 */
[----:B------:R-:W-:Y:S01]  /*2070*/  I2FP.F32.U32 R13, UR8 ;  /* 0x00000008000d7c45 */ /* 0x000fe20008201000 */
[----:B------:R-:W-:Y:S01]  /*2080*/  FADD R9, -R9, R4 ;  /* 0x0000000409097221 */ /* 0x000fe20000000100 */
[----:B------:R-:W-:Y:S01]  /*2090*/  FADD R0, R0, |R17| ;  /* 0x4000001100007221 */ /* 0x000fe20000000000 */
[----:B------:R-:W-:Y:S01]  /*20a0*/  UIADD3 UR8, UPT, UPT, UR4, 0xb, URZ ;  /* 0x0000000b04087890 */ /* 0x000fe2000fffe0ff */
[----:B------:R-:W-:Y:S01]  /*20b0*/  I2FP.F32.U32 R4, UR7 ;  /* 0x0000000700047c45 */ /* 0x000fe20008201000 */
[----:B------:R-:W-:Y:S01]  /*20c0*/  FADD R13, -R8, R13 ;  /* 0x0000000d080d7221 */ /* 0x000fe20000000100 */
[----:B------:R-:W-:-:S03]  /*20d0*/  FADD R0, R0, |R9| ;  /* 0x4000000900007221 */ /* 0x000fc60000000000 */
[----:B------:R-:W-:Y:S01]  /*20e0*/  I2FP.F32.U32 R9, UR8 ;  /* 0x0000000800097c45 */ /* 0x000fe20008201000 */
[----:B------:R-:W-:Y:S01]  /*20f0*/  FADD R0, R0, |R13| ;  /* 0x4000000d00007221 */ /* 0x000fe20000000000 */
[----:B------:R-:W-:Y:S01]  /*2100*/  FADD R7, -R7, R4 ;  /* 0x0000000407077221 */ /* 0x000fe20000000100 */
[----:B------:R-:W-:Y:S02]  /*2110*/  UIADD3 UR7, UPT, UPT, UR4, 0xc, URZ ;  /* 0x0000000c04077890 */ /* 0x000fe4000fffe0ff */
[----:B------:R-:W-:Y:S01]  /*2120*/  UIADD3 UR8, UPT, UPT, UR4, 0xd, URZ ;  /* 0x0000000d04087890 */ /* 0x000fe2000fffe0ff */
[----:B------:R-:W-:Y:S01]  /*2130*/  FADD R0, R0, |R7| ;  /* 0x4000000700007221 */ /* 0x000fe20000000000 */
[----:B------:R-:W-:Y:S02]  /*2140*/  FADD R9, -R6, R9 ;  /* 0x0000000906097221 */ /* 0x000fe40000000100 */
[----:B------:R-:W-:Y:S02]  /*2150*/  I2FP.F32.U32 R7, UR7 ;  /* 0x0000000700077c45 */ /* 0x000fe40008201000 */
[----:B------:R-:W-:Y:S01]  /*2160*/  FADD R0, R0, |R9| ;  /* 0x4000000900007221 */ /* 0x000fe20000000000 */
[----:B------:R-:W-:Y:S01]  /*2170*/  I2FP.F32.U32 R9, UR8 ;  /* 0x0000000800097c45 */ /* 0x000fe20008201000 */
[----:B------:R-:W-:-:S02]  /*2180*/  UIADD3 UR7, UPT, UPT, UR4, 0xe, URZ ;  /* 0x0000000e04077890 */ /* 0x000fc4000fffe0ff */
[----:B------:R-:W-:Y:S02]  /*2190*/  UIADD3 UR8, UPT, UPT, UR4, 0xf, URZ ;  /* 0x0000000f04087890 */ /* 0x000fe4000fffe0ff */
[----:B------:R-:W-:Y:S01]  /*21a0*/  UIADD3 UR4, UPT, UPT, UR4, 0x10, URZ ;  /* 0x0000001004047890 */ /* 0x000fe2000fffe0ff */
[----:B------:R-:W-:Y:S01]  /*21b0*/  FADD R7, -R18, R7 ;  /* 0x0000000712077221 */ /* 0x000fe20000000100 */
[----:B------:R-:W-:-:S03]  /*21c0*/  FADD R9, -R28, R9 ;  /* 0x000000091c097221 */ /* 0x000fc60000000100 */
[----:B------:R-:W-:Y:S01]  /*21d0*/  FADD R0, R0, |R7| ;  /* 0x4000000700007221 */ /* 0x000fe20000000000 */
[----:B------:R-:W-:Y:S02]  /*21e0*/  ISETP.NE.AND P0, PT, R5, UR4, PT ;  /* 0x0000000405007c0c */ /* 0x000fe4000bf05270 */
[----:B------:R-:W-:Y:S01]  /*21f0*/  I2FP.F32.U32 R7, UR7 ;  /* 0x0000000700077c45 */ /* 0x000fe20008201000 */
[----:B------:R-:W-:Y:S01]  /*2200*/  FADD R0, R0, |R9| ;  /* 0x4000000900007221 */ /* 0x000fe20000000000 */
[----:B------:R-:W-:-:S03]  /*2210*/  I2FP.F32.U32 R9, UR8 ;  /* 0x0000000800097c45 */ /* 0x000fc60008201000 */
[----:B------:R-:W-:Y:S01]  /*2220*/  FADD R7, -R22, R7 ;  /* 0x0000000716077221 */ /* 0x000fe20000000100 */
[----:B------:R-:W-:-:S03]  /*2230*/  IADD3 R14, P1, PT, R14, 0x40, RZ ;  /* 0x000000400e0e7810 */ /* 0x000fc60007f3e0ff */
[----:B------:R-:W-:Y:S01]  /*2240*/  FADD R0, R0, |R7| ;  /* 0x4000000700007221 */ /* 0x000fe20000000000 */
[----:B------:R-:W-:Y:S01]  /*2250*/  IADD3.X R15, PT, PT, RZ, R15, RZ, P1, !PT ;  /* 0x0000000fff0f7210 */ /* 0x000fe20000ffe4ff */
[----:B---3--:R-:W-:-:S04]  /*2260*/  FADD R9, -R16, R9 ;  /* 0x0000000910097221 */ /* 0x008fc80000000100 */
[----:B------:R-:W-:Y:S01]  /*2270*/  FADD R0, R0, |R9| ;  /* 0x4000000900007221 */ /* 0x000fe20000000000 */
[----:B------:R-:W-:Y:S06]  /*2280*/  @P0 BRA `(.L_x_49) ;  /* 0xfffffff8002c0947 */ /* 0x000fec000383ffff */
.L_x_48:
[----:B------:R-:W-:Y:S05]  /*2290*/  BRA.U !UP1, `(.L_x_21) ;  /* 0x0000000509d87547 */ /* 0x000fea000b800000 */
[----:B------:R-:W-:Y:S02]  /*22a0*/  UISETP.GE.U32.AND UP0, UPT, UR6, 0x8, UPT ;  /* 0x000000080600788c */ /* 0x000fe4000bf06070 */
[----:B------:R-:W-:-:S04]  /*22b0*/  ULOP3.LUT UR7, UR5, 0x7, URZ, 0xc0, !UPT ;  /* 0x0000000705077892 */ /* 0x000fc8000f8ec0ff */
[----:B------:R-:W-:-:S03]  /*22c0*/  UISETP.NE.AND UP1, UPT, UR7, URZ, UPT ;  /* 0x000000ff0700728c */ /* 0x000fc6000bf25270 */
[----:B------:R-:W-:Y:S08]  /*22d0*/  BRA.U !UP0, `(.L_x_50) ;  /* 0x0000000108e87547 */ /* 0x000ff0000b800000 */
[----:B------:R-:W-:Y:S01]  /*22e0*/  IMAD.WIDE.U32 R18, R5, 0x4, R2 ;  /* 0x0000000405127825 */ /* 0x000fe200078e0002 */
[----:B-1----:R-:W0:Y:S04]  /*22f0*/  LDC.64 R6, c[0x0][0x380] ;  /* 0x0000e000ff067b82 */ /* 0x002e280000000a00 */
[----:B------:R-:W0:Y:S04]  /*2300*/  LDG.E R21, desc[UR10][R18.64] ;  /* 0x0000000a12157981 */ /* 0x000e28000c1e1900 */
[----:B------:R-:W2:Y:S04]  /*2310*/  LDG.E R23, desc[UR10][R18.64+0x4] ;  /* 0x0000040a12177981 */ /* 0x000ea8000c1e1900 */
[----:B------:R-:W3:Y:S04]  /*2320*/  LDG.E R25, desc[UR10][R18.64+0x8] ;  /* 0x0000080a12197981 */ /* 0x000ee8000c1e1900 */
[----:B------:R-:W4:Y:S04]  /*2330*/  LDG.E R27, desc[UR10][R18.64+0xc] ;  /* 0x00000c0a121b7981 */ /* 0x000f28000c1e1900 */
[----:B------:R-:W5:Y:S04]  /*2340*/  LDG.E R17, desc[UR10][R18.64+0x10] ;  /* 0x0000100a12117981 */ /* 0x000f68000c1e1900 */
[----:B------:R-:W5:Y:S04]  /*2350*/  LDG.E R15, desc[UR10][R18.64+0x14] ;  /* 0x0000140a120f7981 */ /* 0x000f68000c1e1900 */
[----:B------:R-:W5:Y:S04]  /*2360*/  LDG.E R9, desc[UR10][R18.64+0x18] ;  /* 0x0000180a12097981 */ /* 0x000f68000c1e1900 */
[----:B------:R1:W5:Y:S01]  /*2370*/  LDG.E R13, desc[UR10][R18.64+0x1c] ;  /* 0x00001c0a120d7981 */ /* 0x000362000c1e1900 */
[----:B0-----:R-:W-:-:S04]  /*2380*/  IMAD.WIDE R20, R21, 0x4, R6 ;  /* 0x0000000415147825 */ /* 0x001fc800078e0206 */
[--C-:B--2---:R-:W-:Y:S01]  /*2390*/  IMAD.WIDE R22, R23, 0x4, R6.reuse ;  /* 0x0000000417167825 */ /* 0x104fe200078e0206 */
[----:B------:R-:W2:Y:S03]  /*23a0*/  LDG.E.CONSTANT R4, desc[UR10][R20.64] ;  /* 0x0000000a14047981 */ /* 0x000ea6000c1e9900 */
[--C-:B---3--:R-:W-:Y:S01]  /*23b0*/  IMAD.WIDE R24, R25, 0x4, R6.reuse ;  /* 0x0000000419187825 */ /* 0x108fe200078e0206 */
[----:B------:R-:W3:Y:S03]  /*23c0*/  LDG.E.CONSTANT R8, desc[UR10][R22.64] ;  /* 0x0000000a16087981 */ /* 0x000ee6000c1e9900 */
[--C-:B----4-:R-:W-:Y:S01]  /*23d0*/  IMAD.WIDE R26, R27, 0x4, R6.reuse ;  /* 0x000000041b1a7825 */ /* 0x110fe200078e0206 */
[----:B------:R-:W4:Y:S03]  /*23e0*/  LDG.E.CONSTANT R10, desc[UR10][R24.64] ;  /* 0x0000000a180a7981 */ /* 0x000f26000c1e9900 */
[--C-:B-----5:R-:W-:Y:S01]  /*23f0*/  IMAD.WIDE R28, R17, 0x4, R6.reuse ;  /* 0x00000004111c7825 */ /* 0x120fe200078e0206 */
[----:B------:R-:W5:Y:S03]  /*2400*/  LDG.E.CONSTANT R16, desc[UR10][R26.64] ;  /* 0x0000000a1a107981 */ /* 0x000f66000c1e9900 */
[--C-:B-1----:R-:W-:Y:S01]  /*2410*/  IMAD.WIDE R18, R15, 0x4, R6.reuse ;  /* 0x000000040f127825 */ /* 0x102fe200078e0206 */
[----:B------:R-:W5:Y:S03]  /*2420*/  LDG.E.CONSTANT R17, desc[UR10][R28.64] ;  /* 0x0000000a1c117981 */ /* 0x000f66000c1e9900 */
[----:B------:R-:W-:-:S02]  /*2430*/  IMAD.WIDE R14, R9, 0x4, R6 ;  /* 0x00000004090e7825 */ /* 0x000fc400078e0206 */
[----:B------:R-:W5:Y:S02]  /*2440*/  LDG.E.CONSTANT R18, desc[UR10][R18.64] ;  /* 0x0000000a12127981 */ /* 0x000f64000c1e9900 */
[----:B------:R-:W-:Y:S02]  /*2450*/  IMAD.WIDE R6, R13, 0x4, R6 ;  /* 0x000000040d067825 */ /* 0x000fe400078e0206 */
[----:B------:R-:W5:Y:S04]  /*2460*/  LDG.E.CONSTANT R14, desc[UR10][R14.64] ;  /* 0x0000000a0e0e7981 */ /* 0x000f68000c1e9900 */
[----:B------:R0:W5:Y:S01]  /*2470*/  LDG.E.CONSTANT R6, desc[UR10][R6.64] ;  /* 0x0000000a06067981 */ /* 0x000162000c1e9900 */
[----:B------:R-:W-:Y:S02]  /*2480*/  I2FP.F32.U32 R9, R5 ;  /* 0x0000000500097245 */ /* 0x000fe40000201000 */
[----:B------:R-:W-:-:S04]  /*2490*/  IADD3 R13, PT, PT, R5, 0x1, RZ ;  /* 0x00000001050d7810 */ /* 0x000fc80007ffe0ff */
[----:B------:R-:W-:Y:S01]  /*24a0*/  I2FP.F32.U32 R13, R13 ;  /* 0x0000000d000d7245 */ /* 0x000fe20000201000 */
[----:B--2---:R-:W-:Y:S01]  /*24b0*/  FADD R9, -R4, R9 ;  /* 0x0000000904097221 */ /* 0x004fe20000000100 */
[----:B------:R-:W-:-:S03]  /*24c0*/  IADD3 R4, PT, PT, R5, 0x2, RZ ;  /* 0x0000000205047810 */ /* 0x000fc60007ffe0ff */
[----:B------:R-:W-:Y:S01]  /*24d0*/  FADD R9, R0, |R9| ;  /* 0x4000000900097221 */ /* 0x000fe20000000000 */
[C---:B------:R-:W-:Y:S02]  /*24e0*/  VIADD R0, R5.reuse, 0x3 ;  /* 0x0000000305007836 */ /* 0x040fe40000000000 */
[----:B---3--:R-:W-:Y:S01]  /*24f0*/  FADD R8, -R8, R13 ;  /* 0x0000000d08087221 */ /* 0x008fe20000000100 */
[----:B------:R-:W-:Y:S02]  /*2500*/  I2FP.F32.U32 R13, R4 ;  /* 0x00000004000d7245 */ /* 0x000fe40000201000 */
[----:B------:R-:W-:Y:S01]  /*2510*/  IADD3 R4, PT, PT, R5, 0x5, RZ ;  /* 0x0000000505047810 */ /* 0x000fe20007ffe0ff */
[----:B------:R-:W-:Y:S01]  /*2520*/  FADD R8, R9, |R8| ;  /* 0x4000000809087221 */ /* 0x000fe20000000000 */
[----:B0-----:R-:W-:Y:S01]  /*2530*/  I2FP.F32.U32 R7, R0 ;  /* 0x0000000000077245 */ /* 0x001fe20000201000 */
[----:B----4-:R-:W-:Y:S01]  /*2540*/  FADD R13, -R10, R13 ;  /* 0x0000000d0a0d7221 */ /* 0x010fe20000000100 */
[----:B------:R-:W-:-:S02]  /*2550*/  IADD3 R0, PT, PT, R5, 0x4, RZ ;  /* 0x0000000405007810 */ /* 0x000fc40007ffe0ff */
[----:B------:R-:W-:Y:S01]  /*2560*/  I2FP.F32.U32 R9, R4 ;  /* 0x0000000400097245 */ /* 0x000fe20000201000 */
[----:B------:R-:W-:Y:S01]  /*2570*/  FADD R8, R8, |R13| ;  /* 0x4000000d08087221 */ /* 0x000fe20000000000 */
[----:B------:R-:W-:Y:S01]  /*2580*/  I2FP.F32.U32 R0, R0 ;  /* 0x0000000000007245 */ /* 0x000fe20000201000 */
[----:B-----5:R-:W-:Y:S01]  /*2590*/  FADD R7, -R16, R7 ;  /* 0x0000000710077221 */ /* 0x020fe20000000100 */
[----:B------:R-:W-:Y:S01]  /*25a0*/  IADD3 R4, PT, PT, R5, 0x6, RZ ;  /* 0x0000000605047810 */ /* 0x000fe20007ffe0ff */
[----:B------:R-:W-:Y:S02]  /*25b0*/  FADD R9, -R18, R9 ;  /* 0x0000000912097221 */ /* 0x000fe40000000100 */
[----:B------:R-:W-:Y:S01]  /*25c0*/  FADD R7, R8, |R7| ;  /* 0x4000000708077221 */ /* 0x000fe20000000000 */
[----:B------:R-:W-:Y:S01]  /*25d0*/  FADD R0, -R17, R0 ;  /* 0x0000000011007221 */ /* 0x000fe20000000100 */
[C---:B------:R-:W-:Y:S01]  /*25e0*/  IADD3 R8, PT, PT, R5.reuse, 0x7, RZ ;  /* 0x0000000705087810 */ /* 0x040fe20007ffe0ff */
[----:B------:R-:W-:-:S02]  /*25f0*/  VIADD R5, R5, 0x8 ;  /* 0x0000000805057836 */ /* 0x000fc40000000000 */
[----:B------:R-:W-:Y:S01]  /*2600*/  FADD R0, R7, |R0| ;  /* 0x4000000007007221 */ /* 0x000fe20000000000 */
[----:B------:R-:W-:Y:S02]  /*2610*/  I2FP.F32.U32 R7, R4 ;  /* 0x0000000400077245 */ /* 0x000fe40000201000 */
[----:B------:R-:W-:Y:S01]  /*2620*/  I2FP.F32.U32 R13, R8 ;  /* 0x00000008000d7245 */ /* 0x000fe20000201000 */
[----:B------:R-:W-:Y:S02]  /*2630*/  FADD R0, R0, |R9| ;  /* 0x4000000900007221 */ /* 0x000fe40000000000 */
[----:B------:R-:W-:Y:S02]  /*2640*/  FADD R7, -R14, R7 ;  /* 0x000000070e077221 */ /* 0x000fe40000000100 */
[----:B------:R-:W-:Y:S02]  /*2650*/  FADD R13, -R6, R13 ;  /* 0x0000000d060d7221 */ /* 0x000fe40000000100 */
[----:B------:R-:W-:-:S04]  /*2660*/  FADD R0, R0, |R7| ;  /* 0x4000000700007221 */ /* 0x000fc80000000000 */
[----:B------:R-:W-:-:S07]  /*2670*/  FADD R0, R0, |R13| ;  /* 0x4000000d00007221 */ /* 0x000fce0000000000 */
.L_x_50:
        /* <DEDUP_REMOVED lines=10> */
[----:B------:R-:W4:Y:S01]  /*2720*/  LDG.E R13, desc[UR10][R2.64+0xc] ;  /* 0x00000c0a020d7981 */ /* 0x000f22000c1e1900 */
[----:B0-----:R-:W-:-:S04]  /*2730*/  IMAD.WIDE R8, R9, 0x4, R6 ;  /* 0x0000000409087825 */ /* 0x001fc800078e0206 */
[--C-:B--2---:R-:W-:Y:S02]  /*2740*/  IMAD.WIDE R14, R15, 0x4, R6.reuse ;  /* 0x000000040f0e7825 */ /* 0x104fe400078e0206 */
[----:B------:R-:W2:Y:S02]  /*2750*/  LDG.E.CONSTANT R8, desc[UR10][R8.64] ;  /* 0x0000000a08087981 */ /* 0x000ea4000c1e9900 */
[--C-:B---3--:R-:W-:Y:S02]  /*2760*/  IMAD.WIDE R16, R17, 0x4, R6.reuse ;  /* 0x0000000411107825 */ /* 0x108fe400078e0206 */
[----:B------:R-:W3:Y:S02]  /*2770*/  LDG.E.CONSTANT R14, desc[UR10][R14.64] ;  /* 0x0000000a0e0e7981 */ /* 0x000ee4000c1e9900 */
[----:B----4-:R-:W-:Y:S02]  /*2780*/  IMAD.WIDE R6, R13, 0x4, R6 ;  /* 0x000000040d067825 */ /* 0x010fe400078e0206 */
[----:B------:R-:W4:Y:S04]  /*2790*/  LDG.E.CONSTANT R16, desc[UR10][R16.64] ;  /* 0x0000000a10107981 */ /* 0x000f28000c1e9900 */
[----:B------:R-:W5:Y:S01]  /*27a0*/  LDG.E.CONSTANT R6, desc[UR10][R6.64] ;  /* 0x0000000a06067981 */ /* 0x000f62000c1e9900 */
[----:B------:R-:W-:-:S02]  /*27b0*/  I2FP.F32.U32 R13, R5 ;  /* 0x00000005000d7245 */ /* 0x000fc40000201000 */
[----:B------:R-:W-:-:S04]  /*27c0*/  IADD3 R2, PT, PT, R5, 0x1, RZ ;  /* 0x0000000105027810 */ /* 0x000fc80007ffe0ff */
[----:B------:R-:W-:Y:S02]  /*27d0*/  I2FP.F32.U32 R3, R2 ;  /* 0x0000000200037245 */ /* 0x000fe40000201000 */
[----:B------:R-:W-:Y:S01]  /*27e0*/  IADD3 R2, PT, PT, R5, 0x2, RZ ;  /* 0x0000000205027810 */ /* 0x000fe20007ffe0ff */
[----:B--2---:R-:W-:-:S04]  /*27f0*/  FADD R13, -R8, R13 ;  /* 0x0000000d080d7221 */ /* 0x004fc80000000100 */
[----:B------:R-:W-:Y:S01]  /*2800*/  FADD R13, R0, |R13| ;  /* 0x4000000d000d7221 */ /* 0x000fe20000000000 */
[----:B---3--:R-:W-:Y:S01]  /*2810*/  FADD R14, -R14, R3 ;  /* 0x000000030e0e7221 */ /* 0x008fe20000000100 */
[----:B------:R-:W-:Y:S02]  /*2820*/  IADD3 R0, PT, PT, R5, 0x3, RZ ;  /* 0x0000000305007810 */ /* 0x000fe40007ffe0ff */
[----:B------:R-:W-:Y:S01]  /*2830*/  I2FP.F32.U32 R3, R2 ;  /* 0x0000000200037245 */ /* 0x000fe20000201000 */
[----:B------:R-:W-:Y:S01]  /*2840*/  FADD R13, R13, |R14| ;  /* 0x4000000e0d0d7221 */ /* 0x000fe20000000000 */
[----:B------:R-:W-:Y:S02]  /*2850*/  I2FP.F32.U32 R9, R0 ;  /* 0x0000000000097245 */ /* 0x000fe40000201000 */
[----:B------:R-:W-:Y:S01]  /*2860*/  IADD3 R5, PT, PT, R5, 0x4, RZ ;  /* 0x0000000405057810 */ /* 0x000fe20007ffe0ff */
[----:B----4-:R-:W-:Y:S02]  /*2870*/  FADD R16, -R16, R3 ;  /* 0x0000000310107221 */ /* 0x010fe40000000100 */
[----:B-----5:R-:W-:-:S02]  /*2880*/  FADD R6, -R6, R9 ;  /* 0x0000000906067221 */ /* 0x020fc40000000100 */
[----:B------:R-:W-:-:S04]  /*2890*/  FADD R13, R13, |R16| ;  /* 0x400000100d0d7221 */ /* 0x000fc80000000000 */
[----:B------:R-:W-:-:S07]  /*28a0*/  FADD R0, R13, |R6| ;  /* 0x400000060d007221 */ /* 0x000fce0000000000 */
.L_x_51:
[----:B------:R-:W-:Y:S05]  /*28b0*/  BRA.U !UP1, `(.L_x_21) ;  /* 0x0000000109507547 */ /* 0x000fea000b800000 */
[----:B------:R-:W0:Y:S01]  /*28c0*/  LDCU.64 UR8, c[0x0][0x398] ;  /* 0x00007300ff0877ac */ /* 0x000e220008000a00 */
[----:B------:R-:W2:Y:S01]  /*28d0*/  LDC.64 R2, c[0x0][0x380] ;  /* 0x0000e000ff027b82 */ /* 0x000ea20000000a00 */
[----:B-1----:R-:W-:Y:S01]  /*28e0*/  IMAD.WIDE.U32 R6, R5, 0x4, RZ ;  /* 0x0000000405067825 */ /* 0x002fe200078e00ff */
[----:B------:R-:W-:-:S03]  /*28f0*/  UIADD3 UR4, UPT, UPT, -UR4, URZ, URZ ;  /* 0x000000ff04047290 */ /* 0x000fc6000fffe1ff */
[----:B------:R-:W-:-:S03]  /*2900*/  IMAD.WIDE R6, R11, 0x4, R6 ;  /* 0x000000040b067825 */ /* 0x000fc600078e0206 */
[----:B0-----:R-:W-:-:S04]  /*2910*/  IADD3 R4, P0, PT, R6, UR8, RZ ;  /* 0x0000000806047c10 */ /* 0x001fc8000ff1e0ff */
[----:B------:R-:W-:-:S09]  /*2920*/  IADD3.X R9, PT, PT, R7, UR9, RZ, P0, !PT ;  /* 0x0000000907097c10 */ /* 0x000fd200087fe4ff */
.L_x_52:
[----:B------:R-:W-:-:S05]  /*2930*/  IMAD.MOV.U32 R8, RZ, RZ, R4 ;  /* 0x000000ffff087224 */ /* 0x000fca00078e0004 */
[----:B------:R-:W2:Y:S01]  /*2940*/  LDG.E R7, desc[UR10][R8.64] ;  /* 0x0000000a08077981 */ /* 0x000ea2000c1e1900 */
[----:B------:R-:W-:Y:S01]  /*2950*/  UIADD3 UR4, UPT, UPT, UR4, 0x1, URZ ;  /* 0x0000000104047890 */ /* 0x000fe2000fffe0ff */
[----:B--2---:R-:W-:-:S06]  /*2960*/  IMAD.WIDE R6, R7, 0x4, R2 ;  /* 0x0000000407067825 */ /* 0x004fcc00078e0202 */
[----:B------:R-:W2:Y:S01]  /*2970*/  LDG.E.CONSTANT R6, desc[UR10][R6.64] ;  /* 0x0000000a06067981 */ /* 0x000ea2000c1e9900 */
[----:B------:R-:W-:Y:S01]  /*2980*/  UISETP.NE.AND UP0, UPT, UR4, URZ, UPT ;  /* 0x000000ff0400728c */ /* 0x000fe2000bf05270 */
[----:B------:R-:W-:Y:S02]  /*2990*/  I2FP.F32.U32 R11, R5 ;  /* 0x00000005000b7245 */ /* 0x000fe40000201000 */
[----:B------:R-:W-:Y:S02]  /*29a0*/  IADD3 R4, P0, PT, R4, 0x4, RZ ;  /* 0x0000000404047810 */ /* 0x000fe40007f1e0ff */
[----:B------:R-:W-:Y:S02]  /*29b0*/  IADD3 R5, PT, PT, R5, 0x1, RZ ;  /* 0x0000000105057810 */ /* 0x000fe40007ffe0ff */
[----:B------:R-:W-:Y:S01]  /*29c0*/  IADD3.X R9, PT, PT, RZ, R9, RZ, P0, !PT ;  /* 0x00000009ff097210 */ /* 0x000fe200007fe4ff */
[----:B--2---:R-:W-:-:S04]  /*29d0*/  FADD R11, -R6, R11 ;  /* 0x0000000b060b7221 */ /* 0x004fc80000000100 */
[----:B------:R-:W-:Y:S01]  /*29e0*/  FADD R0, |R11|, R0 ;  /* 0x000000000b007221 */ /* 0x000fe20000000200 */
[----:B------:R-:W-:Y:S06]  /*29f0*/  BRA.U UP0, `(.L_x_52) ;  /* 0xfffffffd00cc7547 */ /* 0x000fec000b83ffff */
.L_x_21:
[----:B------:R-:W0:Y:S02]  /*2a00*/  LDC.64 R2, c[0x0][0x3a0] ;  /* 0x0000e800ff027b82 */ /* 0x000e240000000a00 */
[----:B0-----:R-:W-:-:S05]  /*2a10*/  IMAD.WIDE R12, R12, 0x4, R2 ;  /* 0x000000040c0c7825 */ /* 0x001fca00078e0202 */
[----:B------:R-:W-:Y:S01]  /*2a20*/  STG.E desc[UR10][R12.64], R0 ;  /* 0x000000000c007986 */ /* 0x000fe2000c10190a */
[----:B------:R-:W-:Y:S05]  /*2a30*/  EXIT ;  /* 0x000000000000794d */ /* 0x000fea0003800000 */
        .weak           $__internal_0_$__cuda_sm3x_div_rn_noftz_f32_slowpath
        .type           $__internal_0_$__cuda_sm3x_div_rn_noftz_f32_slowpath,@function
        .size           $__internal_0_$__cuda_sm3x_div_rn_noftz_f32_slowpath,(.L_x_289 - $__internal_0_$__cuda_sm3x_div_rn_noftz_f32_slowpath)
$__internal_0_$__cuda_sm3x_div_rn_noftz_f32_slowpath:
[--C-:B------:R-:W-:Y:S01]  /*2a40*/  SHF.R.U32.HI R13, RZ, 0x17, R10.reuse ;  /* 0x00000017ff0d7819 */ /* 0x100fe2000001160a */
[----:B------:R-:W-:Y:S01]  /*2a50*/  BSSY.RECONVERGENT B3, `(.L_x_53) ;  /* 0x0000063000037945 */ /* 0x000fe20003800200 */
[----:B------:R-:W-:Y:S01]  /*2a60*/  SHF.R.U32.HI R16, RZ, 0x17, R19 ;  /* 0x00000017ff107819 */ /* 0x000fe20000011613 */
[----:B------:R-:W-:Y:S01]  /*2a70*/  IMAD.MOV.U32 R18, RZ, RZ, R10 ;  /* 0x000000ffff127224 */ /* 0x000fe200078e000a */
[----:B------:R-:W-:Y:S02]  /*2a80*/  LOP3.LUT R13, R13, 0xff, RZ, 0xc0, !PT ;  /* 0x000000ff0d0d7812 */ /* 0x000fe400078ec0ff */
[----:B------:R-:W-:Y:S02]  /*2a90*/  LOP3.LUT R16, R16, 0xff, RZ, 0xc0, !PT ;  /* 0x000000ff10107812 */ /* 0x000fe400078ec0ff */
[----:B------:R-:W-:Y:S02]  /*2aa0*/  IADD3 R0, PT, PT, R13, -0x1, RZ ;  /* 0xffffffff0d007810 */ /* 0x000fe40007ffe0ff */
[----:B------:R-:W-:-:S02]  /*2ab0*/  IADD3 R17, PT, PT, R16, -0x1, RZ ;  /* 0xffffffff10117810 */ /* 0x000fc40007ffe0ff */
[----:B------:R-:W-:-:S04]  /*2ac0*/  ISETP.GT.U32.AND P0, PT, R0, 0xfd, PT ;  /* 0x000000fd0000780c */ /* 0x000fc80003f04070 */
[----:B------:R-:W-:-:S13]  /*2ad0*/  ISETP.GT.U32.OR P0, PT, R17, 0xfd, P0 ;  /* 0x000000fd1100780c */ /* 0x000fda0000704470 */
[----:B------:R-:W-:Y:S01]  /*2ae0*/  @!P0 MOV R15, RZ ;  /* 0x000000ff000f8202 */ /* 0x000fe20000000f00 */
[----:B------:R-:W-:Y:S06]  /*2af0*/  @!P0 BRA `(.L_x_54) ;  /* 0x00000000005c8947 */ /* 0x000fec0003800000 */
[----:B------:R-:W-:Y:S02]  /*2b00*/  FSETP.GTU.FTZ.AND P0, PT, |R19|, +INF , PT ;  /* 0x7f8000001300780b */ /* 0x000fe40003f1c200 */
[----:B------:R-:W-:-:S04]  /*2b10*/  FSETP.GTU.FTZ.AND P1, PT, |R10|, +INF , PT ;  /* 0x7f8000000a00780b */ /* 0x000fc80003f3c200 */
[----:B------:R-:W-:-:S13]  /*2b20*/  PLOP3.LUT P0, PT, P0, P1, PT, 0xf8, 0x8f ;  /* 0x00000000008f781c */ /* 0x000fda0000703f70 */
[----:B------:R-:W-:Y:S05]  /*2b30*/  @P0 BRA `(.L_x_55) ;  /* 0x00000004004c0947 */ /* 0x000fea0003800000 */
[----:B------:R-:W-:-:S13]  /*2b40*/  LOP3.LUT P0, RZ, R18, 0x7fffffff, R19, 0xc8, !PT ;  /* 0x7fffffff12ff7812 */ /* 0x000fda000780c813 */
[----:B------:R-:W-:Y:S05]  /*2b50*/  @!P0 BRA `(.L_x_56) ;  /* 0x00000004003c8947 */ /* 0x000fea0003800000 */
[C---:B------:R-:W-:Y:S02]  /*2b60*/  FSETP.NEU.FTZ.AND P2, PT, |R19|.reuse, +INF , PT ;  /* 0x7f8000001300780b */ /* 0x040fe40003f5d200 */
[----:B------:R-:W-:Y:S02]  /*2b70*/  FSETP.NEU.FTZ.AND P1, PT, |R10|, +INF , PT ;  /* 0x7f8000000a00780b */ /* 0x000fe40003f3d200 */
[----:B------:R-:W-:-:S11]  /*2b80*/  FSETP.NEU.FTZ.AND P0, PT, |R19|, +INF , PT ;  /* 0x7f8000001300780b */ /* 0x000fd60003f1d200 */
[----:B------:R-:W-:Y:S05]  /*2b90*/  @!P1 BRA !P2, `(.L_x_56) ;  /* 0x00000004002c9947 */ /* 0x000fea0005000000 */
[----:B------:R-:W-:-:S04]  /*2ba0*/  LOP3.LUT P2, RZ, R19, 0x7fffffff, RZ, 0xc0, !PT ;  /* 0x7fffffff13ff7812 */ /* 0x000fc8000784c0ff */
[----:B------:R-:W-:-:S13]  /*2bb0*/  PLOP3.LUT P1, PT, P1, P2, PT, 0x2f, 0xf2 ;  /* 0x0000000000f2781c */ /* 0x000fda0000f24577 */
[----:B------:R-:W-:Y:S05]  /*2bc0*/  @P1 BRA `(.L_x_57) ;  /* 0x0000000400181947 */ /* 0x000fea0003800000 */
[----:B------:R-:W-:-:S04]  /*2bd0*/  LOP3.LUT P1, RZ, R18, 0x7fffffff, RZ, 0xc0, !PT ;  /* 0x7fffffff12ff7812 */ /* 0x000fc8000782c0ff */
[----:B------:R-:W-:-:S13]  /*2be0*/  PLOP3.LUT P0, PT, P0, P1, PT, 0x2f, 0xf2 ;  /* 0x0000000000f2781c */ /* 0x000fda0000702577 */
[----:B------:R-:W-:Y:S05]  /*2bf0*/  @P0 BRA `(.L_x_58) ;  /* 0x0000000400000947 */ /* 0x000fea0003800000 */
[----:B------:R-:W-:Y:S02]  /*2c00*/  ISETP.GE.AND P0, PT, R17, RZ, PT ;  /* 0x000000ff1100720c */ /* 0x000fe40003f06270 */
[----:B------:R-:W-:-:S11]  /*2c10*/  ISETP.GE.AND P1, PT, R0, RZ, PT ;  /* 0x000000ff0000720c */ /* 0x000fd60003f26270 */
[----:B------:R-:W-:Y:S01]  /*2c20*/  @P0 MOV R15, RZ ;  /* 0x000000ff000f0202 */ /* 0x000fe20000000f00 */
[----:B------:R-:W-:Y:S01]  /*2c30*/  @!P0 FFMA R19, R19, 1.84467440737095516160e+19, RZ ;  /* 0x5f80000013138823 */ /* 0x000fe200000000ff */
[----:B------:R-:W-:Y:S01]  /*2c40*/  @!P0 MOV R15, 0xffffffc0 ;  /* 0xffffffc0000f8802 */ /* 0x000fe20000000f00 */
[----:B------:R-:W-:-:S03]  /*2c50*/  @!P1 FFMA R18, R10, 1.84467440737095516160e+19, RZ ;  /* 0x5f8000000a129823 */ /* 0x000fc600000000ff */
[----:B------:R-:W-:-:S07]  /*2c60*/  @!P1 IADD3 R15, PT, PT, R15, 0x40, RZ ;  /* 0x000000400f0f9810 */ /* 0x000fce0007ffe0ff */
.L_x_54:
[----:B------:R-:W-:Y:S01]  /*2c70*/  LEA R17, R13, 0xc0800000, 0x17 ;  /* 0xc08000000d117811 */ /* 0x000fe200078eb8ff */
[----:B------:R-:W-:Y:S01]  /*2c80*/  BSSY.RECONVERGENT B4, `(.L_x_59) ;  /* 0x0000036000047945 */ /* 0x000fe20003800200 */
[----:B------:R-:W-:-:S03]  /*2c90*/  IADD3 R16, PT, PT, R16, -0x7f, RZ ;  /* 0xffffff8110107810 */ /* 0x000fc60007ffe0ff */
[----:B------:R-:W-:Y:S02]  /*2ca0*/  IMAD.IADD R24, R18, 0x1, -R17 ;  /* 0x0000000112187824 */ /* 0x000fe400078e0a11 */
[C---:B------:R-:W-:Y:S01]  /*2cb0*/  IMAD R0, R16.reuse, -0x800000, R19 ;  /* 0xff80000010007824 */ /* 0x040fe200078e0213 */
[----:B------:R-:W-:Y:S01]  /*2cc0*/  IADD3 R16, PT, PT, R16, 0x7f, -R13 ;  /* 0x0000007f10107810 */ /* 0x000fe20007ffe80d */
[----:B------:R-:W0:Y:S01]  /*2cd0*/  MUFU.RCP R18, R24 ;  /* 0x0000001800127308 */ /* 0x000e220000001000 */
[----:B------:R-:W-:Y:S02]  /*2ce0*/  FADD.FTZ R17, -R24, -RZ ;  /* 0x800000ff18117221 */ /* 0x000fe40000010100 */
[----:B------:R-:W-:Y:S02]  /*2cf0*/  IADD3 R15, PT, PT, R16, R15, RZ ;  /* 0x0000000f100f7210 */ /* 0x000fe40007ffe0ff */
[----:B0-----:R-:W-:-:S04]  /*2d00*/  FFMA R21, R18, R17, 1 ;  /* 0x3f80000012157423 */ /* 0x001fc80000000011 */
[----:B------:R-:W-:-:S04]  /*2d10*/  FFMA R19, R18, R21, R18 ;  /* 0x0000001512137223 */ /* 0x000fc80000000012 */
[----:B------:R-:W-:-:S04]  /*2d20*/  FFMA R18, R0, R19, RZ ;  /* 0x0000001300127223 */ /* 0x000fc800000000ff */
[----:B------:R-:W-:-:S04]  /*2d30*/  FFMA R20, R17, R18, R0 ;  /* 0x0000001211147223 */ /* 0x000fc80000000000 */
[----:B------:R-:W-:-:S04]  /*2d40*/  FFMA R20, R19, R20, R18 ;  /* 0x0000001413147223 */ /* 0x000fc80000000012 */
[----:B------:R-:W-:-:S04]  /*2d50*/  FFMA R17, R17, R20, R0 ;  /* 0x0000001411117223 */ /* 0x000fc80000000000 */
[----:B------:R-:W-:-:S05]  /*2d60*/  FFMA R0, R19, R17, R20 ;  /* 0x0000001113007223 */ /* 0x000fca0000000014 */
[----:B------:R-:W-:-:S04]  /*2d70*/  SHF.R.U32.HI R13, RZ, 0x17, R0 ;  /* 0x00000017ff0d7819 */ /* 0x000fc80000011600 */
[----:B------:R-:W-:-:S04]  /*2d80*/  LOP3.LUT R16, R13, 0xff, RZ, 0xc0, !PT ;  /* 0x000000ff0d107812 */ /* 0x000fc800078ec0ff */
[----:B------:R-:W-:-:S04]  /*2d90*/  IADD3 R13, PT, PT, R16, R15, RZ ;  /* 0x0000000f100d7210 */ /* 0x000fc80007ffe0ff */
[----:B------:R-:W-:-:S04]  /*2da0*/  IADD3 R16, PT, PT, R13, -0x1, RZ ;  /* 0xffffffff0d107810 */ /* 0x000fc80007ffe0ff */
[----:B------:R-:W-:-:S13]  /*2db0*/  ISETP.GE.U32.AND P0, PT, R16, 0xfe, PT ;  /* 0x000000fe1000780c */ /* 0x000fda0003f06070 */
[----:B------:R-:W-:Y:S05]  /*2dc0*/  @!P0 BRA `(.L_x_60) ;  /* 0x0000000000808947 */ /* 0x000fea0003800000 */
[----:B------:R-:W-:-:S13]  /*2dd0*/  ISETP.GT.AND P0, PT, R13, 0xfe, PT ;  /* 0x000000fe0d00780c */ /* 0x000fda0003f04270 */
[----:B------:R-:W-:Y:S05]  /*2de0*/  @P0 BRA `(.L_x_61) ;  /* 0x00000000006c0947 */ /* 0x000fea0003800000 */
[----:B------:R-:W-:-:S13]  /*2df0*/  ISETP.GE.AND P0, PT, R13, 0x1, PT ;  /* 0x000000010d00780c */ /* 0x000fda0003f06270 */
[----:B------:R-:W-:Y:S05]  /*2e00*/  @P0 BRA `(.L_x_62) ;  /* 0x0000000000740947 */ /* 0x000fea0003800000 */
[----:B------:R-:W-:Y:S02]  /*2e10*/  ISETP.GE.AND P0, PT, R13, -0x18, PT ;  /* 0xffffffe80d00780c */ /* 0x000fe40003f06270 */
[----:B------:R-:W-:-:S11]  /*2e20*/  LOP3.LUT R0, R0, 0x80000000, RZ, 0xc0, !PT ;  /* 0x8000000000007812 */ /* 0x000fd600078ec0ff */
[----:B------:R-:W-:Y:S05]  /*2e30*/  @!P0 BRA `(.L_x_62) ;  /* 0x0000000000688947 */ /* 0x000fea0003800000 */
[CCC-:B------:R-:W-:Y:S01]  /*2e40*/  FFMA.RZ R15, R19.reuse, R17.reuse, R20.reuse ;  /* 0x00000011130f7223 */ /* 0x1c0fe2000000c014 */
[CCC-:B------:R-:W-:Y:S01]  /*2e50*/  FFMA.RP R16, R19.reuse, R17.reuse, R20.reuse ;  /* 0x0000001113107223 */ /* 0x1c0fe20000008014 */
[----:B------:R-:W-:Y:S01]  /*2e60*/  FFMA.RM R19, R19, R17, R20 ;  /* 0x0000001113137223 */ /* 0x000fe20000004014 */
[C---:B------:R-:W-:Y:S01]  /*2e70*/  VIADD R17, R13.reuse, 0x20 ;  /* 0x000000200d117836 */ /* 0x040fe20000000000 */
[----:B------:R-:W-:Y:S02]  /*2e80*/  ISETP.NE.AND P2, PT, R13, RZ, PT ;  /* 0x000000ff0d00720c */ /* 0x000fe40003f45270 */
[----:B------:R-:W-:Y:S02]  /*2e90*/  LOP3.LUT R15, R15, 0x7fffff, RZ, 0xc0, !PT ;  /* 0x007fffff0f0f7812 */ /* 0x000fe400078ec0ff */
[----:B------:R-:W-:Y:S02]  /*2ea0*/  ISETP.NE.AND P1, PT, R13, RZ, PT ;  /* 0x000000ff0d00720c */ /* 0x000fe40003f25270 */
[----:B------:R-:W-:-:S02]  /*2eb0*/  LOP3.LUT R18, R15, 0x800000, RZ, 0xfc, !PT ;  /* 0x008000000f127812 */ /* 0x000fc400078efcff */
[----:B------:R-:W-:Y:S02]  /*2ec0*/  IADD3 R13, PT, PT, -R13, RZ, RZ ;  /* 0x000000ff0d0d7210 */ /* 0x000fe40007ffe1ff */
[----:B------:R-:W-:Y:S02]  /*2ed0*/  SHF.L.U32 R17, R18, R17, RZ ;  /* 0x0000001112117219 */ /* 0x000fe400000006ff */
[----:B------:R-:W-:Y:S02]  /*2ee0*/  FSETP.NEU.FTZ.AND P0, PT, R16, R19, PT ;  /* 0x000000131000720b */ /* 0x000fe40003f1d000 */
[----:B------:R-:W-:Y:S02]  /*2ef0*/  SEL R13, R13, RZ, P2 ;  /* 0x000000ff0d0d7207 */ /* 0x000fe40001000000 */
[----:B------:R-:W-:Y:S02]  /*2f00*/  ISETP.NE.AND P1, PT, R17, RZ, P1 ;  /* 0x000000ff1100720c */ /* 0x000fe40000f25270 */
[----:B------:R-:W-:-:S02]  /*2f10*/  SHF.R.U32.HI R18, RZ, R13, R18 ;  /* 0x0000000dff127219 */ /* 0x000fc40000011612 */
[----:B------:R-:W-:Y:S02]  /*2f20*/  PLOP3.LUT P0, PT, P0, P1, PT, 0xf8, 0x8f ;  /* 0x00000000008f781c */ /* 0x000fe40000703f70 */
[----:B------:R-:W-:Y:S02]  /*2f30*/  SHF.R.U32.HI R15, RZ, 0x1, R18 ;  /* 0x00000001ff0f7819 */ /* 0x000fe40000011612 */
[----:B------:R-:W-:-:S04]  /*2f40*/  SEL R16, RZ, 0x1, !P0 ;  /* 0x00000001ff107807 */ /* 0x000fc80004000000 */
[----:B------:R-:W-:-:S04]  /*2f50*/  LOP3.LUT R13, R16, 0x1, R15, 0xf8, !PT ;  /* 0x00000001100d7812 */ /* 0x000fc800078ef80f */
[----:B------:R-:W-:-:S04]  /*2f60*/  LOP3.LUT R18, R13, R18, RZ, 0xc0, !PT ;  /* 0x000000120d127212 */ /* 0x000fc800078ec0ff */
[----:B------:R-:W-:-:S04]  /*2f70*/  IADD3 R15, PT, PT, R15, R18, RZ ;  /* 0x000000120f0f7210 */ /* 0x000fc80007ffe0ff */
[----:B------:R-:W-:Y:S01]  /*2f80*/  LOP3.LUT R0, R15, R0, RZ, 0xfc, !PT ;  /* 0x000000000f007212 */ /* 0x000fe200078efcff */
[----:B------:R-:W-:Y:S06]  /*2f90*/  BRA `(.L_x_62) ;  /* 0x0000000000107947 */ /* 0x000fec0003800000 */
.L_x_61:
[----:B------:R-:W-:-:S04]  /*2fa0*/  LOP3.LUT R0, R0, 0x80000000, RZ, 0xc0, !PT ;  /* 0x8000000000007812 */ /* 0x000fc800078ec0ff */
[----:B------:R-:W-:Y:S01]  /*2fb0*/  LOP3.LUT R0, R0, 0x7f800000, RZ, 0xfc, !PT ;  /* 0x7f80000000007812 */ /* 0x000fe200078efcff */
[----:B------:R-:W-:Y:S06]  /*2fc0*/  BRA `(.L_x_62) ;  /* 0x0000000000047947 */ /* 0x000fec0003800000 */
.L_x_60:
[----:B------:R-:W-:-:S07]  /*2fd0*/  LEA R0, R15, R0, 0x17 ;  /* 0x000000000f007211 */ /* 0x000fce00078eb8ff */
.L_x_62:
[----:B------:R-:W-:Y:S05]  /*2fe0*/  BSYNC.RECONVERGENT B4 ;  /* 0x0000000000047941 */ /* 0x000fea0003800200 */
.L_x_59:
[----:B------:R-:W-:Y:S05]  /*2ff0*/  BRA `(.L_x_63) ;  /* 0x0000000000207947 */ /* 0x000fea0003800000 */
.L_x_58:
[----:B------:R-:W-:-:S04]  /*3000*/  LOP3.LUT R18, R18, 0x80000000, R19, 0x48, !PT ;  /* 0x8000000012127812 */ /* 0x000fc800078e4813 */
[----:B------:R-:W-:Y:S01]  /*3010*/  LOP3.LUT R0, R18, 0x7f800000, RZ, 0xfc, !PT ;  /* 0x7f80000012007812 */ /* 0x000fe200078efcff */
[----:B------:R-:W-:Y:S06]  /*3020*/  BRA `(.L_x_63) ;  /* 0x0000000000147947 */ /* 0x000fec0003800000 */
.L_x_57:
[----:B------:R-:W-:Y:S01]  /*3030*/  LOP3.LUT R0, R18, 0x80000000, R19, 0x48, !PT ;  /* 0x8000000012007812 */ /* 0x000fe200078e4813 */
[----:B------:R-:W-:Y:S06]  /*3040*/  BRA `(.L_x_63) ;  /* 0x00000000000c7947 */ /* 0x000fec0003800000 */
.L_x_56:
[----:B------:R-:W0:Y:S01]  /*3050*/  MUFU.RSQ R0, -QNAN ;  /* 0xffc0000000007908 */ /* 0x000e220000001400 */
[----:B------:R-:W-:Y:S05]  /*3060*/  BRA `(.L_x_63) ;  /* 0x0000000000047947 */ /* 0x000fea0003800000 */
.L_x_55:
[----:B------:R-:W-:-:S07]  /*3070*/  FADD.FTZ R0, R19, R10 ;  /* 0x0000000a13007221 */ /* 0x000fce0000010000 */
.L_x_63:
[----:B------:R-:W-:Y:S05]  /*3080*/  BSYNC.RECONVERGENT B3 ;  /* 0x0000000000037941 */ /* 0x000fea0003800200 */
.L_x_53:
[----:B------:R-:W-:-:S04]  /*3090*/  HFMA2 R15, -RZ, RZ, 0, 0 ;  /* 0x00000000ff0f7431 */ /* 0x000fc800000001ff */
[----:B0-----:R-:W-:Y:S05]  /*30a0*/  RET.REL.NODEC R14 `(generate_thermodynamic_ordering) ;  /* 0xffffffcc0ed47950 */ /* 0x001fea0003c3ffff */
.L_x_64:
        /* <DEDUP_REMOVED lines=13> */
.L_x_289:


//--------------------- .text._Z22init_uniform_coherencePfif --------------------------
	.section	.text._Z22init_uniform_coherencePfif,"ax",@progbits
	.align	128
        .global         _Z22init_uniform_coherencePfif
        .type           _Z22init_uniform_coherencePfif,@function
        .size           _Z22init_uniform_coherencePfif,(.L_x_298 - _Z22init_uniform_coherencePfif)
        .other          _Z22init_uniform_coherencePfif,@"STO_CUDA_ENTRY STV_DEFAULT"
_Z22init_uniform_coherencePfif:
.text._Z22init_uniform_coherencePfif:
[----:B------:R-:W-:Y:S01]  /*0000*/  LDC R1, c[0x0][0x37c] ;  /* 0x0000df00ff017b82 */ /* 0x000fe20000000800 */
[----:B------:R-:W0:Y:S07]  /*0010*/  S2R R0, SR_TID.X ;  /* 0x0000000000007919 */ /* 0x000e2e0000002100 */
[----:B------:R-:W0:Y:S01]  /*0020*/  S2UR UR5, SR_CTAID.X ;  /* 0x00000000000579c3 */ /* 0x000e220000002500 */
[----:B------:R-:W1:Y:S07]  /*0030*/  LDCU UR4, c[0x0][0x388] ;  /* 0x00007100ff0477ac */ /* 0x000e6e0008000800 */
[----:B------:R-:W0:Y:S01]  /*0040*/  LDC R5, c[0x0][0x360] ;  /* 0x0000d800ff057b82 */ /* 0x000e220000000800 */
[----:B-1----:R-:W-:Y:S01]  /*0050*/  UIMAD UR4, UR4, UR4, URZ ;  /* 0x00000004040472a4 */ /* 0x002fe2000f8e02ff */
[----:B0-----:R-:W-:-:S05]  /*0060*/  IMAD R5, R5, UR5, R0 ;  /* 0x0000000505057c24 */ /* 0x001fca000f8e0200 */
[----:B------:R-:W-:-:S13]  /*0070*/  ISETP.GE.AND P0, PT, R5, UR4, PT ;  /* 0x0000000405007c0c */ /* 0x000fda000bf06270 */
[----:B------:R-:W-:Y:S05]  /*0080*/  @P0 EXIT ;  /* 0x000000000000094d */ /* 0x000fea0003800000 */
[----:B------:R-:W0:Y:S01]  /*0090*/  LDC.64 R2, c[0x0][0x380] ;  /* 0x0000e000ff027b82 */ /* 0x000e220000000a00 */
[----:B------:R-:W1:Y:S07]  /*00a0*/  LDCU.64 UR4, c[0x0][0x358] ;  /* 0x00006b00ff0477ac */ /* 0x000e6e0008000a00 */
[----:B------:R-:W1:Y:S01]  /*00b0*/  LDC R7, c[0x0][0x38c] ;  /* 0x0000e300ff077b82 */ /* 0x000e620000000800 */
[----:B0-----:R-:W-:-:S05]  /*00c0*/  IMAD.WIDE R2, R5, 0x4, R2 ;  /* 0x0000000405027825 */ /* 0x001fca00078e0202 */
[----:B-1----:R-:W-:Y:S01]  /*00d0*/  STG.E desc[UR4][R2.64], R7 ;  /* 0x0000000702007986 */ /* 0x002fe2000c101904 */
[----:B------:R-:W-:Y:S05]  /*00e0*/  EXIT ;  /* 0x000000000000794d */ /* 0x000fea0003800000 */
.L_x_65:
        /* <DEDUP_REMOVED lines=9> */
.L_x_298:


//--------------------- .text._Z23fuse_coherence_matricesPKfS0_S0_S0_Pfiffff --------------------------
	.section	.text._Z23fuse_coherence_matricesPKfS0_S0_S0_Pfiffff,"ax",@progbits
	.align	128
        .global         _Z23fuse_coherence_matricesPKfS0_S0_S0_Pfiffff
        .type           _Z23fuse_coherence_matricesPKfS0_S0_S0_Pfiffff,@function
        .size           _Z23fuse_coherence_matricesPKfS0_S0_S0_Pfiffff,(.L_x_299 - _Z23fuse_coherence_matricesPKfS0_S0_S0_Pfiffff)
        .other          _Z23fuse_coherence_matricesPKfS0_S0_S0_Pfiffff,@"STO_CUDA_ENTRY STV_DEFAULT"
_Z23fuse_coherence_matricesPKfS0_S0_S0_Pfiffff:
.text._Z23fuse_coherence_matricesPKfS0_S0_S0_Pfiffff:
        /* <DEDUP_REMOVED lines=10> */
[----:B------:R-:W1:Y:S01]  /*00a0*/  LDCU.64 UR4, c[0x0][0x358] ;  /* 0x00006b00ff0477ac */ /* 0x000e620008000a00 */
[----:B------:R-:W2:Y:S06]  /*00b0*/  LDCU.64 UR6, c[0x0][0x3b0] ;  /* 0x00007600ff0677ac */ /* 0x000eac0008000a00 */
[----:B------:R-:W3:Y:S01]  /*00c0*/  LDC.64 R2, c[0x0][0x380] ;  /* 0x0000e000ff027b82 */ /* 0x000ee20000000a00 */
[----:B------:R-:W4:Y:S01]  /*00d0*/  LDCU UR8, c[0x0][0x3ac] ;  /* 0x00007580ff0877ac */ /* 0x000f220008000800 */
[----:B------:R-:W5:Y:S06]  /*00e0*/  LDCU UR9, c[0x0][0x3b8] ;  /* 0x00007700ff0977ac */ /* 0x000f6c0008000800 */
[----:B------:R-:W2:Y:S08]  /*00f0*/  LDC.64 R6, c[0x0][0x390] ;  /* 0x0000e400ff067b82 */ /* 0x000eb00000000a00 */
[----:B------:R-:W4:Y:S01]  /*0100*/  LDC.64 R8, c[0x0][0x398] ;  /* 0x0000e600ff087b82 */ /* 0x000f220000000a00 */
[----:B0-----:R-:W-:-:S06]  /*0110*/  IMAD.WIDE R4, R13, 0x4, R4 ;  /* 0x000000040d047825 */ /* 0x001fcc00078e0204 */
[----:B-1----:R-:W5:Y:S01]  /*0120*/  LDG.E.CONSTANT R4, desc[UR4][R4.64] ;  /* 0x0000000404047981 */ /* 0x002f62000c1e9900 */
[C---:B---3--:R-:W-:Y:S01]  /*0130*/  IMAD.WIDE R2, R13.reuse, 0x4, R2 ;  /* 0x000000040d027825 */ /* 0x048fe200078e0202 */
[----:B------:R-:W0:Y:S05]  /*0140*/  LDC.64 R10, c[0x0][0x3a0] ;  /* 0x0000e800ff0a7b82 */ /* 0x000e2a0000000a00 */
[----:B------:R-:W3:Y:S01]  /*0150*/  LDG.E.CONSTANT R2, desc[UR4][R2.64] ;  /* 0x0000000402027981 */ /* 0x000ee2000c1e9900 */
[----:B--2---:R-:W-:-:S06]  /*0160*/  IMAD.WIDE R6, R13, 0x4, R6 ;  /* 0x000000040d067825 */ /* 0x004fcc00078e0206 */
[----:B------:R-:W2:Y:S01]  /*0170*/  LDG.E.CONSTANT R6, desc[UR4][R6.64] ;  /* 0x0000000406067981 */ /* 0x000ea2000c1e9900 */
[----:B----4-:R-:W-:-:S06]  /*0180*/  IMAD.WIDE R8, R13, 0x4, R8 ;  /* 0x000000040d087825 */ /* 0x010fcc00078e0208 */
[----:B------:R-:W4:Y:S01]  /*0190*/  LDG.E.CONSTANT R8, desc[UR4][R8.64] ;  /* 0x0000000408087981 */ /* 0x000f22000c1e9900 */
[----:B-----5:R-:W-:-:S04]  /*01a0*/  FMUL R15, R4, UR6 ;  /* 0x00000006040f7c20 */ /* 0x020fc80008400000 */
[----:B---3--:R-:W-:-:S04]  /*01b0*/  FFMA R15, R2, UR8, R15 ;  /* 0x00000008020f7c23 */ /* 0x008fc8000800000f */
[----:B--2---:R-:W-:-:S04]  /*01c0*/  FFMA R15, R6, UR7, R15 ;  /* 0x00000007060f7c23 */ /* 0x004fc8000800000f */
[----:B----4-:R-:W-:Y:S01]  /*01d0*/  FFMA R15, R8, UR9, R15 ;  /* 0x00000009080f7c23 */ /* 0x010fe2000800000f */
[----:B0-----:R-:W-:-:S04]  /*01e0*/  IMAD.WIDE R2, R13, 0x4, R10 ;  /* 0x000000040d027825 */ /* 0x001fc800078e020a */
[----:B------:R-:W-:-:S04]  /*01f0*/  FMNMX R15, R15, 10, PT ;  /* 0x412000000f0f7809 */ /* 0x000fc80003800000 */
[----:B------:R-:W-:-:S05]  /*0200*/  FMNMX R15, RZ, R15, !PT ;  /* 0x0000000fff0f7209 */ /* 0x000fca0007800000 */
[----:B------:R-:W-:Y:S01]  /*0210*/  STG.E desc[UR4][R2.64], R15 ;  /* 0x0000000f02007986 */ /* 0x000fe2000c101904 */
[----:B------:R-:W-:Y:S05]  /*0220*/  EXIT ;  /* 0x000000000000794d */ /* 0x000fea0003800000 */
.L_x_66:
        /* <DEDUP_REMOVED lines=13> */
.L_x_299:


//--------------------- .text._Z20select_best_coloringPKiS0_PiS1_ii --------------------------
	.section	.text._Z20select_best_coloringPKiS0_PiS1_ii,"ax",@progbits
	.align	128
        .global         _Z20select_best_coloringPKiS0_PiS1_ii
        .type           _Z20select_best_coloringPKiS0_PiS1_ii,@function
        .size           _Z20select_best_coloringPKiS0_PiS1_ii,(.L_x_300 - _Z20select_best_coloringPKiS0_PiS1_ii)
        .other          _Z20select_best_coloringPKiS0_PiS1_ii,@"STO_CUDA_ENTRY STV_DEFAULT"
_Z20select_best_coloringPKiS0_PiS1_ii:
.text._Z20select_best_coloringPKiS0_PiS1_ii:
[----:B------:R-:W-:Y:S01]  /*0000*/  LDC R1, c[0x0][0x37c] ;  /* 0x0000df00ff017b82 */ /* 0x000fe20000000800 */
[----:B------:R-:W0:Y:S07]  /*0010*/  S2R R0, SR_TID.X ;  /* 0x0000000000007919 */ /* 0x000e2e0000002100 */
[----:B------:R-:W0:Y:S02]  /*0020*/  S2UR UR4, SR_CTAID.X ;  /* 0x00000000000479c3 */ /* 0x000e240000002500 */
[----:B0-----:R-:W-:-:S13]  /*0030*/  LOP3.LUT P0, RZ, R0, UR4, RZ, 0xfc, !PT ;  /* 0x0000000400ff7c12 */ /* 0x001fda000f80fcff */
[----:B------:R-:W-:Y:S05]  /*0040*/  @P0 EXIT ;  /* 0x000000000000094d */ /* 0x000fea0003800000 */
[----:B------:R-:W0:Y:S01]  /*0050*/  LDC.64 R4, c[0x0][0x388] ;  /* 0x0000e200ff047b82 */ /* 0x000e220000000a00 */
[----:B------:R-:W0:Y:S01]  /*0060*/  LDCU.64 UR10, c[0x0][0x358] ;  /* 0x00006b00ff0a77ac */ /* 0x000e220008000a00 */
[----:B------:R-:W1:Y:S01]  /*0070*/  LDCU UR5, c[0x0][0x3a4] ;  /* 0x00007480ff0577ac */ /* 0x000e620008000800 */
[----:B0-----:R0:W5:Y:S01]  /*0080*/  LDG.E.CONSTANT R0, desc[UR10][R4.64] ;  /* 0x0000000a04007981 */ /* 0x001162000c1e9900 */
[----:B-1----:R-:W-:Y:S01]  /*0090*/  UISETP.GE.AND UP0, UPT, UR5, 0x2, UPT ;  /* 0x000000020500788c */ /* 0x002fe2000bf06270 */
[----:B------:R-:W-:-:S08]  /*00a0*/  IMAD.MOV.U32 R2, RZ, RZ, RZ ;  /* 0x000000ffff027224 */ /* 0x000fd000078e00ff */
[----:B0-----:R-:W-:Y:S05]  /*00b0*/  BRA.U !UP0, `(.L_x_67) ;  /* 0x0000000908987547 */ /* 0x001fea000b800000 */
[----:B------:R-:W-:Y:S01]  /*00c0*/  UIADD3 UR4, UPT, UPT, UR5, -0x1, URZ ;  /* 0xffffffff05047890 */ /* 0x000fe2000fffe0ff */
[----:B------:R-:W-:Y:S01]  /*00d0*/  IMAD.MOV.U32 R2, RZ, RZ, RZ ;  /* 0x000000ffff027224 */ /* 0x000fe200078e00ff */
[----:B------:R-:W-:Y:S01]  /*00e0*/  UIADD3 UR5, UPT, UPT, UR5, -0x2, URZ ;  /* 0xfffffffe05057890 */ /* 0x000fe2000fffe0ff */
[----:B------:R-:W-:Y:S01]  /*00f0*/  IMAD.MOV.U32 R3, RZ, RZ, 0x1 ;  /* 0x00000001ff037424 */ /* 0x000fe200078e00ff */
[----:B------:R-:W-:Y:S02]  /*0100*/  ULOP3.LUT UR8, UR4, 0xf, URZ, 0xc0, !UPT ;  /* 0x0000000f04087892 */ /* 0x000fe4000f8ec0ff */
[----:B------:R-:W-:-:S09]  /*0110*/  UISETP.GE.U32.AND UP0, UPT, UR5, 0xf, UPT ;  /* 0x0000000f0500788c */ /* 0x000fd2000bf06070 */
[----:B------:R-:W-:Y:S05]  /*0120*/  BRA.U !UP0, `(.L_x_68) ;  /* 0x0000000508387547 */ /* 0x000fea000b800000 */
[----:B------:R-:W0:Y:S01]  /*0130*/  LDCU.64 UR6, c[0x0][0x388] ;  /* 0x00007100ff0677ac */ /* 0x000e220008000a00 */
[----:B------:R-:W-:Y:S02]  /*0140*/  IMAD.MOV.U32 R6, RZ, RZ, RZ ;  /* 0x000000ffff067224 */ /* 0x000fe400078e00ff */
[----:B------:R-:W-:Y:S01]  /*0150*/  IMAD.MOV.U32 R2, RZ, RZ, RZ ;  /* 0x000000ffff027224 */ /* 0x000fe200078e00ff */
[----:B0-----:R-:W-:-:S04]  /*0160*/  UIADD3 UR5, UP0, UPT, UR6, 0x20, URZ ;  /* 0x0000002006057890 */ /* 0x001fc8000ff1e0ff */
[----:B------:R-:W-:Y:S02]  /*0170*/  UIADD3.X UR6, UPT, UPT, URZ, UR7, URZ, UP0, !UPT ;  /* 0x00000007ff067290 */ /* 0x000fe400087fe4ff */
[----:B------:R-:W-:Y:S01]  /*0180*/  IMAD.U32 R4, RZ, RZ, UR5 ;  /* 0x00000005ff047e24 */ /* 0x000fe2000f8e00ff */
[----:B------:R-:W-:-:S03]  /*0190*/  ULOP3.LUT UR7, UR4, 0xfffffff0, URZ, 0xc0, !UPT ;  /* 0xfffffff004077892 */ /* 0x000fc6000f8ec0ff */
[----:B------:R-:W-:-:S09]  /*01a0*/  IMAD.U32 R5, RZ, RZ, UR6 ;  /* 0x00000006ff057e24 */ /* 0x000fd2000f8e00ff */
.L_x_69:
[----:B------:R-:W2:Y:S04]  /*01b0*/  LDG.E.CONSTANT R15, desc[UR10][R4.64+-0x1c] ;  /* 0xffffe40a040f7981 */ /* 0x000ea8000c1e9900 */
[----:B------:R-:W3:Y:S04]  /*01c0*/  LDG.E.CONSTANT R17, desc[UR10][R4.64+-0x18] ;  /* 0xffffe80a04117981 */ /* 0x000ee8000c1e9900 */
[----:B------:R-:W4:Y:S04]  /*01d0*/  LDG.E.CONSTANT R19, desc[UR10][R4.64+-0x14] ;  /* 0xffffec0a04137981 */ /* 0x000f28000c1e9900 */
        /* <DEDUP_REMOVED lines=12> */
[----:B------:R-:W4:Y:S01]  /*02a0*/  LDG.E.CONSTANT R3, desc[UR10][R4.64+0x20] ;  /* 0x0000200a04037981 */ /* 0x000f22000c1e9900 */
[----:B--2--5:R-:W-:-:S02]  /*02b0*/  VIMNMX R16, PT, PT, R15, R0, PT ;  /* 0x000000000f107248 */ /* 0x024fc40003fe0100 */
[----:B------:R-:W-:Y:S02]  /*02c0*/  ISETP.GE.AND P0, PT, R15, R0, PT ;  /* 0x000000000f00720c */ /* 0x000fe40003f06270 */
[----:B---3--:R-:W-:Y:S02]  /*02d0*/  VIMNMX R0, PT, PT, R16, R17, PT ;  /* 0x0000001110007248 */ /* 0x008fe40003fe0100 */
[----:B------:R-:W-:Y:S02]  /*02e0*/  ISETP.GE.AND P3, PT, R17, R16, PT ;  /* 0x000000101100720c */ /* 0x000fe40003f66270 */
[----:B----4-:R-:W-:Y:S02]  /*02f0*/  VIMNMX R15, PT, PT, R0, R19, PT ;  /* 0x00000013000f7248 */ /* 0x010fe40003fe0100 */
[----:B------:R-:W-:Y:S02]  /*0300*/  ISETP.GE.AND P2, PT, R19, R0, PT ;  /* 0x000000001300720c */ /* 0x000fe40003f46270 */
[----:B------:R-:W-:-:S02]  /*0310*/  VIMNMX R0, PT, PT, R15, R18, PT ;  /* 0x000000120f007248 */ /* 0x000fc40003fe0100 */
[----:B------:R-:W-:Y:S01]  /*0320*/  ISETP.GE.AND P1, PT, R18, R15, PT ;  /* 0x0000000f1200720c */ /* 0x000fe20003f26270 */
[----:B------:R-:W-:Y:S01]  /*0330*/  @!P0 VIADD R2, R6, 0x1 ;  /* 0x0000000106028836 */ /* 0x000fe20000000000 */
[----:B------:R-:W-:Y:S02]  /*0340*/  VIMNMX R15, PT, PT, R0, R21, PT ;  /* 0x00000015000f7248 */ /* 0x000fe40003fe0100 */
[----:B------:R-:W-:Y:S01]  /*0350*/  ISETP.GE.AND P0, PT, R21, R0, PT ;  /* 0x000000001500720c */ /* 0x000fe20003f06270 */
[----:B------:R-:W-:Y:S01]  /*0360*/  @!P3 VIADD R2, R6, 0x2 ;  /* 0x000000020602b836 */ /* 0x000fe20000000000 */
[----:B------:R-:W-:Y:S02]  /*0370*/  VIMNMX R0, PT, PT, R15, R20, PT ;  /* 0x000000140f007248 */ /* 0x000fe40003fe0100 */
[----:B------:R-:W-:Y:S01]  /*0380*/  ISETP.GE.AND P3, PT, R20, R15, PT ;  /* 0x0000000f1400720c */ /* 0x000fe20003f66270 */
[----:B------:R-:W-:Y:S01]  /*0390*/  @!P2 VIADD R2, R6, 0x3 ;  /* 0x000000030602a836 */ /* 0x000fe20000000000 */
        /* <DEDUP_REMOVED lines=21> */
[----:B------:R-:W-:Y:S02]  /*04f0*/  ISETP.GE.AND P3, PT, R8, R11, PT ;  /* 0x0000000b0800720c */ /* 0x000fe40003f66270 */
[----:B------:R-:W-:Y:S01]  /*0500*/  VIMNMX R8, PT, PT, R11, R8, PT ;  /* 0x000000080b087248 */ /* 0x000fe20003fe0100 */
[----:B------:R-:W-:-:S03]  /*0510*/  @!P2 VIADD R2, R6, 0xb ;  /* 0x0000000b0602a836 */ /* 0x000fc60000000000 */
[----:B------:R-:W-:Y:S01]  /*0520*/  ISETP.GE.AND P2, PT, R7, R8, PT ;  /* 0x000000080700720c */ /* 0x000fe20003f46270 */
[----:B------:R-:W-:Y:S01]  /*0530*/  @!P1 VIADD R2, R6, 0xc ;  /* 0x0000000c06029836 */ /* 0x000fe20000000000 */
[----:B------:R-:W-:-:S03]  /*0540*/  VIMNMX R0, PT, PT, R8, R7, PT ;  /* 0x0000000708007248 */ /* 0x000fc60003fe0100 */
[C---:B------:R-:W-:Y:S01]  /*0550*/  @!P0 VIADD R2, R6.reuse, 0xd ;  /* 0x0000000d06028836 */ /* 0x040fe20000000000 */
[----:B------:R-:W-:Y:S01]  /*0560*/  ISETP.GE.AND P0, PT, R3, R0, PT ;  /* 0x000000000300720c */ /* 0x000fe20003f06270 */
[----:B------:R-:W-:Y:S01]  /*0570*/  @!P3 VIADD R2, R6, 0xe ;  /* 0x0000000e0602b836 */ /* 0x000fe20000000000 */
[----:B------:R-:W-:-:S05]  /*0580*/  VIMNMX R0, PT, PT, R0, R3, PT ;  /* 0x0000000300007248 */ /* 0x000fca0003fe0100 */
[----:B------:R-:W-:Y:S01]  /*0590*/  @!P2 VIADD R2, R6, 0xf ;  /* 0x0000000f0602a836 */ /* 0x000fe20000000000 */
[----:B------:R-:W-:Y:S01]  /*05a0*/  IADD3 R4, P2, PT, R4, 0x40, RZ ;  /* 0x0000004004047810 */ /* 0x000fe20007f5e0ff */
[----:B------:R-:W-:-:S04]  /*05b0*/  VIADD R6, R6, 0x10 ;  /* 0x0000001006067836 */ /* 0x000fc80000000000 */
[----:B------:R-:W-:Y:S01]  /*05c0*/  IMAD.X R5, RZ, RZ, R5, P2 ;  /* 0x000000ffff057224 */ /* 0x000fe200010e0605 */
[C---:B------:R-:W-:Y:S02]  /*05d0*/  ISETP.NE.AND P1, PT, R6.reuse, UR7, PT ;  /* 0x0000000706007c0c */ /* 0x040fe4000bf25270 */
[----:B------:R-:W-:-:S11]  /*05e0*/  SEL R2, R6, R2, !P0 ;  /* 0x0000000206027207 */ /* 0x000fd60004000000 */
[----:B------:R-:W-:Y:S05]  /*05f0*/  @P1 BRA `(.L_x_69) ;  /* 0xfffffff800ec1947 */ /* 0x000fea000383ffff */
[----:B------:R-:W-:-:S07]  /*0600*/  VIADD R3, R6, 0x1 ;  /* 0x0000000106037836 */ /* 0x000fce0000000000 */
.L_x_68:
[----:B------:R-:W-:-:S09]  /*0610*/  UISETP.NE.AND UP0, UPT, UR8, URZ, UPT ;  /* 0x000000ff0800728c */ /* 0x000fd2000bf05270 */
[----:B------:R-:W-:Y:S05]  /*0620*/  BRA.U !UP0, `(.L_x_67) ;  /* 0x00000005083c7547 */ /* 0x000fea000b800000 */
[----:B------:R-:W-:Y:S02]  /*0630*/  UISETP.GE.U32.AND UP0, UPT, UR8, 0x8, UPT ;  /* 0x000000080800788c */ /* 0x000fe4000bf06070 */
[----:B------:R-:W-:-:S04]  /*0640*/  ULOP3.LUT UR5, UR4, 0x7, URZ, 0xc0, !UPT ;  /* 0x0000000704057892 */ /* 0x000fc8000f8ec0ff */
[----:B------:R-:W-:-:S03]  /*0650*/  UISETP.NE.AND UP1, UPT, UR5, URZ, UPT ;  /* 0x000000ff0500728c */ /* 0x000fc6000bf25270 */
[----:B------:R-:W-:Y:S08]  /*0660*/  BRA.U !UP0, `(.L_x_70) ;  /* 0x00000001088c7547 */ /* 0x000ff0000b800000 */
[----:B------:R-:W0:Y:S02]  /*0670*/  LDC.64 R4, c[0x0][0x388] ;  /* 0x0000e200ff047b82 */ /* 0x000e240000000a00 */
[----:B0-----:R-:W-:-:S05]  /*0680*/  IMAD.WIDE.U32 R4, R3, 0x4, R4 ;  /* 0x0000000403047825 */ /* 0x001fca00078e0004 */
[----:B------:R-:W2:Y:S04]  /*0690*/  LDG.E.CONSTANT R7, desc[UR10][R4.64] ;  /* 0x0000000a04077981 */ /* 0x000ea8000c1e9900 */
[----:B------:R-:W3:Y:S04]  /*06a0*/  LDG.E.CONSTANT R9, desc[UR10][R4.64+0x4] ;  /* 0x0000040a04097981 */ /* 0x000ee8000c1e9900 */
        /* <DEDUP_REMOVED lines=13> */
[----:B------:R-:W-:Y:S02]  /*0780*/  ISETP.GE.AND P1, PT, R13, R6, PT ;  /* 0x000000060d00720c */ /* 0x000fe40003f26270 */
[----:B------:R-:W-:Y:S02]  /*0790*/  VIMNMX R6, PT, PT, R0, R15, PT ;  /* 0x0000000f00067248 */ /* 0x000fe40003fe0100 */
[C---:B------:R-:W-:Y:S01]  /*07a0*/  SEL R2, R3.reuse, R2, !P2 ;  /* 0x0000000203027207 */ /* 0x040fe20005000000 */
[----:B------:R-:W-:Y:S01]  /*07b0*/  @!P3 VIADD R2, R3, 0x1 ;  /* 0x000000010302b836 */ /* 0x000fe20000000000 */
[----:B------:R-:W-:Y:S02]  /*07c0*/  ISETP.GE.AND P2, PT, R15, R0, PT ;  /* 0x000000000f00720c */ /* 0x000fe40003f46270 */
[----:B------:R-:W-:Y:S01]  /*07d0*/  VIMNMX R0, PT, PT, R6, R17, PT ;  /* 0x0000001106007248 */ /* 0x000fe20003fe0100 */
[----:B------:R-:W-:Y:S01]  /*07e0*/  @!P0 VIADD R2, R3, 0x2 ;  /* 0x0000000203028836 */ /* 0x000fe20000000000 */
[----:B------:R-:W-:-:S02]  /*07f0*/  ISETP.GE.AND P3, PT, R17, R6, PT ;  /* 0x000000061100720c */ /* 0x000fc40003f66270 */
[----:B------:R-:W-:Y:S01]  /*0800*/  ISETP.GE.AND P0, PT, R19, R0, PT ;  /* 0x000000001300720c */ /* 0x000fe20003f06270 */
[----:B------:R-:W-:Y:S01]  /*0810*/  @!P1 VIADD R2, R3, 0x3 ;  /* 0x0000000303029836 */ /* 0x000fe20000000000 */
[----:B------:R-:W-:-:S04]  /*0820*/  VIMNMX R0, PT, PT, R0, R19, PT ;  /* 0x0000001300007248 */ /* 0x000fc80003fe0100 */
[----:B------:R-:W-:Y:S01]  /*0830*/  ISETP.GE.AND P1, PT, R21, R0, PT ;  /* 0x000000001500720c */ /* 0x000fe20003f26270 */
[----:B------:R-:W-:Y:S01]  /*0840*/  @!P2 VIADD R2, R3, 0x4 ;  /* 0x000000040302a836 */ /* 0x000fe20000000000 */
[----:B------:R-:W-:-:S03]  /*0850*/  VIMNMX R0, PT, PT, R0, R21, PT ;  /* 0x0000001500007248 */ /* 0x000fc60003fe0100 */
[C---:B------:R-:W-:Y:S02]  /*0860*/  @!P3 VIADD R2, R3.reuse, 0x5 ;  /* 0x000000050302b836 */ /* 0x040fe40000000000 */
[----:B------:R-:W-:-:S06]  /*0870*/  @!P0 VIADD R2, R3, 0x6 ;  /* 0x0000000603028836 */ /* 0x000fcc0000000000 */
[C---:B------:R-:W-:Y:S02]  /*0880*/  @!P1 VIADD R2, R3.reuse, 0x7 ;  /* 0x0000000703029836 */ /* 0x040fe40000000000 */
[----:B------:R-:W-:-:S07]  /*0890*/  VIADD R3, R3, 0x8 ;  /* 0x0000000803037836 */ /* 0x000fce0000000000 */
.L_x_70:
        /* <DEDUP_REMOVED lines=10> */
[----:B------:R-:W4:Y:S01]  /*0940*/  LDG.E.CONSTANT R13, desc[UR10][R4.64+0xc] ;  /* 0x00000c0a040d7981 */ /* 0x000f22000c1e9900 */
[----:B--2--5:R-:W-:-:S02]  /*0950*/  VIMNMX R6, PT, PT, R0, R7, PT ;  /* 0x0000000700067248 */ /* 0x024fc40003fe0100 */
[----:B------:R-:W-:Y:S02]  /*0960*/  ISETP.GE.AND P0, PT, R7, R0, PT ;  /* 0x000000000700720c */ /* 0x000fe40003f06270 */
[----:B---3--:R-:W-:Y:S02]  /*0970*/  VIMNMX R8, PT, PT, R6, R9, PT ;  /* 0x0000000906087248 */ /* 0x008fe40003fe0100 */
[----:B------:R-:W-:Y:S02]  /*0980*/  ISETP.GE.AND P1, PT, R9, R6, PT ;  /* 0x000000060900720c */ /* 0x000fe40003f26270 */
[----:B----4-:R-:W-:Y:S02]  /*0990*/  ISETP.GE.AND P2, PT, R11, R8, PT ;  /* 0x000000080b00720c */ /* 0x010fe40003f46270 */
[----:B------:R-:W-:Y:S02]  /*09a0*/  VIMNMX R8, PT, PT, R8, R11, PT ;  /* 0x0000000b08087248 */ /* 0x000fe40003fe0100 */
[----:B------:R-:W-:-:S02]  /*09b0*/  SEL R2, R3, R2, !P0 ;  /* 0x0000000203027207 */ /* 0x000fc40004000000 */
[----:B------:R-:W-:Y:S02]  /*09c0*/  ISETP.GE.AND P3, PT, R13, R8, PT ;  /* 0x000000080d00720c */ /* 0x000fe40003f66270 */
[----:B------:R-:W-:-:S03]  /*09d0*/  VIMNMX R0, PT, PT, R8, R13, PT ;  /* 0x0000000d08007248 */ /* 0x000fc60003fe0100 */
[C---:B------:R-:W-:Y:S02]  /*09e0*/  @!P1 VIADD R2, R3.reuse, 0x1 ;  /* 0x0000000103029836 */ /* 0x040fe40000000000 */
[----:B------:R-:W-:-:S06]  /*09f0*/  @!P2 VIADD R2, R3, 0x2 ;  /* 0x000000020302a836 */ /* 0x000fcc0000000000 */
[C---:B------:R-:W-:Y:S02]  /*0a00*/  @!P3 VIADD R2, R3.reuse, 0x3 ;  /* 0x000000030302b836 */ /* 0x040fe40000000000 */
[----:B------:R-:W-:-:S07]  /*0a10*/  VIADD R3, R3, 0x4 ;  /* 0x0000000403037836 */ /* 0x000fce0000000000 */
.L_x_71:
[----:B------:R-:W-:Y:S05]  /*0a20*/  BRA.U !UP1, `(.L_x_67) ;  /* 0x00000001093c7547 */ /* 0x000fea000b800000 */
[----:B------:R-:W0:Y:S01]  /*0a30*/  LDC.64 R4, c[0x0][0x388] ;  /* 0x0000e200ff047b82 */ /* 0x000e220000000a00 */
[----:B------:R-:W-:Y:S01]  /*0a40*/  UIADD3 UR4, UPT, UPT, -UR4, URZ, URZ ;  /* 0x000000ff04047290 */ /* 0x000fe2000fffe1ff */
[----:B0-----:R-:W-:-:S04]  /*0a50*/  IMAD.WIDE.U32 R4, R3, 0x4, R4 ;  /* 0x0000000403047825 */ /* 0x001fc800078e0004 */
[----:B------:R-:W-:-:S07]  /*0a60*/  IMAD.MOV.U32 R7, RZ, RZ, R5 ;  /* 0x000000ffff077224 */ /* 0x000fce00078e0005 */
.L_x_72:
[----:B------:R-:W-:-:S06]  /*0a70*/  IMAD.MOV.U32 R5, RZ, RZ, R7 ;  /* 0x000000ffff057224 */ /* 0x000fcc00078e0007 */
[----:B------:R0:W2:Y:S01]  /*0a80*/  LDG.E.CONSTANT R5, desc[UR10][R4.64] ;  /* 0x0000000a04057981 */ /* 0x0000a2000c1e9900 */
[----:B------:R-:W-:-:S04]  /*0a90*/  UIADD3 UR4, UPT, UPT, UR4, 0x1, URZ ;  /* 0x0000000104047890 */ /* 0x000fc8000fffe0ff */
[----:B------:R-:W-:Y:S01]  /*0aa0*/  UISETP.NE.AND UP0, UPT, UR4, URZ, UPT ;  /* 0x000000ff0400728c */ /* 0x000fe2000bf05270 */
[----:B0-----:R-:W-:-:S05]  /*0ab0*/  IADD3 R4, P1, PT, R4, 0x4, RZ ;  /* 0x0000000404047810 */ /* 0x001fca0007f3e0ff */
[----:B------:R-:W-:Y:S01]  /*0ac0*/  IMAD.X R7, RZ, RZ, R7, P1 ;  /* 0x000000ffff077224 */ /* 0x000fe200008e0607 */
[CC--:B--2--5:R-:W-:Y:S02]  /*0ad0*/  ISETP.GE.AND P0, PT, R5.reuse, R0.reuse, PT ;  /* 0x000000000500720c */ /* 0x0e4fe40003f06270 */
[----:B------:R-:W-:Y:S02]  /*0ae0*/  VIMNMX R0, PT, PT, R5, R0, PT ;  /* 0x0000000005007248 */ /* 0x000fe40003fe0100 */
[C---:B------:R-:W-:Y:S01]  /*0af0*/  SEL R2, R3.reuse, R2, !P0 ;  /* 0x0000000203027207 */ /* 0x040fe20004000000 */
[----:B------:R-:W-:Y:S01]  /*0b00*/  VIADD R3, R3, 0x1 ;  /* 0x0000000103037836 */ /* 0x000fe20000000000 */
[----:B------:R-:W-:Y:S07]  /*0b10*/  BRA.U UP0, `(.L_x_72) ;  /* 0xfffffffd00d47547 */ /* 0x000fee000b83ffff */
.L_x_67:
[----:B------:R-:W0:Y:S02]  /*0b20*/  LDCU UR6, c[0x0][0x3a0] ;  /* 0x00007400ff0677ac */ /* 0x000e240008000800 */
[----:B0-----:R-:W-:-:S09]  /*0b30*/  UISETP.GE.AND UP0, UPT, UR6, 0x1, UPT ;  /* 0x000000010600788c */ /* 0x001fd2000bf06270 */
[----:B------:R-:W-:Y:S05]  /*0b40*/  BRA.U !UP0, `(.L_x_73) ;  /* 0x0000000908187547 */ /* 0x000fea000b800000 */
[----:B------:R-:W-:Y:S02]  /*0b50*/  UISETP.GE.U32.AND UP1, UPT, UR6, 0x10, UPT ;  /* 0x000000100600788c */ /* 0x000fe4000bf26070 */
[----:B------:R-:W-:Y:S01]  /*0b60*/  IMAD R3, R2, UR6, RZ ;  /* 0x0000000602037c24 */ /* 0x000fe2000f8e02ff */
[----:B------:R-:W-:Y:S01]  /*0b70*/  ULOP3.LUT UR7, UR6, 0xf, URZ, 0xc0, !UPT ;  /* 0x0000000f06077892 */ /* 0x000fe2000f8ec0ff */
[----:B------:R-:W-:-:S03]  /*0b80*/  IMAD.MOV.U32 R4, RZ, RZ, RZ ;  /* 0x000000ffff047224 */ /* 0x000fc600078e00ff */
[----:B------:R-:W-:Y:S01]  /*0b90*/  SHF.R.S32.HI R2, RZ, 0x1f, R3 ;  /* 0x0000001fff027819 */ /* 0x000fe20000011403 */
[----:B------:R-:W-:Y:S01]  /*0ba0*/  UISETP.NE.AND UP0, UPT, UR7, URZ, UPT ;  /* 0x000000ff0700728c */ /* 0x000fe2000bf05270 */
[----:B------:R-:W-:Y:S10]  /*0bb0*/  BRA.U !UP1, `(.L_x_74) ;  /* 0x0000000109d87547 */ /* 0x000ff4000b800000 */
[----:B------:R-:W0:Y:S01]  /*0bc0*/  LDC.64 R6, c[0x0][0x380] ;  /* 0x0000e000ff067b82 */ /* 0x000e220000000a00 */
[----:B------:R-:W1:Y:S01]  /*0bd0*/  LDCU.64 UR4, c[0x0][0x390] ;  /* 0x00007200ff0477ac */ /* 0x000e620008000a00 */
[----:B------:R-:W-:-:S04]  /*0be0*/  ULOP3.LUT UR8, UR6, 0x7ffffff0, URZ, 0xc0, !UPT ;  /* 0x7ffffff006087892 */ /* 0x000fc8000f8ec0ff */
[----:B------:R-:W-:Y:S02]  /*0bf0*/  UIADD3 UR9, UPT, UPT, -UR8, URZ, URZ ;  /* 0x000000ff08097290 */ /* 0x000fe4000fffe1ff */
[----:B------:R-:W-:Y:S01]  /*0c00*/  IMAD.U32 R4, RZ, RZ, UR8 ;  /* 0x00000008ff047e24 */ /* 0x000fe2000f8e00ff */
[----:B-1----:R-:W-:-:S04]  /*0c10*/  UIADD3 UR4, UP1, UPT, UR4, 0x20, URZ ;  /* 0x0000002004047890 */ /* 0x002fc8000ff3e0ff */
[----:B------:R-:W-:Y:S01]  /*0c20*/  UIADD3.X UR5, UPT, UPT, URZ, UR5, URZ, UP1, !UPT ;  /* 0x00000005ff057290 */ /* 0x000fe20008ffe4ff */
[----:B0-----:R-:W-:Y:S01]  /*0c30*/  LEA R6, P0, R3, R6, 0x2 ;  /* 0x0000000603067211 */ /* 0x001fe200078010ff */
[----:B------:R-:W-:-:S03]  /*0c40*/  IMAD.U32 R20, RZ, RZ, UR4 ;  /* 0x00000004ff147e24 */ /* 0x000fc6000f8e00ff */
[----:B------:R-:W-:Y:S01]  /*0c50*/  IADD3 R6, P1, PT, R6, 0x20, RZ ;  /* 0x0000002006067810 */ /* 0x000fe20007f3e0ff */
[----:B------:R-:W-:Y:S01]  /*0c60*/  IMAD.U32 R22, RZ, RZ, UR5 ;  /* 0x00000005ff167e24 */ /* 0x000fe2000f8e00ff */
[----:B------:R-:W-:-:S05]  /*0c70*/  LEA.HI.X R7, R3, R7, R2, 0x2, P0 ;  /* 0x0000000703077211 */ /* 0x000fca00000f1402 */
[----:B------:R-:W-:-:S07]  /*0c80*/  IMAD.X R7, RZ, RZ, R7, P1 ;  /* 0x000000ffff077224 */ /* 0x000fce00008e0607 */
.L_x_75:
[----:B0-----:R-:W2:Y:S04]  /*0c90*/  LDG.E.CONSTANT R5, desc[UR10][R6.64+-0x20] ;  /* 0xffffe00a06057981 */ /* 0x001ea8000c1e9900 */
        /* <DEDUP_REMOVED lines=14> */
[----:B------:R0:W4:Y:S01]  /*0d80*/  LDG.E.CONSTANT R18, desc[UR10][R6.64+0x1c] ;  /* 0x00001c0a06127981 */ /* 0x000122000c1e9900 */
[----:B------:R-:W-:Y:S01]  /*0d90*/  IMAD.MOV.U32 R8, RZ, RZ, R20 ;  /* 0x000000ffff087224 */ /* 0x000fe200078e0014 */
[----:B------:R-:W-:Y:S01]  /*0da0*/  UIADD3 UR9, UPT, UPT, UR9, 0x10, URZ ;  /* 0x0000001009097890 */ /* 0x000fe2000fffe0ff */
[----:B------:R-:W-:-:S03]  /*0db0*/  IMAD.MOV.U32 R9, RZ, RZ, R22 ;  /* 0x000000ffff097224 */ /* 0x000fc600078e0016 */
[----:B------:R-:W-:Y:S01]  /*0dc0*/  UISETP.NE.AND UP1, UPT, UR9, URZ, UPT ;  /* 0x000000ff0900728c */ /* 0x000fe2000bf25270 */
[----:B------:R-:W-:Y:S02]  /*0dd0*/  IADD3 R20, P1, PT, R8, 0x40, RZ ;  /* 0x0000004008147810 */ /* 0x000fe40007f3e0ff */
[----:B0-----:R-:W-:-:S03]  /*0de0*/  IADD3 R6, P0, PT, R6, 0x40, RZ ;  /* 0x0000004006067810 */ /* 0x001fc60007f1e0ff */
[----:B------:R-:W-:Y:S02]  /*0df0*/  IMAD.X R22, RZ, RZ, R9, P1 ;  /* 0x000000ffff167224 */ /* 0x000fe400008e0609 */
[----:B------:R-:W-:Y:S01]  /*0e00*/  IMAD.X R7, RZ, RZ, R7, P0 ;  /* 0x000000ffff077224 */ /* 0x000fe200000e0607 */
[----:B--2---:R0:W-:Y:S04]  /*0e10*/  STG.E desc[UR10][R8.64+-0x20], R5 ;  /* 0xffffe00508007986 */ /* 0x0041e8000c10190a */
[----:B---3--:R0:W-:Y:S04]  /*0e20*/  STG.E desc[UR10][R8.64+-0x1c], R11 ;  /* 0xffffe40b08007986 */ /* 0x0081e8000c10190a */
[----:B----4-:R0:W-:Y:S04]  /*0e30*/  STG.E desc[UR10][R8.64+-0x18], R13 ;  /* 0xffffe80d08007986 */ /* 0x0101e8000c10190a */
[----:B------:R0:W-:Y:S04]  /*0e40*/  STG.E desc[UR10][R8.64+-0x14], R15 ;  /* 0xffffec0f08007986 */ /* 0x0001e8000c10190a */
        /* <DEDUP_REMOVED lines=11> */
[----:B------:R0:W-:Y:S01]  /*0f00*/  STG.E desc[UR10][R8.64+0x1c], R18 ;  /* 0x00001c1208007986 */ /* 0x0001e2000c10190a */
[----:B------:R-:W-:Y:S05]  /*0f10*/  BRA.U UP1, `(.L_x_75) ;  /* 0xfffffffd015c7547 */ /* 0x000fea000b83ffff */
.L_x_74:
[----:B------:R-:W-:Y:S05]  /*0f20*/  BRA.U !UP0, `(.L_x_73) ;  /* 0x0000000508207547 */ /* 0x000fea000b800000 */
[----:B------:R-:W-:Y:S02]  /*0f30*/  UISETP.GE.U32.AND UP0, UPT, UR7, 0x8, UPT ;  /* 0x000000080700788c */ /* 0x000fe4000bf06070 */
[----:B------:R-:W-:-:S04]  /*0f40*/  ULOP3.LUT UR5, UR6, 0x7, URZ, 0xc0, !UPT ;  /* 0x0000000706057892 */ /* 0x000fc8000f8ec0ff */
[----:B------:R-:W-:-:S03]  /*0f50*/  UISETP.NE.AND UP1, UPT, UR5, URZ, UPT ;  /* 0x000000ff0500728c */ /* 0x000fc6000bf25270 */
[----:B------:R-:W-:Y:S08]  /*0f60*/  BRA.U !UP0, `(.L_x_76) ;  /* 0x0000000108607547 */ /* 0x000ff0000b800000 */
[----:B------:R-:W1:Y:S01]  /*0f70*/  LDC.64 R6, c[0x0][0x380] ;  /* 0x0000e000ff067b82 */ /* 0x000e620000000a00 */
[----:B0-----:R-:W-:-:S05]  /*0f80*/  IADD3 R5, P0, PT, R3, R4, RZ ;  /* 0x0000000403057210 */ /* 0x001fca0007f1e0ff */
[----:B------:R-:W-:Y:S01]  /*0f90*/  IMAD.X R8, RZ, RZ, R2, P0 ;  /* 0x000000ffff087224 */ /* 0x000fe200000e0602 */
[----:B-1----:R-:W-:-:S04]  /*0fa0*/  LEA R6, P0, R5, R6, 0x2 ;  /* 0x0000000605067211 */ /* 0x002fc800078010ff */
[----:B------:R-:W-:Y:S02]  /*0fb0*/  LEA.HI.X R7, R5, R7, R8, 0x2, P0 ;  /* 0x0000000705077211 */ /* 0x000fe400000f1408 */
[----:B------:R-:W0:Y:S03]  /*0fc0*/  LDC.64 R8, c[0x0][0x390] ;  /* 0x0000e400ff087b82 */ /* 0x000e260000000a00 */
        /* <DEDUP_REMOVED lines=8> */
[----:B0-----:R-:W-:-:S04]  /*1050*/  IMAD.WIDE.U32 R8, R4, 0x4, R8 ;  /* 0x0000000404087825 */ /* 0x001fc800078e0008 */
[----:B------:R-:W-:Y:S01]  /*1060*/  VIADD R4, R4, 0x8 ;  /* 0x0000000804047836 */ /* 0x000fe20000000000 */
[----:B--2---:R1:W-:Y:S04]  /*1070*/  STG.E desc[UR10][R8.64], R5 ;  /* 0x0000000508007986 */ /* 0x0043e8000c10190a */
[----:B---3--:R1:W-:Y:S04]  /*1080*/  STG.E desc[UR10][R8.64+0x4], R11 ;  /* 0x0000040b08007986 */ /* 0x0083e8000c10190a */
[----:B----4-:R1:W-:Y:S04]  /*1090*/  STG.E desc[UR10][R8.64+0x8], R13 ;  /* 0x0000080d08007986 */ /* 0x0103e8000c10190a */
[----:B------:R1:W-:Y:S04]  /*10a0*/  STG.E desc[UR10][R8.64+0xc], R15 ;  /* 0x00000c0f08007986 */ /* 0x0003e8000c10190a */
[----:B------:R1:W-:Y:S04]  /*10b0*/  STG.E desc[UR10][R8.64+0x10], R17 ;  /* 0x0000101108007986 */ /* 0x0003e8000c10190a */
[----:B------:R1:W-:Y:S04]  /*10c0*/  STG.E desc[UR10][R8.64+0x14], R19 ;  /* 0x0000141308007986 */ /* 0x0003e8000c10190a */
[----:B------:R1:W-:Y:S04]  /*10d0*/  STG.E desc[UR10][R8.64+0x18], R21 ;  /* 0x0000181508007986 */ /* 0x0003e8000c10190a */
[----:B------:R1:W-:Y:S02]  /*10e0*/  STG.E desc[UR10][R8.64+0x1c], R23 ;  /* 0x00001c1708007986 */ /* 0x0003e4000c10190a */
.L_x_76:
[----:B------:R-:W-:Y:S05]  /*10f0*/  BRA.U !UP1, `(.L_x_73) ;  /* 0x0000000109ac7547 */ /* 0x000fea000b800000 */
[----:B------:R-:W-:Y:S02]  /*1100*/  UISETP.GE.U32.AND UP0, UPT, UR5, 0x4, UPT ;  /* 0x000000040500788c */ /* 0x000fe4000bf06070 */
[----:B------:R-:W-:-:S04]  /*1110*/  ULOP3.LUT UR4, UR6, 0x3, URZ, 0xc0, !UPT ;  /* 0x0000000306047892 */ /* 0x000fc8000f8ec0ff */
[----:B------:R-:W-:-:S03]  /*1120*/  UISETP.NE.AND UP1, UPT, UR4, URZ, UPT ;  /* 0x000000ff0400728c */ /* 0x000fc6000bf25270 */
[----:B------:R-:W-:Y:S08]  /*1130*/  BRA.U !UP0, `(.L_x_77) ;  /* 0x0000000108407547 */ /* 0x000ff0000b800000 */
[----:B------:R-:W2:Y:S01]  /*1140*/  LDC.64 R6, c[0x0][0x380] ;  /* 0x0000e000ff067b82 */ /* 0x000ea20000000a00 */
[----:B01----:R-:W-:-:S05]  /*1150*/  IADD3 R5, P0, PT, R3, R4, RZ ;  /* 0x0000000403057210 */ /* 0x003fca0007f1e0ff */
[----:B------:R-:W-:Y:S01]  /*1160*/  IMAD.X R8, RZ, RZ, R2, P0 ;  /* 0x000000ffff087224 */ /* 0x000fe200000e0602 */
[----:B--2---:R-:W-:-:S04]  /*1170*/  LEA R6, P0, R5, R6, 0x2 ;  /* 0x0000000605067211 */ /* 0x004fc800078010ff */
[----:B------:R-:W-:Y:S02]  /*1180*/  LEA.HI.X R7, R5, R7, R8, 0x2, P0 ;  /* 0x0000000705077211 */ /* 0x000fe400000f1408 */
[----:B------:R-:W0:Y:S03]  /*1190*/  LDC.64 R8, c[0x0][0x390] ;  /* 0x0000e400ff087b82 */ /* 0x000e260000000a00 */
[----:B------:R-:W2:Y:S04]  /*11a0*/  LDG.E.CONSTANT R5, desc[UR10][R6.64] ;  /* 0x0000000a06057981 */ /* 0x000ea8000c1e9900 */
[----:B------:R-:W3:Y:S04]  /*11b0*/  LDG.E.CONSTANT R11, desc[UR10][R6.64+0x4] ;  /* 0x0000040a060b7981 */ /* 0x000ee8000c1e9900 */
[----:B------:R-:W4:Y:S04]  /*11c0*/  LDG.E.CONSTANT R13, desc[UR10][R6.64+0x8] ;  /* 0x0000080a060d7981 */ /* 0x000f28000c1e9900 */
[----:B------:R-:W4:Y:S01]  /*11d0*/  LDG.E.CONSTANT R15, desc[UR10][R6.64+0xc] ;  /* 0x00000c0a060f7981 */ /* 0x000f22000c1e9900 */
[----:B0-----:R-:W-:-:S04]  /*11e0*/  IMAD.WIDE.U32 R8, R4, 0x4, R8 ;  /* 0x0000000404087825 */ /* 0x001fc800078e0008 */
[----:B------:R-:W-:Y:S01]  /*11f0*/  VIADD R4, R4, 0x4 ;  /* 0x0000000404047836 */ /* 0x000fe20000000000 */
[----:B--2---:R2:W-:Y:S04]  /*1200*/  STG.E desc[UR10][R8.64], R5 ;  /* 0x0000000508007986 */ /* 0x0045e8000c10190a */
[----:B---3--:R2:W-:Y:S04]  /*1210*/  STG.E desc[UR10][R8.64+0x4], R11 ;  /* 0x0000040b08007986 */ /* 0x0085e8000c10190a */
[----:B----4-:R2:W-:Y:S04]  /*1220*/  STG.E desc[UR10][R8.64+0x8], R13 ;  /* 0x0000080d08007986 */ /* 0x0105e8000c10190a */
[----:B------:R2:W-:Y:S02]  /*1230*/  STG.E desc[UR10][R8.64+0xc], R15 ;  /* 0x00000c0f08007986 */ /* 0x0005e4000c10190a */
.L_x_77:
[----:B------:R-:W-:Y:S05]  /*1240*/  BRA.U !UP1, `(.L_x_73) ;  /* 0x0000000109587547 */ /* 0x000fea000b800000 */
[----:B------:R-:W3:Y:S01]  /*1250*/  LDC.64 R6, c[0x0][0x390] ;  /* 0x0000e400ff067b82 */ /* 0x000ee20000000a00 */
[----:B------:R-:W-:Y:S01]  /*1260*/  IADD3 R3, P0, PT, R3, R4, RZ ;  /* 0x0000000403037210 */ /* 0x000fe20007f1e0ff */
[----:B------:R-:W-:-:S04]  /*1270*/  UIADD3 UR4, UPT, UPT, -UR4, URZ, URZ ;  /* 0x000000ff04047290 */ /* 0x000fc8000fffe1ff */
[----:B------:R-:W-:Y:S02]  /*1280*/  IMAD.X R2, RZ, RZ, R2, P0 ;  /* 0x000000ffff027224 */ /* 0x000fe400000e0602 */
[----:B012---:R-:W0:Y:S01]  /*1290*/  LDC.64 R8, c[0x0][0x380] ;  /* 0x0000e000ff087b82 */ /* 0x007e220000000a00 */
[----:B---3--:R-:W-:Y:S01]  /*12a0*/  IMAD.WIDE.U32 R4, R4, 0x4, R6 ;  /* 0x0000000404047825 */ /* 0x008fe200078e0006 */
[----:B0-----:R-:W-:-:S04]  /*12b0*/  LEA R6, P0, R3, R8, 0x2 ;  /* 0x0000000803067211 */ /* 0x001fc800078010ff */
[----:B------:R-:W-:Y:S01]  /*12c0*/  LEA.HI.X R7, R3, R9, R2, 0x2, P0 ;  /* 0x0000000903077211 */ /* 0x000fe200000f1402 */
[----:B------:R-:W-:-:S08]  /*12d0*/  IMAD.MOV.U32 R9, RZ, RZ, R5 ;  /* 0x000000ffff097224 */ /* 0x000fd000078e0005 */
.L_x_78:
[----:B---3--:R-:W-:Y:S02]  /*12e0*/  IMAD.MOV.U32 R2, RZ, RZ, R6 ;  /* 0x000000ffff027224 */ /* 0x008fe400078e0006 */
[----:B------:R-:W-:-:S05]  /*12f0*/  IMAD.MOV.U32 R3, RZ, RZ, R7 ;  /* 0x000000ffff037224 */ /* 0x000fca00078e0007 */
[----:B------:R0:W2:Y:S01]  /*1300*/  LDG.E.CONSTANT R5, desc[UR10][R2.64] ;  /* 0x0000000a02057981 */ /* 0x0000a2000c1e9900 */
[----:B------:R-:W-:Y:S01]  /*1310*/  UIADD3 UR4, UPT, UPT, UR4, 0x1, URZ ;  /* 0x0000000104047890 */ /* 0x000fe2000fffe0ff */
[----:B------:R-:W-:-:S03]  /*1320*/  IADD3 R6, P1, PT, R6, 0x4, RZ ;  /* 0x0000000406067810 */ /* 0x000fc60007f3e0ff */
[----:B------:R-:W-:Y:S02]  /*1330*/  UISETP.NE.AND UP0, UPT, UR4, URZ, UPT ;  /* 0x000000ff0400728c */ /* 0x000fe4000bf05270 */
[----:B------:R-:W-:Y:S02]  /*1340*/  IMAD.X R7, RZ, RZ, R7, P1 ;  /* 0x000000ffff077224 */ /* 0x000fe400008e0607 */
[----:B0-----:R-:W-:Y:S01]  /*1350*/  IMAD.MOV.U32 R2, RZ, RZ, R4 ;  /* 0x000000ffff027224 */ /* 0x001fe200078e0004 */
[----:B------:R-:W-:Y:S01]  /*1360*/  IADD3 R4, P0, PT, R4, 0x4, RZ ;  /* 0x0000000404047810 */ /* 0x000fe20007f1e0ff */
[----:B------:R-:W-:-:S04]  /*1370*/  IMAD.MOV.U32 R3, RZ, RZ, R9 ;  /* 0x000000ffff037224 */ /* 0x000fc800078e0009 */
[----:B------:R-:W-:Y:S01]  /*1380*/  IMAD.X R9, RZ, RZ, R9, P0 ;  /* 0x000000ffff097224 */ /* 0x000fe200000e0609 */
[----:B--2---:R3:W-:Y:S01]  /*1390*/  STG.E desc[UR10][R2.64], R5 ;  /* 0x0000000502007986 */ /* 0x0047e2000c10190a */
[----:B------:R-:W-:Y:S06]  /*13a0*/  BRA.U UP0, `(.L_x_78) ;  /* 0xfffffffd00cc7547 */ /* 0x000fec000b83ffff */
.L_x_73:
[----:B---3--:R-:W3:Y:S02]  /*13b0*/  LDC.64 R2, c[0x0][0x398] ;  /* 0x0000e600ff027b82 */ /* 0x008ee40000000a00 */
[----:B---3-5:R-:W-:Y:S01]  /*13c0*/  STG.E desc[UR10][R2.64], R0 ;  /* 0x0000000002007986 */ /* 0x028fe2000c10190a */
[----:B------:R-:W-:Y:S05]  /*13d0*/  EXIT ;  /* 0x000000000000794d */ /* 0x000fea0003800000 */
.L_x_79:
        /* <DEDUP_REMOVED lines=10> */
.L_x_300:


//--------------------- .text._Z30dense_parallel_coloring_tensorPKfS0_PiS1_Pfiiify --------------------------
	.section	.text._Z30dense_parallel_coloring_tensorPKfS0_PiS1_Pfiiify,"ax",@progbits
	.align	128
        .global         _Z30dense_parallel_coloring_tensorPKfS0_PiS1_Pfiiify
        .type           _Z30dense_parallel_coloring_tensorPKfS0_PiS1_Pfiiify,@function
        .size           _Z30dense_parallel_coloring_tensorPKfS0_PiS1_Pfiiify,(.L_x_291 - _Z30dense_parallel_coloring_tensorPKfS0_PiS1_Pfiiify)
        .other          _Z30dense_parallel_coloring_tensorPKfS0_PiS1_Pfiiify,@"STO_CUDA_ENTRY STV_DEFAULT"
_Z30dense_parallel_coloring_tensorPKfS0_PiS1_Pfiiify:
.text._Z30dense_parallel_coloring_tensorPKfS0_PiS1_Pfiiify:
[----:B------:R-:W0:Y:S01]  /*0000*/  LDC R1, c[0x0][0x37c] ;  /* 0x0000df00ff017b82 */ /* 0x000e220000000800 */
[----:B------:R-:W1:Y:S07]  /*0010*/  S2R R3, SR_TID.X ;  /* 0x0000000000037919 */ /* 0x000e6e0000002100 */
[----:B------:R-:W1:Y:S01]  /*0020*/  S2UR UR4, SR_CTAID.X ;  /* 0x00000000000479c3 */ /* 0x000e620000002500 */
[----:B------:R-:W2:Y:S01]  /*0030*/  LDCU UR5, c[0x0][0x3ac] ;  /* 0x00007580ff0577ac */ /* 0x000ea20008000800 */
[----:B0-----:R-:W-:-:S06]  /*0040*/  VIADD R1, R1, 0xffffffd0 ;  /* 0xffffffd001017836 */ /* 0x001fcc0000000000 */
[----:B------:R-:W1:Y:S02]  /*0050*/  LDC R8, c[0x0][0x360] ;  /* 0x0000d800ff087b82 */ /* 0x000e640000000800 */
[----:B-1----:R-:W-:-:S05]  /*0060*/  IMAD R8, R8, UR4, R3 ;  /* 0x0000000408087c24 */ /* 0x002fca000f8e0203 */
[----:B--2---:R-:W-:-:S13]  /*0070*/  ISETP.GE.AND P0, PT, R8, UR5, PT ;  /* 0x0000000508007c0c */ /* 0x004fda000bf06270 */
[----:B------:R-:W-:Y:S05]  /*0080*/  @P0 EXIT ;  /* 0x000000000000094d */ /* 0x000fea0003800000 */
[----:B------:R-:W0:Y:S01]  /*0090*/  LDCU.64 UR4, c[0x0][0x3b8] ;  /* 0x00007700ff0477ac */ /* 0x000e220008000a00 */
[----:B------:R-:W-:Y:S01]  /*00a0*/  ISETP.NE.AND P0, PT, R8, RZ, PT ;  /* 0x000000ff0800720c */ /* 0x000fe20003f05270 */
[----:B------:R-:W-:Y:S01]  /*00b0*/  BSSY.RECONVERGENT B0, `(.L_x_80) ;  /* 0x000026f000007945 */ /* 0x000fe20003800200 */
[----:B------:R-:W-:Y:S01]  /*00c0*/  SHF.R.S32.HI R0, RZ, 0x1f, R8 ;  /* 0x0000001fff007819 */ /* 0x000fe20000011408 */
[----:B------:R-:W1:Y:S01]  /*00d0*/  LDCU.64 UR10, c[0x0][0x358] ;  /* 0x00006b00ff0a77ac */ /* 0x000e620008000a00 */
[----:B0-----:R-:W-:Y:S02]  /*00e0*/  ULOP3.LUT UR4, UR4, 0xaad26b49, URZ, 0x3c, !UPT ;  /* 0xaad26b4904047892 */ /* 0x001fe4000f8e3cff */
[----:B------:R-:W-:Y:S02]  /*00f0*/  ULOP3.LUT UR5, UR5, 0xf7dcefdd, URZ, 0x3c, !UPT ;  /* 0xf7dcefdd05057892 */ /* 0x000fe4000f8e3cff */
[----:B------:R-:W-:Y:S02]  /*0100*/  UIMAD UR4, UR4, 0x4182bed5, URZ ;  /* 0x4182bed5040478a4 */ /* 0x000fe4000f8e02ff */
[----:B------:R-:W-:-:S02]  /*0110*/  UIMAD UR5, UR5, -0x658354e5, URZ ;  /* 0x9a7cab1b050578a4 */ /* 0x000fc4000f8e02ff */
[----:B------:R-:W-:Y:S02]  /*0120*/  UIADD3 UR6, UPT, UPT, UR4, 0x75bcd15, URZ ;  /* 0x075bcd1504067890 */ /* 0x000fe4000fffe0ff */
[----:B------:R-:W-:Y:S02]  /*0130*/  UIADD3 UR9, UPT, UPT, UR4, 0x64f0c9, UR5 ;  /* 0x0064f0c904097890 */ /* 0x000fe4000fffe005 */
[----:B------:R-:W-:Y:S02]  /*0140*/  ULOP3.LUT UR7, UR4, 0x159a55e5, URZ, 0x3c, !UPT ;  /* 0x159a55e504077892 */ /* 0x000fe4000f8e3cff */
[----:B------:R-:W-:Y:S01]  /*0150*/  UIADD3 UR8, UPT, UPT, UR5, 0x1f123bb5, URZ ;  /* 0x1f123bb505087890 */ /* 0x000fe2000fffe0ff */
[----:B------:R-:W-:Y:S01]  /*0160*/  IMAD.U32 R3, RZ, RZ, UR6 ;  /* 0x00000006ff037e24 */ /* 0x000fe2000f8e00ff */
[----:B------:R-:W-:Y:S01]  /*0170*/  UIADD3 UR4, UPT, UPT, UR4, 0x583f19, URZ ;  /* 0x00583f1904047890 */ /* 0x000fe2000fffe0ff */
[----:B------:R-:W-:Y:S01]  /*0180*/  IMAD.U32 R2, RZ, RZ, UR9 ;  /* 0x00000009ff027e24 */ /* 0x000fe2000f8e00ff */
[----:B------:R-:W-:Y:S01]  /*0190*/  ULOP3.LUT UR5, UR5, 0x5491333, URZ, 0x3c, !UPT ;  /* 0x0549133305057892 */ /* 0x000fe2000f8e3cff */
[----:B------:R-:W-:Y:S01]  /*01a0*/  IMAD.U32 R4, RZ, RZ, UR7 ;  /* 0x00000007ff047e24 */ /* 0x000fe2000f8e00ff */
[----:B------:R-:W-:Y:S01]  /*01b0*/  MOV R11, UR8 ;  /* 0x00000008000b7c02 */ /* 0x000fe20008000f00 */
[----:B------:R-:W-:Y:S01]  /*01c0*/  IMAD.U32 R5, RZ, RZ, UR8 ;  /* 0x00000008ff057e24 */ /* 0x000fe2000f8e00ff */
[----:B------:R0:W-:Y:S01]  /*01d0*/  STL.64 [R1], R2 ;  /* 0x0000000201007387 */ /* 0x0001e20000100a00 */
[----:B------:R-:W-:-:S02]  /*01e0*/  IMAD.U32 R7, RZ, RZ, UR4 ;  /* 0x00000004ff077e24 */ /* 0x000fc4000f8e00ff */
[----:B------:R-:W-:Y:S01]  /*01f0*/  IMAD.U32 R6, RZ, RZ, UR5 ;  /* 0x00000005ff067e24 */ /* 0x000fe2000f8e00ff */
[----:B------:R0:W-:Y:S01]  /*0200*/  STL.64 [R1+0x8], R4 ;  /* 0x0000080401007387 */ /* 0x0001e20000100a00 */
[----:B------:R-:W-:Y:S02]  /*0210*/  IMAD.U32 R14, RZ, RZ, UR6 ;  /* 0x00000006ff0e7e24 */ /* 0x000fe4000f8e00ff */
[----:B------:R-:W-:Y:S01]  /*0220*/  IMAD.U32 R10, RZ, RZ, UR7 ;  /* 0x00000007ff0a7e24 */ /* 0x000fe2000f8e00ff */
[----:B------:R0:W-:Y:S01]  /*0230*/  STL.64 [R1+0x10], R6 ;  /* 0x0000100601007387 */ /* 0x0001e20000100a00 */
[----:B------:R-:W-:Y:S02]  /*0240*/  IMAD.U32 R12, RZ, RZ, UR5 ;  /* 0x00000005ff0c7e24 */ /* 0x000fe4000f8e00ff */
[----:B------:R-:W-:Y:S01]  /*0250*/  IMAD.U32 R13, RZ, RZ, UR4 ;  /* 0x00000004ff0d7e24 */ /* 0x000fe2000f8e00ff */
[----:B-1----:R-:W-:Y:S06]  /*0260*/  @!P0 BRA `(.L_x_81) ;  /* 0x00000024004c8947 */ /* 0x002fec0003800000 */
[----:B0-----:R-:W-:Y:S02]  /*0270*/  IMAD.MOV.U32 R5, RZ, RZ, R0 ;  /* 0x000000ffff057224 */ /* 0x001fe400078e0000 */
[----:B------:R-:W-:Y:S02]  /*0280*/  IMAD.MOV.U32 R4, RZ, RZ, RZ ;  /* 0x000000ffff047224 */ /* 0x000fe400078e00ff */
[----:B------:R-:W-:-:S07]  /*0290*/  IMAD.MOV.U32 R0, RZ, RZ, R8 ;  /* 0x000000ffff007224 */ /* 0x000fce00078e0008 */
.L_x_90:
[----:B------:R-:W-:Y:S01]  /*02a0*/  LOP3.LUT R20, R0, 0x3, RZ, 0xc0, !PT ;  /* 0x0000000300147812 */ /* 0x000fe200078ec0ff */
[----:B------:R-:W-:Y:S03]  /*02b0*/  BSSY.RECONVERGENT B1, `(.L_x_82) ;  /* 0x0000248000017945 */ /* 0x000fe60003800200 */
[----:B------:R-:W-:-:S04]  /*02c0*/  ISETP.NE.U32.AND P0, PT, R20, RZ, PT ;  /* 0x000000ff1400720c */ /* 0x000fc80003f05070 */
[----:B------:R-:W-:-:S13]  /*02d0*/  ISETP.NE.AND.EX P0, PT, RZ, RZ, PT, P0 ;  /* 0x000000ffff00720c */ /* 0x000fda0003f05300 */
[----:B012---:R-:W-:Y:S05]  /*02e0*/  @!P0 BRA `(.L_x_83) ;  /* 0x0000002400108947 */ /* 0x007fea0003800000 */
[----:B------:R-:W0:Y:S01]  /*02f0*/  LDC.64 R2, c[0x4][RZ] ;  /* 0x01000000ff027b82 */ /* 0x000e220000000a00 */
[----:B------:R-:W-:Y:S01]  /*0300*/  IMAD.MOV.U32 R14, RZ, RZ, RZ ;  /* 0x000000ffff0e7224 */ /* 0x000fe200078e00ff */
[----:B------:R-:W-:Y:S02]  /*0310*/  CS2R R12, SRZ ;  /* 0x00000000000c7805 */ /* 0x000fe4000001ff00 */
[----:B------:R-:W-:Y:S01]  /*0320*/  CS2R R10, SRZ ;  /* 0x00000000000a7805 */ /* 0x000fe2000001ff00 */
[----:B------:R-:W-:Y:S01]  /*0330*/  UMOV UR4, URZ ;  /* 0x000000ff00047c82 */ /* 0x000fe20008000000 */
[----:B0-----:R-:W-:-:S07]  /*0340*/  IMAD.WIDE.U32 R2, R4, 0xc80, R2 ;  /* 0x00000c8004027825 */ /* 0x001fce00078e0002 */
.L_x_85:
[----:B------:R-:W-:-:S04]  /*0350*/  IMAD.U32 R6, RZ, RZ, UR4 ;  /* 0x00000004ff067e24 */ /* 0x000fc8000f8e00ff */
[----:B------:R-:W-:-:S06]  /*0360*/  IMAD R9, R6, 0x4, R1 ;  /* 0x0000000406097824 */ /* 0x000fcc00078e0201 */
[----:B------:R-:W5:Y:S01]  /*0370*/  LDL R9, [R9+0x4] ;  /* 0x0000040009097983 */ /* 0x000f620000100800 */
[----:B------:R-:W-:Y:S01]  /*0380*/  USHF.L.U32 UR7, UR4, 0x5, URZ ;  /* 0x0000000504077899 */ /* 0x000fe200080006ff */
[----:B------:R-:W-:-:S11]  /*0390*/  UMOV UR5, URZ ;  /* 0x000000ff00057c82 */ /* 0x000fd60008000000 */
.L_x_84:
[----:B-----5:R-:W-:Y:S01]  /*03a0*/  SHF.R.U32.HI R28, RZ, UR5, R9 ;  /* 0x00000005ff1c7c19 */ /* 0x020fe20008011609 */
[----:B------:R-:W-:-:S03]  /*03b0*/  UIADD3 UR6, UPT, UPT, UR7, UR5, URZ ;  /* 0x0000000507067290 */ /* 0x000fc6000fffe0ff */
[----:B------:R-:W-:Y:S01]  /*03c0*/  LOP3.LUT R6, R28, 0x1, RZ, 0xc0, !PT ;  /* 0x000000011c067812 */ /* 0x000fe200078ec0ff */
[----:B------:R-:W-:-:S03]  /*03d0*/  UIMAD UR6, UR6, 0x5, URZ ;  /* 0x00000005060678a4 */ /* 0x000fc6000f8e02ff */
[----:B------:R-:W-:-:S03]  /*03e0*/  ISETP.NE.U32.AND P0, PT, R6, 0x1, PT ;  /* 0x000000010600780c */ /* 0x000fc60003f05070 */
[----:B------:R-:W-:Y:S01]  /*03f0*/  IMAD.U32 R7, RZ, RZ, UR6 ;  /* 0x00000006ff077e24 */ /* 0x000fe2000f8e00ff */
[----:B------:R-:W-:-:S03]  /*0400*/  R2P PR, R28, 0x7e ;  /* 0x0000007e1c007804 */ /* 0x000fc60000000000 */
[----:B------:R-:W-:-:S06]  /*0410*/  IMAD.WIDE.U32 R6, R7, 0x4, R2 ;  /* 0x0000000407067825 */ /* 0x000fcc00078e0002 */
[----:B------:R-:W2:Y:S04]  /*0420*/  @!P0 LDG.E.CONSTANT R16, desc[UR10][R6.64+0x8] ;  /* 0x0000080a06108981 */ /* 0x000ea8000c1e9900 */
[----:B------:R-:W3:Y:S04]  /*0430*/  @!P0 LDG.E.CONSTANT R17, desc[UR10][R6.64] ;  /* 0x0000000a06118981 */ /* 0x000ee8000c1e9900 */
[----:B------:R-:W4:Y:S04]  /*0440*/  @!P0 LDG.E.CONSTANT R18, desc[UR10][R6.64+0x10] ;  /* 0x0000100a06128981 */ /* 0x000f28000c1e9900 */
[----:B------:R-:W4:Y:S04]  /*0450*/  @!P0 LDG.E.CONSTANT R19, desc[UR10][R6.64+0x4] ;  /* 0x0000040a06138981 */ /* 0x000f28000c1e9900 */
[----:B------:R-:W4:Y:S04]  /*0460*/  @!P0 LDG.E.CONSTANT R21, desc[UR10][R6.64+0xc] ;  /* 0x00000c0a06158981 */ /* 0x000f28000c1e9900 */
[----:B------:R-:W4:Y:S04]  /*0470*/  @P1 LDG.E.CONSTANT R23, desc[UR10][R6.64+0x14] ;  /* 0x0000140a06171981 */ /* 0x000f28000c1e9900 */
        /* <DEDUP_REMOVED lines=11> */
[----:B------:R-:W4:Y:S01]  /*0530*/  @P6 LDG.E.CONSTANT R32, desc[UR10][R6.64+0x88] ;  /* 0x0000880a06206981 */ /* 0x000f22000c1e9900 */
[----:B--2---:R-:W-:-:S03]  /*0540*/  @!P0 LOP3.LUT R11, R11, R16, RZ, 0x3c, !PT ;  /* 0x000000100b0b8212 */ /* 0x004fc600078e3cff */
[----:B------:R-:W2:Y:S01]  /*0550*/  @P1 LDG.E.CONSTANT R16, desc[UR10][R6.64+0x1c] ;  /* 0x00001c0a06101981 */ /* 0x000ea2000c1e9900 */
[----:B---3--:R-:W-:-:S03]  /*0560*/  @!P0 LOP3.LUT R14, R14, R17, RZ, 0x3c, !PT ;  /* 0x000000110e0e8212 */ /* 0x008fc600078e3cff */
[----:B------:R-:W3:Y:S01]  /*0570*/  @P1 LDG.E.CONSTANT R17, desc[UR10][R6.64+0x18] ;  /* 0x0000180a06111981 */ /* 0x000ee2000c1e9900 */
[----:B----4-:R-:W-:-:S03]  /*0580*/  @!P0 LOP3.LUT R13, R13, R18, RZ, 0x3c, !PT ;  /* 0x000000120d0d8212 */ /* 0x010fc600078e3cff */
[----:B------:R-:W4:Y:S01]  /*0590*/  @P1 LDG.E.CONSTANT R18, desc[UR10][R6.64+0x24] ;  /* 0x0000240a06121981 */ /* 0x000f22000c1e9900 */
[----:B------:R-:W-:-:S03]  /*05a0*/  @!P0 LOP3.LUT R10, R10, R19, RZ, 0x3c, !PT ;  /* 0x000000130a0a8212 */ /* 0x000fc600078e3cff */
[----:B------:R-:W4:Y:S01]  /*05b0*/  @P1 LDG.E.CONSTANT R19, desc[UR10][R6.64+0x20] ;  /* 0x0000200a06131981 */ /* 0x000f22000c1e9900 */
[----:B------:R-:W-:-:S03]  /*05c0*/  @!P0 LOP3.LUT R12, R12, R21, RZ, 0x3c, !PT ;  /* 0x000000150c0c8212 */ /* 0x000fc600078e3cff */
[----:B------:R-:W4:Y:S01]  /*05d0*/  @P2 LDG.E.CONSTANT R21, desc[UR10][R6.64+0x2c] ;  /* 0x00002c0a06152981 */ /* 0x000f22000c1e9900 */
[----:B------:R-:W-:-:S03]  /*05e0*/  @P1 LOP3.LUT R14, R14, R23, RZ, 0x3c, !PT ;  /* 0x000000170e0e1212 */ /* 0x000fc600078e3cff */
[----:B------:R-:W4:Y:S01]  /*05f0*/  @P2 LDG.E.CONSTANT R23, desc[UR10][R6.64+0x34] ;  /* 0x0000340a06172981 */ /* 0x000f22000c1e9900 */
[----:B------:R-:W-:Y:S02]  /*0600*/  LOP3.LUT P0, RZ, R28, 0x80, RZ, 0xc0, !PT ;  /* 0x000000801cff7812 */ /* 0x000fe4000780c0ff */
[----:B------:R-:W-:Y:S02]  /*0610*/  @P2 LOP3.LUT R14, R14, R15, RZ, 0x3c, !PT ;  /* 0x0000000f0e0e2212 */ /* 0x000fe400078e3cff */
[----:B------:R-:W4:Y:S09]  /*0620*/  @P4 LDG.E.CONSTANT R15, desc[UR10][R6.64+0x54] ;  /* 0x0000540a060f4981 */ /* 0x000f32000c1e9900 */
[----:B------:R-:W4:Y:S01]  /*0630*/  @P0 LDG.E.CONSTANT R37, desc[UR10][R6.64+0x8c] ;  /* 0x00008c0a06250981 */ /* 0x000f22000c1e9900 */
[----:B------:R-:W-:-:S03]  /*0640*/  @P3 LOP3.LUT R14, R14, R25, RZ, 0x3c, !PT ;  /* 0x000000190e0e3212 */ /* 0x000fc600078e3cff */
[----:B------:R-:W4:Y:S04]  /*0650*/  @P0 LDG.E.CONSTANT R34, desc[UR10][R6.64+0x94] ;  /* 0x0000940a06220981 */ /* 0x000f28000c1e9900 */
[----:B------:R-:W4:Y:S04]  /*0660*/  @P6 LDG.E.CONSTANT R25, desc[UR10][R6.64+0x84] ;  /* 0x0000840a06196981 */ /* 0x000f28000c1e9900 */
[----:B------:R-:W4:Y:S01]  /*0670*/  @P0 LDG.E.CONSTANT R36, desc[UR10][R6.64+0x9c] ;  /* 0x00009c0a06240981 */ /* 0x000f22000c1e9900 */
[----:B--2---:R-:W-:-:S03]  /*0680*/  @P1 LOP3.LUT R11, R11, R16, RZ, 0x3c, !PT ;  /* 0x000000100b0b1212 */ /* 0x004fc600078e3cff */
[----:B------:R-:W2:Y:S01]  /*0690*/  @P3 LDG.E.CONSTANT R16, desc[UR10][R6.64+0x4c] ;  /* 0x00004c0a06103981 */ /* 0x000ea2000c1e9900 */
[----:B---3--:R-:W-:Y:S02]  /*06a0*/  @P1 LOP3.LUT R10, R10, R17, RZ, 0x3c, !PT ;  /* 0x000000110a0a1212 */ /* 0x008fe400078e3cff */
[----:B------:R-:W-:Y:S01]  /*06b0*/  @P2 LOP3.LUT R11, R11, R22, RZ, 0x3c, !PT ;  /* 0x000000160b0b2212 */ /* 0x000fe200078e3cff */
[----:B------:R-:W3:Y:S01]  /*06c0*/  @P4 LDG.E.CONSTANT R17, desc[UR10][R6.64+0x5c] ;  /* 0x00005c0a06114981 */ /* 0x000ee2000c1e9900 */
[----:B----4-:R-:W-:-:S03]  /*06d0*/  @P1 LOP3.LUT R13, R13, R18, RZ, 0x3c, !PT ;  /* 0x000000120d0d1212 */ /* 0x010fc600078e3cff */
[----:B------:R-:W4:Y:S01]  /*06e0*/  @P4 LDG.E.CONSTANT R18, desc[UR10][R6.64+0x58] ;  /* 0x0000580a06124981 */ /* 0x000f22000c1e9900 */
[----:B------:R-:W-:-:S03]  /*06f0*/  @P1 LOP3.LUT R12, R12, R19, RZ, 0x3c, !PT ;  /* 0x000000130c0c1212 */ /* 0x000fc600078e3cff */
[----:B------:R-:W4:Y:S01]  /*0700*/  @P4 LDG.E.CONSTANT R22, desc[UR10][R6.64+0x60] ;  /* 0x0000600a06164981 */ /* 0x000f22000c1e9900 */
[----:B------:R-:W-:Y:S02]  /*0710*/  @P2 LOP3.LUT R10, R10, R21, RZ, 0x3c, !PT ;  /* 0x000000150a0a2212 */ /* 0x000fe400078e3cff */
[----:B------:R-:W-:Y:S01]  /*0720*/  @P2 LOP3.LUT R13, R13, R24, RZ, 0x3c, !PT ;  /* 0x000000180d0d2212 */ /* 0x000fe200078e3cff */
[----:B------:R-:W4:Y:S01]  /*0730*/  @P5 LDG.E.CONSTANT R19, desc[UR10][R6.64+0x68] ;  /* 0x0000680a06135981 */ /* 0x000f22000c1e9900 */
[----:B------:R-:W-:-:S03]  /*0740*/  @P3 LOP3.LUT R11, R11, R26, RZ, 0x3c, !PT ;  /* 0x0000001a0b0b3212 */ /* 0x000fc600078e3cff */
[----:B------:R-:W4:Y:S01]  /*0750*/  @P5 LDG.E.CONSTANT R24, desc[UR10][R6.64+0x6c] ;  /* 0x00006c0a06185981 */ /* 0x000f22000c1e9900 */
[----:B------:R-:W-:-:S03]  /*0760*/  @P2 LOP3.LUT R12, R12, R23, RZ, 0x3c, !PT ;  /* 0x000000170c0c2212 */ /* 0x000fc600078e3cff */
[----:B------:R-:W4:Y:S04]  /*0770*/  @P5 LDG.E.CONSTANT R21, desc[UR10][R6.64+0x70] ;  /* 0x0000700a06155981 */ /* 0x000f28000c1e9900 */
[----:B------:R-:W4:Y:S01]  /*0780*/  @P5 LDG.E.CONSTANT R26, desc[UR10][R6.64+0x74] ;  /* 0x0000740a061a5981 */ /* 0x000f22000c1e9900 */
[----:B------:R-:W-:-:S03]  /*0790*/  @P3 LOP3.LUT R10, R10, R27, RZ, 0x3c, !PT ;  /* 0x0000001b0a0a3212 */ /* 0x000fc600078e3cff */
[----:B------:R-:W4:Y:S01]  /*07a0*/  @P6 LDG.E.CONSTANT R23, desc[UR10][R6.64+0x7c] ;  /* 0x00007c0a06176981 */ /* 0x000f22000c1e9900 */
[----:B------:R-:W-:-:S03]  /*07b0*/  @P3 LOP3.LUT R12, R12, R29, RZ, 0x3c, !PT ;  /* 0x0000001d0c0c3212 */ /* 0x000fc600078e3cff */
[----:B------:R-:W4:Y:S04]  /*07c0*/  @P0 LDG.E.CONSTANT R27, desc[UR10][R6.64+0x90] ;  /* 0x0000900a061b0981 */ /* 0x000f28000c1e9900 */
[----:B------:R-:W4:Y:S01]  /*07d0*/  @P0 LDG.E.CONSTANT R29, desc[UR10][R6.64+0x98] ;  /* 0x0000980a061d0981 */ /* 0x000f22000c1e9900 */
[----:B------:R-:W-:Y:S02]  /*07e0*/  @P4 LOP3.LUT R14, R14, R31, RZ, 0x3c, !PT ;  /* 0x0000001f0e0e4212 */ /* 0x000fe400078e3cff */
[----:B------:R-:W-:Y:S02]  /*07f0*/  @P4 LOP3.LUT R10, R10, R15, RZ, 0x3c, !PT ;  /* 0x0000000f0a0a4212 */ /* 0x000fe400078e3cff */
[----:B------:R-:W-:-:S04]  /*0800*/  @P5 LOP3.LUT R14, R14, R33, RZ, 0x3c, !PT ;  /* 0x000000210e0e5212 */ /* 0x000fc800078e3cff */
[----:B------:R-:W-:-:S04]  /*0810*/  @P6 LOP3.LUT R14, R14, R35, RZ, 0x3c, !PT ;  /* 0x000000230e0e6212 */ /* 0x000fc800078e3cff */
[----:B------:R-:W-:Y:S02]  /*0820*/  @P0 LOP3.LUT R14, R14, R37, RZ, 0x3c, !PT ;  /* 0x000000250e0e0212 */ /* 0x000fe400078e3cff */
[----:B--2---:R-:W-:Y:S02]  /*0830*/  @P3 LOP3.LUT R13, R13, R16, RZ, 0x3c, !PT ;  /* 0x000000100d0d3212 */ /* 0x004fe400078e3cff */
[----:B---3--:R-:W-:Y:S02]  /*0840*/  @P4 LOP3.LUT R12, R12, R17, RZ, 0x3c, !PT ;  /* 0x000000110c0c4212 */ /* 0x008fe400078e3cff */
[----:B----4-:R-:W-:Y:S02]  /*0850*/  @P4 LOP3.LUT R11, R11, R18, RZ, 0x3c, !PT ;  /* 0x000000120b0b4212 */ /* 0x010fe400078e3cff */
[----:B------:R-:W-:Y:S02]  /*0860*/  @P4 LOP3.LUT R13, R13, R22, RZ, 0x3c, !PT ;  /* 0x000000160d0d4212 */ /* 0x000fe400078e3cff */
[----:B------:R-:W-:-:S02]  /*0870*/  @P5 LOP3.LUT R10, R10, R19, RZ, 0x3c, !PT ;  /* 0x000000130a0a5212 */ /* 0x000fc400078e3cff */
[----:B------:R-:W-:Y:S02]  /*0880*/  @P5 LOP3.LUT R11, R11, R24, RZ, 0x3c, !PT ;  /* 0x000000180b0b5212 */ /* 0x000fe400078e3cff */
[----:B------:R-:W-:Y:S02]  /*0890*/  @P5 LOP3.LUT R12, R12, R21, RZ, 0x3c, !PT ;  /* 0x000000150c0c5212 */ /* 0x000fe400078e3cff */
[----:B------:R-:W-:Y:S02]  /*08a0*/  @P5 LOP3.LUT R13, R13, R26, RZ, 0x3c, !PT ;  /* 0x0000001a0d0d5212 */ /* 0x000fe400078e3cff */
[----:B------:R-:W-:Y:S02]  /*08b0*/  @P6 LOP3.LUT R11, R11, R30, RZ, 0x3c, !PT ;  /* 0x0000001e0b0b6212 */ /* 0x000fe400078e3cff */
[----:B------:R-:W-:Y:S02]  /*08c0*/  @P6 LOP3.LUT R10, R10, R23, RZ, 0x3c, !PT ;  /* 0x000000170a0a6212 */ /* 0x000fe400078e3cff */
[----:B------:R-:W-:-:S02]  /*08d0*/  @P6 LOP3.LUT R12, R12, R25, RZ, 0x3c, !PT ;  /* 0x000000190c0c6212 */ /* 0x000fc400078e3cff */
[----:B------:R-:W-:Y:S02]  /*08e0*/  @P6 LOP3.LUT R13, R13, R32, RZ, 0x3c, !PT ;  /* 0x000000200d0d6212 */ /* 0x000fe400078e3cff */
[----:B------:R-:W-:Y:S02]  /*08f0*/  @P0 LOP3.LUT R10, R10, R27, RZ, 0x3c, !PT ;  /* 0x0000001b0a0a0212 */ /* 0x000fe400078e3cff */
[----:B------:R-:W-:Y:S02]  /*0900*/  @P0 LOP3.LUT R11, R11, R34, RZ, 0x3c, !PT ;  /* 0x000000220b0b0212 */ /* 0x000fe400078e3cff */
[----:B------:R-:W-:Y:S02]  /*0910*/  @P0 LOP3.LUT R12, R12, R29, RZ, 0x3c, !PT ;  /* 0x0000001d0c0c0212 */ /* 0x000fe400078e3cff */
[----:B------:R-:W-:Y:S02]  /*0920*/  @P0 LOP3.LUT R13, R13, R36, RZ, 0x3c, !PT ;  /* 0x000000240d0d0212 */ /* 0x000fe400078e3cff */
[----:B------:R-:W-:-:S13]  /*0930*/  R2P PR, R28.B1, 0x7f ;  /* 0x0000007f1c007804 */ /* 0x000fda0000001000 */
[----:B------:R-:W2:Y:S04]  /*0940*/  @P0 LDG.E.CONSTANT R18, desc[UR10][R6.64+0xb0] ;  /* 0x0000b00a06120981 */ /* 0x000ea8000c1e9900 */
[----:B------:R-:W3:Y:S04]  /*0950*/  @P0 LDG.E.CONSTANT R21, desc[UR10][R6.64+0xa4] ;  /* 0x0000a40a06150981 */ /* 0x000ee8000c1e9900 */
        /* <DEDUP_REMOVED lines=16> */
[----:B--2---:R-:W-:-:S03]  /*0a60*/  @P0 LOP3.LUT R13, R13, R18, RZ, 0x3c, !PT ;  /* 0x000000120d0d0212 */ /* 0x004fc600078e3cff */
[----:B------:R-:W2:Y:S01]  /*0a70*/  @P1 LDG.E.CONSTANT R18, desc[UR10][R6.64+0xbc] ;  /* 0x0000bc0a06121981 */ /* 0x000ea2000c1e9900 */
[----:B---3--:R-:W-:-:S03]  /*0a80*/  @P0 LOP3.LUT R10, R10, R21, RZ, 0x3c, !PT ;  /* 0x000000150a0a0212 */ /* 0x008fc600078e3cff */
[----:B------:R-:W3:Y:S01]  /*0a90*/  @P1 LDG.E.CONSTANT R21, desc[UR10][R6.64+0xb8] ;  /* 0x0000b80a06151981 */ /* 0x000ee2000c1e9900 */
[----:B----4-:R-:W-:-:S03]  /*0aa0*/  @P0 LOP3.LUT R12, R12, R23, RZ, 0x3c, !PT ;  /* 0x000000170c0c0212 */ /* 0x010fc600078e3cff */
[----:B------:R-:W4:Y:S01]  /*0ab0*/  @P1 LDG.E.CONSTANT R23, desc[UR10][R6.64+0xc0] ;  /* 0x0000c00a06171981 */ /* 0x000f22000c1e9900 */
[----:B------:R-:W-:-:S03]  /*0ac0*/  @P0 LOP3.LUT R11, R11, R16, RZ, 0x3c, !PT ;  /* 0x000000100b0b0212 */ /* 0x000fc600078e3cff */
[----:B------:R-:W4:Y:S01]  /*0ad0*/  @P2 LDG.E.CONSTANT R16, desc[UR10][R6.64+0xd8] ;  /* 0x0000d80a06102981 */ /* 0x000f22000c1e9900 */
[----:B------:R-:W-:-:S03]  /*0ae0*/  @P0 LOP3.LUT R14, R14, R15, RZ, 0x3c, !PT ;  /* 0x0000000f0e0e0212 */ /* 0x000fc600078e3cff */
[----:B------:R-:W4:Y:S01]  /*0af0*/  @P3 LDG.E.CONSTANT R15, desc[UR10][R6.64+0xe0] ;  /* 0x0000e00a060f3981 */ /* 0x000f22000c1e9900 */
[----:B------:R-:W-:Y:S02]  /*0b00*/  @P1 LOP3.LUT R14, R14, R19, RZ, 0x3c, !PT ;  /* 0x000000130e0e1212 */ /* 0x000fe400078e3cff */
[----:B------:R-:W-:Y:S01]  /*0b10*/  LOP3.LUT P0, RZ, R28, 0x8000, RZ, 0xc0, !PT ;  /* 0x000080001cff7812 */ /* 0x000fe2000780c0ff */
[----:B------:R-:W4:Y:S01]  /*0b20*/  @P4 LDG.E.CONSTANT R19, desc[UR10][R6.64+0xf4] ;  /* 0x0000f40a06134981 */ /* 0x000f22000c1e9900 */
[----:B------:R-:W-:-:S03]  /*0b30*/  @P2 LOP3.LUT R14, R14, R17, RZ, 0x3c, !PT ;  /* 0x000000110e0e2212 */ /* 0x000fc600078e3cff */
[----:B------:R-:W4:Y:S01]  /*0b40*/  @P3 LDG.E.CONSTANT R17, desc[UR10][R6.64+0xe8] ;  /* 0x0000e80a06113981 */ /* 0x000f22000c1e9900 */
[----:B------:R-:W-:-:S03]  /*0b50*/  @P1 LOP3.LUT R13, R13, R22, RZ, 0x3c, !PT ;  /* 0x000000160d0d1212 */ /* 0x000fc600078e3cff */
[----:B------:R-:W4:Y:S04]  /*0b60*/  @P3 LDG.E.CONSTANT R22, desc[UR10][R6.64+0xec] ;  /* 0x0000ec0a06163981 */ /* 0x000f28000c1e9900 */
[----:B------:R-:W4:Y:S04]  /*0b70*/  @P5 LDG.E.CONSTANT R28, desc[UR10][R6.64+0x10c] ;  /* 0x00010c0a061c5981 */ /* 0x000f28000c1e9900 */
[----:B------:R-:W4:Y:S01]  /*0b80*/  @P0 LDG.E.CONSTANT R37, desc[UR10][R6.64+0x12c] ;  /* 0x00012c0a06250981 */ /* 0x000f22000c1e9900 */
[----:B------:R-:W-:-:S03]  /*0b90*/  @P3 LOP3.LUT R14, R14, R29, RZ, 0x3c, !PT ;  /* 0x0000001d0e0e3212 */ /* 0x000fc600078e3cff */
[----:B------:R-:W4:Y:S04]  /*0ba0*/  @P6 LDG.E.CONSTANT R29, desc[UR10][R6.64+0x124] ;  /* 0x0001240a061d6981 */ /* 0x000f28000c1e9900 */
[----:B------:R-:W4:Y:S01]  /*0bb0*/  @P0 LDG.E.CONSTANT R34, desc[UR10][R6.64+0x134] ;  /* 0x0001340a06220981 */ /* 0x000f22000c1e9900 */
[----:B------:R-:W-:-:S03]  /*0bc0*/  @P4 LOP3.LUT R14, R14, R31, RZ, 0x3c, !PT ;  /* 0x0000001f0e0e4212 */ /* 0x000fc600078e3cff */
        /* <DEDUP_REMOVED lines=11> */
[----:B------:R-:W-:-:S03]  /*0c80*/  @P2 LOP3.LUT R12, R12, R27, RZ, 0x3c, !PT ;  /* 0x0000001b0c0c2212 */ /* 0x000fc600078e3cff */
[----:B------:R-:W4:Y:S01]  /*0c90*/  @P5 LDG.E.CONSTANT R25, desc[UR10][R6.64+0x110] ;  /* 0x0001100a06195981 */ /* 0x000f22000c1e9900 */
[----:B------:R-:W-:-:S03]  /*0ca0*/  @P2 LOP3.LUT R13, R13, R16, RZ, 0x3c, !PT ;  /* 0x000000100d0d2212 */ /* 0x000fc600078e3cff */
[----:B------:R-:W4:Y:S01]  /*0cb0*/  @P6 LDG.E.CONSTANT R27, desc[UR10][R6.64+0x11c] ;  /* 0x00011c0a061b6981 */ /* 0x000f22000c1e9900 */
[----:B------:R-:W-:-:S03]  /*0cc0*/  @P3 LOP3.LUT R10, R10, R15, RZ, 0x3c, !PT ;  /* 0x0000000f0a0a3212 */ /* 0x000fc600078e3cff */
[----:B------:R-:W4:Y:S04]  /*0cd0*/  @P6 LDG.E.CONSTANT R16, desc[UR10][R6.64+0x120] ;  /* 0x0001200a06106981 */ /* 0x000f28000c1e9900 */
[----:B------:R-:W4:Y:S01]  /*0ce0*/  @P0 LDG.E.CONSTANT R15, desc[UR10][R6.64+0x130] ;  /* 0x0001300a060f0981 */ /* 0x000f22000c1e9900 */
[----:B------:R-:W-:Y:S01]  /*0cf0*/  @P3 LOP3.LUT R12, R12, R17, RZ, 0x3c, !PT ;  /* 0x000000110c0c3212 */ /* 0x000fe200078e3cff */
[----:B------:R-:W-:Y:S01]  /*0d00*/  UIADD3 UR5, UPT, UPT, UR5, 0x10, URZ ;  /* 0x0000001005057890 */ /* 0x000fe2000fffe0ff */
[----:B------:R-:W-:Y:S02]  /*0d10*/  @P3 LOP3.LUT R13, R13, R22, RZ, 0x3c, !PT ;  /* 0x000000160d0d3212 */ /* 0x000fe400078e3cff */
[----:B------:R-:W-:Y:S01]  /*0d20*/  @P4 LOP3.LUT R10, R10, R19, RZ, 0x3c, !PT ;  /* 0x000000130a0a4212 */ /* 0x000fe200078e3cff */
[----:B------:R-:W-:Y:S01]  /*0d30*/  UISETP.NE.AND UP0, UPT, UR5, 0x20, UPT ;  /* 0x000000200500788c */ /* 0x000fe2000bf05270 */
[----:B------:R-:W-:-:S02]  /*0d40*/  @P4 LOP3.LUT R13, R13, R26, RZ, 0x3c, !PT ;  /* 0x0000001a0d0d4212 */ /* 0x000fc400078e3cff */
[----:B------:R-:W-:Y:S02]  /*0d50*/  @P5 LOP3.LUT R14, R14, R33, RZ, 0x3c, !PT ;  /* 0x000000210e0e5212 */ /* 0x000fe400078e3cff */
[----:B------:R-:W-:Y:S02]  /*0d60*/  @P5 LOP3.LUT R13, R13, R30, RZ, 0x3c, !PT ;  /* 0x0000001e0d0d5212 */ /* 0x000fe400078e3cff */
[----:B------:R-:W-:Y:S02]  /*0d70*/  @P6 LOP3.LUT R14, R14, R35, RZ, 0x3c, !PT ;  /* 0x000000230e0e6212 */ /* 0x000fe400078e3cff */
[----:B------:R-:W-:Y:S02]  /*0d80*/  @P6 LOP3.LUT R13, R13, R32, RZ, 0x3c, !PT ;  /* 0x000000200d0d6212 */ /* 0x000fe400078e3cff */
[----:B------:R-:W-:Y:S02]  /*0d90*/  @P0 LOP3.LUT R14, R14, R37, RZ, 0x3c, !PT ;  /* 0x000000250e0e0212 */ /* 0x000fe400078e3cff */
[----:B------:R-:W-:-:S02]  /*0da0*/  @P0 LOP3.LUT R13, R13, R36, RZ, 0x3c, !PT ;  /* 0x000000240d0d0212 */ /* 0x000fc400078e3cff */
[----:B--2---:R-:W-:Y:S02]  /*0db0*/  @P3 LOP3.LUT R11, R11, R18, RZ, 0x3c, !PT ;  /* 0x000000120b0b3212 */ /* 0x004fe400078e3cff */
[----:B---3--:R-:W-:Y:S02]  /*0dc0*/  @P4 LOP3.LUT R12, R12, R21, RZ, 0x3c, !PT ;  /* 0x000000150c0c4212 */ /* 0x008fe400078e3cff */
[----:B----4-:R-:W-:Y:S02]  /*0dd0*/  @P4 LOP3.LUT R11, R11, R24, RZ, 0x3c, !PT ;  /* 0x000000180b0b4212 */ /* 0x010fe400078e3cff */
        /* <DEDUP_REMOVED lines=8> */
[----:B------:R-:W-:Y:S01]  /*0e60*/  @P0 LOP3.LUT R11, R11, R34, RZ, 0x3c, !PT ;  /* 0x000000220b0b0212 */ /* 0x000fe200078e3cff */
[----:B------:R-:W-:Y:S06]  /*0e70*/  BRA.U UP0, `(.L_x_84) ;  /* 0xfffffff500487547 */ /* 0x000fec000b83ffff */
[----:B------:R-:W-:-:S04]  /*0e80*/  UIADD3 UR4, UPT, UPT, UR4, 0x1, URZ ;  /* 0x0000000104047890 */ /* 0x000fc8000fffe0ff */
[----:B------:R-:W-:-:S09]  /*0e90*/  UISETP.NE.AND UP0, UPT, UR4, 0x5, UPT ;  /* 0x000000050400788c */ /* 0x000fd2000bf05270 */
[----:B------:R-:W-:Y:S05]  /*0ea0*/  BRA.U UP0, `(.L_x_85) ;  /* 0xfffffff500287547 */ /* 0x000fea000b83ffff */
[----:B------:R0:W-:Y:S01]  /*0eb0*/  STL [R1+0x4], R14 ;  /* 0x0000040e01007387 */ /* 0x0001e20000100800 */
[----:B------:R-:W-:-:S03]  /*0ec0*/  ISETP.NE.U32.AND P0, PT, R20, 0x1, PT ;  /* 0x000000011400780c */ /* 0x000fc60003f05070 */
[----:B------:R0:W-:Y:S01]  /*0ed0*/  STL.64 [R1+0x8], R10 ;  /* 0x0000080a01007387 */ /* 0x0001e20000100a00 */
[----:B------:R-:W-:-:S03]  /*0ee0*/  ISETP.NE.AND.EX P0, PT, RZ, RZ, PT, P0 ;  /* 0x000000ffff00720c */ /* 0x000fc60003f05300 */
[----:B------:R0:W-:Y:S10]  /*0ef0*/  STL.64 [R1+0x10], R12 ;  /* 0x0000100c01007387 */ /* 0x0001f40000100a00 */
[----:B------:R-:W-:Y:S05]  /*0f00*/  @!P0 BRA `(.L_x_83) ;  /* 0x0000001800088947 */ /* 0x000fea0003800000 */
[----:B------:R-:W-:Y:S01]  /*0f10*/  UMOV UR4, URZ ;  /* 0x000000ff00047c82 */ /* 0x000fe20008000000 */
[----:B------:R-:W-:Y:S01]  /*0f20*/  UMOV UR5, URZ ;  /* 0x000000ff00057c82 */ /* 0x000fe20008000000 */
[----:B0-----:R-:W-:Y:S02]  /*0f30*/  HFMA2 R14, -RZ, RZ, 0, 0 ;  /* 0x00000000ff0e7431 */ /* 0x001fe400000001ff */
[----:B------:R-:W-:Y:S02]  /*0f40*/  IMAD.U32 R13, RZ, RZ, UR4 ;  /* 0x00000004ff0d7e24 */ /* 0x000fe4000f8e00ff */
[----:B------:R-:W-:Y:S02]  /*0f50*/  IMAD.U32 R12, RZ, RZ, UR5 ;  /* 0x00000005ff0c7e24 */ /* 0x000fe4000f8e00ff */
[----:B------:R-:W-:Y:S02]  /*0f60*/  IMAD.U32 R11, RZ, RZ, UR4 ;  /* 0x00000004ff0b7e24 */ /* 0x000fe4000f8e00ff */
[----:B------:R-:W-:-:S07]  /*0f70*/  IMAD.U32 R10, RZ, RZ, UR5 ;  /* 0x00000005ff0a7e24 */ /* 0x000fce000f8e00ff */
.L_x_87:
[----:B------:R-:W-:-:S04]  /*0f80*/  IMAD.U32 R6, RZ, RZ, UR4 ;  /* 0x00000004ff067e24 */ /* 0x000fc8000f8e00ff */
[----:B------:R-:W-:-:S06]  /*0f90*/  IMAD R9, R6, 0x4, R1 ;  /* 0x0000000406097824 */ /* 0x000fcc00078e0201 */
[----:B------:R-:W5:Y:S01]  /*0fa0*/  LDL R9, [R9+0x4] ;  /* 0x0000040009097983 */ /* 0x000f620000100800 */
[----:B------:R-:W-:Y:S01]  /*0fb0*/  USHF.L.U32 UR7, UR4, 0x5, URZ ;  /* 0x0000000504077899 */ /* 0x000fe200080006ff */
[----:B------:R-:W-:-:S11]  /*0fc0*/  UMOV UR5, URZ ;  /* 0x000000ff00057c82 */ /* 0x000fd60008000000 */
.L_x_86:
        /* <DEDUP_REMOVED lines=182> */
[----:B------:R-:W-:Y:S05]  /*1b30*/  @P0 BRA `(.L_x_83) ;  /* 0x0000000800fc0947 */ /* 0x000fea0003800000 */
[----:B------:R-:W-:Y:S01]  /*1b40*/  UMOV UR4, URZ ;  /* 0x000000ff00047c82 */ /* 0x000fe20008000000 */
[----:B------:R-:W-:Y:S01]  /*1b50*/  UMOV UR5, URZ ;  /* 0x000000ff00057c82 */ /* 0x000fe20008000000 */
[----:B-1----:R-:W-:Y:S01]  /*1b60*/  IMAD.MOV.U32 R14, RZ, RZ, RZ ;  /* 0x000000ffff0e7224 */ /* 0x002fe200078e00ff */
[----:B------:R-:W-:Y:S01]  /*1b70*/  MOV R13, UR4 ;  /* 0x00000004000d7c02 */ /* 0x000fe20008000f00 */
[----:B------:R-:W-:Y:S02]  /*1b80*/  IMAD.MOV.U32 R16, RZ, RZ, RZ ;  /* 0x000000ffff107224 */ /* 0x000fe400078e00ff */
[----:B------:R-:W-:Y:S02]  /*1b90*/  IMAD.U32 R12, RZ, RZ, UR5 ;  /* 0x00000005ff0c7e24 */ /* 0x000fe4000f8e00ff */
[----:B------:R-:W-:Y:S02]  /*1ba0*/  IMAD.U32 R11, RZ, RZ, UR4 ;  /* 0x00000004ff0b7e24 */ /* 0x000fe4000f8e00ff */
[----:B------:R-:W-:-:S07]  /*1bb0*/  IMAD.U32 R10, RZ, RZ, UR5 ;  /* 0x00000005ff0a7e24 */ /* 0x000fce000f8e00ff */
.L_x_89:
[----:B------:R-:W-:-:S06]  /*1bc0*/  IMAD R9, R16, 0x4, R1 ;  /* 0x0000000410097824 */ /* 0x000fcc00078e0201 */
[----:B------:R-:W5:Y:S01]  /*1bd0*/  LDL R9, [R9+0x4] ;  /* 0x0000040009097983 */ /* 0x000f620000100800 */
[----:B------:R-:W-:Y:S01]  /*1be0*/  IMAD.SHL.U32 R15, R16, 0x20, RZ ;  /* 0x00000020100f7824 */ /* 0x000fe200078e00ff */
[----:B------:R-:W-:-:S06]  /*1bf0*/  UMOV UR4, URZ ;  /* 0x000000ff00047c82 */ /* 0x000fcc0008000000 */
.L_x_88:
[----:B-----5:R-:W-:Y:S01]  /*1c00*/  SHF.R.U32.HI R26, RZ, UR4, R9 ;  /* 0x00000004ff1a7c19 */ /* 0x020fe20008011609 */
[----:B------:R-:W-:-:S03]  /*1c10*/  VIADD R6, R15, UR4 ;  /* 0x000000040f067c36 */ /* 0x000fc60008000000 */
[----:B------:R-:W-:-:S04]  /*1c20*/  LOP3.LUT R7, R26, 0x1, RZ, 0xc0, !PT ;  /* 0x000000011a077812 */ /* 0x000fc800078ec0ff */
[----:B------:R-:W-:Y:S01]  /*1c30*/  ISETP.NE.U32.AND P0, PT, R7, 0x1, PT ;  /* 0x000000010700780c */ /* 0x000fe20003f05070 */
[----:B------:R-:W-:-:S03]  /*1c40*/  IMAD R7, R6, 0x5, RZ ;  /* 0x0000000506077824 */ /* 0x000fc600078e02ff */
[----:B------:R-:W-:Y:S01]  /*1c50*/  R2P PR, R26, 0x7e ;  /* 0x0000007e1a007804 */ /* 0x000fe20000000000 */
[----:B------:R-:W-:-:S08]  /*1c60*/  IMAD.WIDE.U32 R6, R7, 0x4, R2 ;  /* 0x0000000407067825 */ /* 0x000fd000078e0002 */
[----:B------:R-:W2:Y:S04]  /*1c70*/  @!P0 LDG.E.CONSTANT R17, desc[UR10][R6.64] ;  /* 0x0000000a06118981 */ /* 0x000ea8000c1e9900 */
[----:B------:R-:W3:Y:S04]  /*1c80*/  @!P0 LDG.E.CONSTANT R19, desc[UR10][R6.64+0x4] ;  /* 0x0000040a06138981 */ /* 0x000ee8000c1e9900 */
[----:B------:R-:W4:Y:S04]  /*1c90*/  @!P0 LDG.E.CONSTANT R18, desc[UR10][R6.64+0x8] ;  /* 0x0000080a06128981 */ /* 0x000f28000c1e9900 */
[----:B------:R-:W4:Y:S04]  /*1ca0*/  @!P0 LDG.E.CONSTANT R20, desc[UR10][R6.64+0x10] ;  /* 0x0000100a06148981 */ /* 0x000f28000c1e9900 */
[----:B------:R-:W4:Y:S04]  /*1cb0*/  @P1 LDG.E.CONSTANT R23, desc[UR10][R6.64+0x14] ;  /* 0x0000140a06171981 */ /* 0x000f28000c1e9900 */
        /* <DEDUP_REMOVED lines=18> */
[----:B------:R-:W-:-:S03]  /*1de0*/  @P1 LOP3.LUT R14, R14, R23, RZ, 0x3c, !PT ;  /* 0x000000170e0e1212 */ /* 0x000fc600078e3cff */
[----:B------:R-:W4:Y:S01]  /*1df0*/  @P2 LDG.E.CONSTANT R23, desc[UR10][R6.64+0x34] ;  /* 0x0000340a06172981 */ /* 0x000f22000c1e9900 */
[----:B------:R-:W-:-:S03]  /*1e00*/  @!P0 LOP3.LUT R12, R12, R21, RZ, 0x3c, !PT ;  /* 0x000000150c0c8212 */ /* 0x000fc600078e3cff */
[----:B------:R-:W4:Y:S01]  /*1e10*/  @P2 LDG.E.CONSTANT R21, desc[UR10][R6.64+0x2c] ;  /* 0x00002c0a06152981 */ /* 0x000f22000c1e9900 */
[----:B------:R-:W-:-:S03]  /*1e20*/  @P2 LOP3.LUT R14, R14, R25, RZ, 0x3c, !PT ;  /* 0x000000190e0e2212 */ /* 0x000fc600078e3cff */
[----:B------:R-:W4:Y:S01]  /*1e30*/  @P3 LDG.E.CONSTANT R25, desc[UR10][R6.64+0x40] ;  /* 0x0000400a06193981 */ /* 0x000f22000c1e9900 */
[----:B------:R-:W-:-:S03]  /*1e40*/  @P3 LOP3.LUT R14, R14, R27, RZ, 0x3c, !PT ;  /* 0x0000001b0e0e3212 */ /* 0x000fc600078e3cff */
[----:B------:R-:W4:Y:S01]  /*1e50*/  @P3 LDG.E.CONSTANT R27, desc[UR10][R6.64+0x48] ;  /* 0x0000480a061b3981 */ /* 0x000f22000c1e9900 */
[----:B------:R-:W-:Y:S02]  /*1e60*/  LOP3.LUT P0, RZ, R26, 0x80, RZ, 0xc0, !PT ;  /* 0x000000801aff7812 */ /* 0x000fe4000780c0ff */
[----:B------:R-:W-:-:S11]  /*1e70*/  @P4 LOP3.LUT R14, R14, R29, RZ, 0x3c, !PT ;  /* 0x0000001d0e0e4212 */ /* 0x000fd600078e3cff */
[----:B------:R-:W4:Y:S04]  /*1e80*/  @P0 LDG.E.CONSTANT R35, desc[UR10][R6.64+0x8c] ;  /* 0x00008c0a06230981 */ /* 0x000f28000c1e9900 */
[----:B------:R-:W4:Y:S01]  /*1e90*/  @P0 LDG.E.CONSTANT R29, desc[UR10][R6.64+0x90] ;  /* 0x0000900a061d0981 */ /* 0x000f22000c1e9900 */
[----:B------:R-:W-:-:S03]  /*1ea0*/  @P5 LOP3.LUT R14, R14, R31, RZ, 0x3c, !PT ;  /* 0x0000001f0e0e5212 */ /* 0x000fc600078e3cff */
        /* <DEDUP_REMOVED lines=14> */
[----:B------:R-:W-:Y:S02]  /*1f90*/  @P2 LOP3.LUT R12, R12, R23, RZ, 0x3c, !PT ;  /* 0x000000170c0c2212 */ /* 0x000fe400078e3cff */
[----:B------:R-:W-:Y:S01]  /*1fa0*/  @P2 LOP3.LUT R10, R10, R21, RZ, 0x3c, !PT ;  /* 0x000000150a0a2212 */ /* 0x000fe200078e3cff */
[----:B------:R-:W4:Y:S01]  /*1fb0*/  @P5 LDG.E.CONSTANT R23, desc[UR10][R6.64+0x70] ;  /* 0x0000700a06175981 */ /* 0x000f22000c1e9900 */
[----:B------:R-:W-:-:S03]  /*1fc0*/  @P3 LOP3.LUT R13, R13, R30, RZ, 0x3c, !PT ;  /* 0x0000001e0d0d3212 */ /* 0x000fc600078e3cff */
[----:B------:R-:W4:Y:S01]  /*1fd0*/  @P5 LDG.E.CONSTANT R21, desc[UR10][R6.64+0x68] ;  /* 0x0000680a06155981 */ /* 0x000f22000c1e9900 */
[----:B------:R-:W-:-:S03]  /*1fe0*/  @P3 LOP3.LUT R10, R10, R25, RZ, 0x3c, !PT ;  /* 0x000000190a0a3212 */ /* 0x000fc600078e3cff */
[----:B------:R-:W4:Y:S01]  /*1ff0*/  @P5 LDG.E.CONSTANT R24, desc[UR10][R6.64+0x74] ;  /* 0x0000740a06185981 */ /* 0x000f22000c1e9900 */
[----:B------:R-:W-:Y:S02]  /*2000*/  @P3 LOP3.LUT R11, R11, R28, RZ, 0x3c, !PT ;  /* 0x0000001c0b0b3212 */ /* 0x000fe400078e3cff */
[----:B------:R-:W-:Y:S01]  /*2010*/  @P3 LOP3.LUT R12, R12, R27, RZ, 0x3c, !PT ;  /* 0x0000001b0c0c3212 */ /* 0x000fe200078e3cff */
[----:B------:R-:W4:Y:S04]  /*2020*/  @P6 LDG.E.CONSTANT R25, desc[UR10][R6.64+0x7c] ;  /* 0x00007c0a06196981 */ /* 0x000f28000c1e9900 */
[----:B------:R-:W4:Y:S04]  /*2030*/  @P6 LDG.E.CONSTANT R28, desc[UR10][R6.64+0x80] ;  /* 0x0000800a061c6981 */ /* 0x000f28000c1e9900 */
[----:B------:R-:W4:Y:S04]  /*2040*/  @P6 LDG.E.CONSTANT R27, desc[UR10][R6.64+0x84] ;  /* 0x0000840a061b6981 */ /* 0x000f28000c1e9900 */
[----:B------:R-:W4:Y:S01]  /*2050*/  @P6 LDG.E.CONSTANT R30, desc[UR10][R6.64+0x88] ;  /* 0x0000880a061e6981 */ /* 0x000f22000c1e9900 */
        /* <DEDUP_REMOVED lines=43> */
[----:B------:R-:W2:Y:S01]  /*2310*/  @P1 LDG.E.CONSTANT R25, desc[UR10][R6.64+0xc0] ;  /* 0x0000c00a06191981 */ /* 0x000ea2000c1e9900 */
[----:B------:R-:W-:Y:S02]  /*2320*/  @P0 LOP3.LUT R13, R13, R20, RZ, 0x3c, !PT ;  /* 0x000000140d0d0212 */ /* 0x000fe400078e3cff */
[----:B------:R-:W-:Y:S01]  /*2330*/  LOP3.LUT P0, RZ, R26, 0x8000, RZ, 0xc0, !PT ;  /* 0x000080001aff7812 */ /* 0x000fe2000780c0ff */
[----:B------:R-:W4:Y:S04]  /*2340*/  @P1 LDG.E.CONSTANT R20, desc[UR10][R6.64+0xbc] ;  /* 0x0000bc0a06141981 */ /* 0x000f28000c1e9900 */
[----:B------:R-:W2:Y:S08]  /*2350*/  @P2 LDG.E.CONSTANT R26, desc[UR10][R6.64+0xd8] ;  /* 0x0000d80a061a2981 */ /* 0x000eb0000c1e9900 */
[----:B------:R-:W2:Y:S01]  /*2360*/  @P0 LDG.E.CONSTANT R28, desc[UR10][R6.64+0x12c] ;  /* 0x00012c0a061c0981 */ /* 0x000ea2000c1e9900 */
[----:B------:R-:W-:-:S03]  /*2370*/  @P1 LOP3.LUT R14, R14, R19, RZ, 0x3c, !PT ;  /* 0x000000130e0e1212 */ /* 0x000fc600078e3cff */
[----:B------:R-:W2:Y:S01]  /*2380*/  @P4 LDG.E.CONSTANT R19, desc[UR10][R6.64+0xf4] ;  /* 0x0000f40a06134981 */ /* 0x000ea2000c1e9900 */
[----:B------:R-:W-:-:S03]  /*2390*/  @P2 LOP3.LUT R14, R14, R17, RZ, 0x3c, !PT ;  /* 0x000000110e0e2212 */ /* 0x000fc600078e3cff */
[----:B------:R-:W2:Y:S01]  /*23a0*/  @P3 LDG.E.CONSTANT R17, desc[UR10][R6.64+0xe8] ;  /* 0x0000e80a06113981 */ /* 0x000ea2000c1e9900 */
[----:B------:R-:W-:-:S03]  /*23b0*/  @P3 LOP3.LUT R14, R14, R31, RZ, 0x3c, !PT ;  /* 0x0000001f0e0e3212 */ /* 0x000fc600078e3cff */
[----:B------:R-:W2:Y:S01]  /*23c0*/  @P0 LDG.E.CONSTANT R31, desc[UR10][R6.64+0x130] ;  /* 0x0001300a061f0981 */ /* 0x000ea2000c1e9900 */
[----:B------:R-:W-:Y:S02]  /*23d0*/  @P4 LOP3.LUT R14, R14, R33, RZ, 0x3c, !PT ;  /* 0x000000210e0e4212 */ /* 0x000fe400078e3cff */
[----:B------:R-:W-:Y:S01]  /*23e0*/  @P1 LOP3.LUT R13, R13, R22, RZ, 0x3c, !PT ;  /* 0x000000160d0d1212 */ /* 0x000fe200078e3cff */
[----:B------:R-:W2:Y:S01]  /*23f0*/  @P0 LDG.E.CONSTANT R34, desc[UR10][R6.64+0x13c] ;  /* 0x00013c0a06220981 */ /* 0x000ea2000c1e9900 */
[----:B------:R-:W-:-:S03]  /*2400*/  @P5 LOP3.LUT R14, R14, R35, RZ, 0x3c, !PT ;  /* 0x000000230e0e5212 */ /* 0x000fc600078e3cff */
[----:B------:R-:W2:Y:S01]  /*2410*/  @P4 LDG.E.CONSTANT R22, desc[UR10][R6.64+0xf8] ;  /* 0x0000f80a06164981 */ /* 0x000ea2000c1e9900 */
[----:B------:R-:W-:-:S03]  /*2420*/  @P6 LOP3.LUT R14, R14, R37, RZ, 0x3c, !PT ;  /* 0x000000250e0e6212 */ /* 0x000fc600078e3cff */
[----:B------:R-:W2:Y:S01]  /*2430*/  @P0 LDG.E.CONSTANT R33, desc[UR10][R6.64+0x138] ;  /* 0x0001380a06210981 */ /* 0x000ea2000c1e9900 */
[----:B---3--:R-:W-:-:S03]  /*2440*/  @P1 LOP3.LUT R10, R10, R23, RZ, 0x3c, !PT ;  /* 0x000000170a0a1212 */ /* 0x008fc600078e3cff */
[----:B------:R-:W3:Y:S01]  /*2450*/  @P4 LDG.E.CONSTANT R23, desc[UR10][R6.64+0xfc] ;  /* 0x0000fc0a06174981 */ /* 0x000ee2000c1e9900 */
[----:B------:R-:W-:-:S03]  /*2460*/  @P2 LOP3.LUT R10, R10, R27, RZ, 0x3c, !PT ;  /* 0x0000001b0a0a2212 */ /* 0x000fc600078e3cff */
[----:B------:R-:W3:Y:S01]  /*2470*/  @P5 LDG.E.CONSTANT R27, desc[UR10][R6.64+0x110] ;  /* 0x0001100a061b5981 */ /* 0x000ee2000c1e9900 */
[----:B----4-:R-:W-:-:S03]  /*2480*/  @P1 LOP3.LUT R11, R11, R20, RZ, 0x3c, !PT ;  /* 0x000000140b0b1212 */ /* 0x010fc600078e3cff */
[----:B------:R-:W4:Y:S01]  /*2490*/  @P3 LDG.E.CONSTANT R20, desc[UR10][R6.64+0xec] ;  /* 0x0000ec0a06143981 */ /* 0x000f22000c1e9900 */
[----:B------:R-:W-:-:S03]  /*24a0*/  @P2 LOP3.LUT R11, R11, R24, RZ, 0x3c, !PT ;  /* 0x000000180b0b2212 */ /* 0x000fc600078e3cff */
[----:B------:R-:W4:Y:S01]  /*24b0*/  @P4 LDG.E.CONSTANT R24, desc[UR10][R6.64+0x100] ;  /* 0x0001000a06184981 */ /* 0x000f22000c1e9900 */
[----:B--2---:R-:W-:Y:S02]  /*24c0*/  @P1 LOP3.LUT R12, R12, R25, RZ, 0x3c, !PT ;  /* 0x000000190c0c1212 */ /* 0x004fe400078e3cff */
[----:B------:R-:W-:Y:S01]  /*24d0*/  @P2 LOP3.LUT R13, R13, R26, RZ, 0x3c, !PT ;  /* 0x0000001a0d0d2212 */ /* 0x000fe200078e3cff */
[----:B------:R-:W2:Y:S01]  /*24e0*/  @P5 LDG.E.CONSTANT R25, desc[UR10][R6.64+0x108] ;  /* 0x0001080a06195981 */ /* 0x000ea2000c1e9900 */
[----:B------:R-:W-:-:S03]  /*24f0*/  @P0 LOP3.LUT R14, R14, R28, RZ, 0x3c, !PT ;  /* 0x0000001c0e0e0212 */ /* 0x000fc600078e3cff */
[----:B------:R-:W2:Y:S01]  /*2500*/  @P5 LDG.E.CONSTANT R26, desc[UR10][R6.64+0x10c] ;  /* 0x00010c0a061a5981 */ /* 0x000ea2000c1e9900 */
[----:B------:R-:W-:-:S03]  /*2510*/  @P2 LOP3.LUT R12, R12, R29, RZ, 0x3c, !PT ;  /* 0x0000001d0c0c2212 */ /* 0x000fc600078e3cff */
[----:B------:R-:W2:Y:S01]  /*2520*/  @P5 LDG.E.CONSTANT R28, desc[UR10][R6.64+0x114] ;  /* 0x0001140a061c5981 */ /* 0x000ea2000c1e9900 */
[----:B------:R-:W-:-:S03]  /*2530*/  @P3 LOP3.LUT R10, R10, R21, RZ, 0x3c, !PT ;  /* 0x000000150a0a3212 */ /* 0x000fc600078e3cff */
[----:B------:R-:W2:Y:S01]  /*2540*/  @P6 LDG.E.CONSTANT R29, desc[UR10][R6.64+0x11c] ;  /* 0x00011c0a061d6981 */ /* 0x000ea2000c1e9900 */
[----:B------:R-:W-:-:S03]  /*2550*/  @P3 LOP3.LUT R11, R11, R18, RZ, 0x3c, !PT ;  /* 0x000000120b0b3212 */ /* 0x000fc600078e3cff */
[----:B------:R-:W2:Y:S04]  /*2560*/  @P6 LDG.E.CONSTANT R21, desc[UR10][R6.64+0x124] ;  /* 0x0001240a06156981 */ /* 0x000ea8000c1e9900 */
[----:B------:R-:W2:Y:S01]  /*2570*/  @P0 LDG.E.CONSTANT R18, desc[UR10][R6.64+0x134] ;  /* 0x0001340a06120981 */ /* 0x000ea2000c1e9900 */
[----:B------:R-:W-:Y:S01]  /*2580*/  @P3 LOP3.LUT R12, R12, R17, RZ, 0x3c, !PT ;  /* 0x000000110c0c3212 */ /* 0x000fe200078e3cff */
[----:B------:R-:W-:Y:S01]  /*2590*/  UIADD3 UR4, UPT, UPT, UR4, 0x10, URZ ;  /* 0x0000001004047890 */ /* 0x000fe2000fffe0ff */
[----:B------:R-:W-:Y:S02]  /*25a0*/  @P4 LOP3.LUT R10, R10, R19, RZ, 0x3c, !PT ;  /* 0x000000130a0a4212 */ /* 0x000fe400078e3cff */
[----:B------:R-:W-:Y:S01]  /*25b0*/  @P4 LOP3.LUT R11, R11, R22, RZ, 0x3c, !PT ;  /* 0x000000160b0b4212 */ /* 0x000fe200078e3cff */
[----:B------:R-:W-:Y:S01]  /*25c0*/  UISETP.NE.AND UP0, UPT, UR4, 0x20, UPT ;  /* 0x000000200400788c */ /* 0x000fe2000bf05270 */
[----:B---3--:R-:W-:-:S04]  /*25d0*/  @P4 LOP3.LUT R12, R12, R23, RZ, 0x3c, !PT ;  /* 0x000000170c0c4212 */ /* 0x008fc800078e3cff */
[----:B------:R-:W-:Y:S02]  /*25e0*/  @P5 LOP3.LUT R12, R12, R27, RZ, 0x3c, !PT ;  /* 0x0000001b0c0c5212 */ /* 0x000fe400078e3cff */
[----:B----4-:R-:W-:-:S04]  /*25f0*/  @P3 LOP3.LUT R13, R13, R20, RZ, 0x3c, !PT ;  /* 0x000000140d0d3212 */ /* 0x010fc800078e3cff */
[----:B------:R-:W-:Y:S02]  /*2600*/  @P4 LOP3.LUT R13, R13, R24, RZ, 0x3c, !PT ;  /* 0x000000180d0d4212 */ /* 0x000fe400078e3cff */
[----:B--2---:R-:W-:Y:S02]  /*2610*/  @P5 LOP3.LUT R10, R10, R25, RZ, 0x3c, !PT ;  /* 0x000000190a0a5212 */ /* 0x004fe400078e3cff */
        /* <DEDUP_REMOVED lines=11> */
[----:B------:R-:W-:-:S05]  /*26d0*/  VIADD R16, R16, 0x1 ;  /* 0x0000000110107836 */ /* 0x000fca0000000000 */
[----:B------:R-:W-:-:S13]  /*26e0*/  ISETP.NE.AND P0, PT, R16, 0x5, PT ;  /* 0x000000051000780c */ /* 0x000fda0003f05270 */
[----:B------:R-:W-:Y:S05]  /*26f0*/  @P0 BRA `(.L_x_89) ;  /* 0xfffffff400300947 */ /* 0x000fea000383ffff */
[----:B------:R2:W-:Y:S04]  /*2700*/  STL [R1+0x4], R14 ;  /* 0x0000040e01007387 */ /* 0x0005e80000100800 */
[----:B------:R2:W-:Y:S04]  /*2710*/  STL.64 [R1+0x8], R10 ;  /* 0x0000080a01007387 */ /* 0x0005e80000100a00 */
[----:B------:R2:W-:Y:S02]  /*2720*/  STL.64 [R1+0x10], R12 ;  /* 0x0000100c01007387 */ /* 0x0005e40000100a00 */
.L_x_83:
[----:B------:R-:W-:Y:S05]  /*2730*/  BSYNC.RECONVERGENT B1 ;  /* 0x0000000000017941 */ /* 0x000fea0003800200 */
.L_x_82:
[----:B------:R-:W-:Y:S01]  /*2740*/  ISETP.GT.U32.AND P0, PT, R0, 0x3, PT ;  /* 0x000000030000780c */ /* 0x000fe20003f04070 */
[----:B------:R-:W-:Y:S01]  /*2750*/  VIADD R4, R4, 0x1 ;  /* 0x0000000104047836 */ /* 0x000fe20000000000 */
[--C-:B------:R-:W-:Y:S02]  /*2760*/  SHF.R.U64 R0, R0, 0x2, R5.reuse ;  /* 0x0000000200007819 */ /* 0x100fe40000001205 */
[----:B------:R-:W-:Y:S02]  /*2770*/  ISETP.GT.U32.AND.EX P0, PT, R5, RZ, PT, P0 ;  /* 0x000000ff0500720c */ /* 0x000fe40003f04100 */
[----:B------:R-:W-:-:S11]  /*2780*/  SHF.R.U32.HI R5, RZ, 0x2, R5 ;  /* 0x00000002ff057819 */ /* 0x000fd60000011605 */
[----:B------:R-:W-:Y:S05]  /*2790*/  @P0 BRA `(.L_x_90) ;  /* 0xffffffd800c00947 */ /* 0x000fea000383ffff */
.L_x_81:
[----:B------:R-:W-:Y:S05]  /*27a0*/  BSYNC.RECONVERGENT B0 ;  /* 0x0000000000007941 */ /* 0x000fea0003800200 */
.L_x_80:
[----:B------:R-:W3:Y:S01]  /*27b0*/  LDCU UR12, c[0x0][0x3a8] ;  /* 0x00007500ff0c77ac */ /* 0x000ee20008000800 */
[----:B0-----:R-:W0:Y:S01]  /*27c0*/  LDC.64 R6, c[0x0][0x3a0] ;  /* 0x0000e800ff067b82 */ /* 0x001e220000000a00 */
[----:B------:R4:W-:Y:S04]  /*27d0*/  STL.64 [R1+0x18], RZ ;  /* 0x000018ff01007387 */ /* 0x0009e80000100a00 */
[----:B------:R4:W-:Y:S03]  /*27e0*/  STL [R1+0x20], RZ ;  /* 0x000020ff01007387 */ /* 0x0009e60000100800 */
[----:B------:R-:W5:Y:S01]  /*27f0*/  LDC.64 R4, c[0x0][0x390] ;  /* 0x0000e400ff047b82 */ /* 0x000f620000000a00 */
[----:B------:R4:W-:Y:S01]  /*2800*/  STL.64 [R1+0x28], RZ ;  /* 0x000028ff01007387 */ /* 0x0009e20000100a00 */
[----:B---3--:R-:W-:Y:S01]  /*2810*/  IMAD R0, R8, UR12, RZ ;  /* 0x0000000c08007c24 */ /* 0x008fe2000f8e02ff */
[----:B------:R-:W-:-:S03]  /*2820*/  UISETP.GE.AND UP0, UPT, UR12, 0x1, UPT ;  /* 0x000000010c00788c */ /* 0x000fc6000bf06270 */
[----:B------:R-:W-:-:S04]  /*2830*/  IMAD R2, R0, 0x3, RZ ;  /* 0x0000000300027824 */ /* 0x000fc800078e02ff */
[----:B0-----:R-:W-:-:S04]  /*2840*/  IMAD.WIDE R2, R2, 0x4, R6 ;  /* 0x0000000402027825 */ /* 0x001fc800078e0206 */
[----:B------:R-:W-:Y:S02]  /*2850*/  IMAD.U32 R7, RZ, RZ, UR12 ;  /* 0x0000000cff077e24 */ /* 0x000fe4000f8e00ff */
[----:B-----5:R-:W-:-:S04]  /*2860*/  IMAD.WIDE R4, R0, 0x4, R4 ;  /* 0x0000000400047825 */ /* 0x020fc800078e0204 */
[----:B------:R-:W-:Y:S01]  /*2870*/  IMAD.WIDE R6, R7, 0x4, R2 ;  /* 0x0000000407067825 */ /* 0x000fe200078e0202 */
[----:B----4-:R-:W-:Y:S06]  /*2880*/  BRA.U !UP0, `(.L_x_91) ;  /* 0x0000003908947547 */ /* 0x010fec000b800000 */
[----:B------:R-:W-:Y:S01]  /*2890*/  UIADD3 UR6, UPT, UPT, UR12, -0x1, URZ ;  /* 0xffffffff0c067890 */ /* 0x000fe2000fffe0ff */
[----:B------:R-:W-:Y:S01]  /*28a0*/  IMAD.MOV.U32 R15, RZ, RZ, RZ ;  /* 0x000000ffff0f7224 */ /* 0x000fe200078e00ff */
[----:B------:R-:W-:-:S04]  /*28b0*/  ULOP3.LUT UR7, UR12, 0x7, URZ, 0xc0, !UPT ;  /* 0x000000070c077892 */ /* 0x000fc8000f8ec0ff */
[----:B------:R-:W-:Y:S01]  /*28c0*/  MOV R9, UR6 ;  /* 0x0000000600097c02 */ /* 0x000fe20008000f00 */
[----:B------:R-:W-:-:S03]  /*28d0*/  UISETP.NE.AND UP0, UPT, UR7, URZ, UPT ;  /* 0x000000ff0700728c */ /* 0x000fc6000bf05270 */
[----:B------:R-:W-:Y:S01]  /*28e0*/  ISETP.GE.U32.AND P0, PT, R9, 0x7, PT ;  /* 0x000000070900780c */ /* 0x000fe20003f06070 */
[----:B------:R-:W-:Y:S02]  /*28f0*/  IMAD.MOV.U32 R9, RZ, RZ, R10 ;  /* 0x000000ffff097224 */ /* 0x000fe400078e000a */
[----:B-12---:R-:W-:Y:S02]  /*2900*/  IMAD.MOV.U32 R10, RZ, RZ, R11 ;  /* 0x000000ffff0a7224 */ /* 0x006fe400078e000b */
[----:B------:R-:W-:-:S08]  /*2910*/  IMAD.MOV.U32 R11, RZ, RZ, R12 ;  /* 0x000000ffff0b7224 */ /* 0x000fd000078e000c */
[----:B------:R-:W-:Y:S05]  /*2920*/  @!P0 BRA `(.L_x_92) ;  /* 0x0000000000808947 */ /* 0x000fea0003800000 */
[----:B------:R-:W-:Y:S01]  /*2930*/  ULOP3.LUT UR4, UR12, 0x7ffffff8, URZ, 0xc0, !UPT ;  /* 0x7ffffff80c047892 */ /* 0x000fe2000f8ec0ff */
[----:B------:R-:W-:-:S05]  /*2940*/  IMAD.MOV.U32 R21, RZ, RZ, RZ ;  /* 0x000000ffff157224 */ /* 0x000fca00078e00ff */
[----:B------:R-:W-:-:S07]  /*2950*/  IMAD.U32 R15, RZ, RZ, UR4 ;  /* 0x00000004ff0f7e24 */ /* 0x000fce000f8e00ff */
.L_x_93:
[----:B-1----:R-:W-:Y:S01]  /*2960*/  IMAD.MOV.U32 R37, RZ, RZ, -0x1 ;  /* 0xffffffffff257424 */ /* 0x002fe200078e00ff */
[C---:B------:R-:W-:Y:S01]  /*2970*/  IADD3 R27, PT, PT, R21.reuse, 0x3, RZ ;  /* 0x00000003151b7810 */ /* 0x040fe20007ffe0ff */
[----:B------:R-:W-:-:S04]  /*2980*/  IMAD.WIDE.U32 R18, R21, 0x4, R4 ;  /* 0x0000000415127825 */ /* 0x000fc800078e0004 */
[C---:B------:R-:W-:Y:S01]  /*2990*/  IMAD.WIDE.U32 R16, R21.reuse, 0x4, R6 ;  /* 0x0000000415107825 */ /* 0x040fe200078e0006 */
[----:B------:R-:W-:Y:S03]  /*29a0*/  STG.E desc[UR10][R18.64], R37 ;  /* 0x0000002512007986 */ /* 0x000fe6000c10190a */
[C---:B------:R-:W-:Y:S01]  /*29b0*/  VIADD R23, R21.reuse, 0x1 ;  /* 0x0000000115177836 */ /* 0x040fe20000000000 */
[----:B------:R0:W-:Y:S01]  /*29c0*/  STG.E desc[UR10][R16.64], R21 ;  /* 0x0000001510007986 */ /* 0x0001e2000c10190a */
[C---:B------:R-:W-:Y:S02]  /*29d0*/  VIADD R25, R21.reuse, 0x2 ;  /* 0x0000000215197836 */ /* 0x040fe40000000000 */
[C---:B------:R-:W-:Y:S01]  /*29e0*/  VIADD R29, R21.reuse, 0x4 ;  /* 0x00000004151d7836 */ /* 0x040fe20000000000 */
[----:B------:R1:W-:Y:S01]  /*29f0*/  STG.E desc[UR10][R18.64+0x4], R37 ;  /* 0x0000042512007986 */ /* 0x0003e2000c10190a */
[----:B------:R-:W-:-:S02]  /*2a00*/  VIADD R31, R21, 0x5 ;  /* 0x00000005151f7836 */ /* 0x000fc40000000000 */
[C---:B------:R-:W-:Y:S01]  /*2a10*/  VIADD R33, R21.reuse, 0x6 ;  /* 0x0000000615217836 */ /* 0x040fe20000000000 */
[----:B------:R1:W-:Y:S01]  /*2a20*/  STG.E desc[UR10][R16.64+0x4], R23 ;  /* 0x0000041710007986 */ /* 0x0003e2000c10190a */
[----:B------:R-:W-:-:S03]  /*2a30*/  VIADD R35, R21, 0x7 ;  /* 0x0000000715237836 */ /* 0x000fc60000000000 */
[----:B------:R1:W-:Y:S01]  /*2a40*/  STG.E desc[UR10][R18.64+0x8], R37 ;  /* 0x0000082512007986 */ /* 0x0003e2000c10190a */
[----:B0-----:R-:W-:-:S03]  /*2a50*/  VIADD R21, R21, 0x8 ;  /* 0x0000000815157836 */ /* 0x001fc60000000000 */
[----:B------:R1:W-:Y:S02]  /*2a60*/  STG.E desc[UR10][R16.64+0x8], R25 ;  /* 0x0000081910007986 */ /* 0x0003e4000c10190a */
[----:B------:R-:W-:Y:S02]  /*2a70*/  ISETP.NE.AND P0, PT, R21, R15, PT ;  /* 0x0000000f1500720c */ /* 0x000fe40003f05270 */
        /* <DEDUP_REMOVED lines=10> */
[----:B------:R-:W-:Y:S05]  /*2b20*/  @P0 BRA `(.L_x_93) ;  /* 0xfffffffc008c0947 */ /* 0x000fea000383ffff */
.L_x_92:
[----:B------:R-:W-:Y:S02]  /*2b30*/  IMAD.MOV.U32 R20, RZ, RZ, R13 ;  /* 0x000000ffff147224 */ /* 0x000fe400078e000d */
[----:B------:R-:W-:Y:S01]  /*2b40*/  IMAD.MOV.U32 R12, RZ, RZ, R14 ;  /* 0x000000ffff0c7224 */ /* 0x000fe200078e000e */
[----:B------:R-:W-:Y:S06]  /*2b50*/  BRA.U !UP0, `(.L_x_94) ;  /* 0x0000000108a47547 */ /* 0x000fec000b800000 */
[----:B------:R-:W-:Y:S01]  /*2b60*/  IMAD.U32 R13, RZ, RZ, UR7 ;  /* 0x00000007ff0d7e24 */ /* 0x000fe2000f8e00ff */
[----:B------:R-:W-:-:S04]  /*2b70*/  ULOP3.LUT UR4, UR12, 0x3, URZ, 0xc0, !UPT ;  /* 0x000000030c047892 */ /* 0x000fc8000f8ec0ff */
[----:B------:R-:W-:Y:S01]  /*2b80*/  ISETP.GE.U32.AND P0, PT, R13, 0x4, PT ;  /* 0x000000040d00780c */ /* 0x000fe20003f06070 */
[----:B------:R-:W-:-:S12]  /*2b90*/  UISETP.NE.AND UP0, UPT, UR4, URZ, UPT ;  /* 0x000000ff0400728c */ /* 0x000fd8000bf05270 */
[----:B------:R-:W-:Y:S05]  /*2ba0*/  @!P0 BRA `(.L_x_95) ;  /* 0x00000000003c8947 */ /* 0x000fea0003800000 */
[----:B-1----:R-:W-:Y:S01]  /*2bb0*/  IMAD.MOV.U32 R25, RZ, RZ, -0x1 ;  /* 0xffffffffff197424 */ /* 0x002fe200078e00ff */
[C---:B------:R-:W-:Y:S01]  /*2bc0*/  IADD3 R13, PT, PT, R15.reuse, 0x1, RZ ;  /* 0x000000010f0d7810 */ /* 0x040fe20007ffe0ff */
[----:B------:R-:W-:-:S04]  /*2bd0*/  IMAD.WIDE.U32 R16, R15, 0x4, R4 ;  /* 0x000000040f107825 */ /* 0x000fc800078e0004 */
[C---:B------:R-:W-:Y:S01]  /*2be0*/  IMAD.WIDE.U32 R18, R15.reuse, 0x4, R6 ;  /* 0x000000040f127825 */ /* 0x040fe200078e0006 */
[----:B------:R-:W-:Y:S03]  /*2bf0*/  STG.E desc[UR10][R16.64], R25 ;  /* 0x0000001910007986 */ /* 0x000fe6000c10190a */
[C---:B------:R-:W-:Y:S01]  /*2c00*/  VIADD R21, R15.reuse, 0x2 ;  /* 0x000000020f157836 */ /* 0x040fe20000000000 */
[----:B------:R0:W-:Y:S01]  /*2c10*/  STG.E desc[UR10][R18.64], R15 ;  /* 0x0000000f12007986 */ /* 0x0001e2000c10190a */
[----:B------:R-:W-:-:S03]  /*2c20*/  VIADD R23, R15, 0x3 ;  /* 0x000000030f177836 */ /* 0x000fc60000000000 */
[----:B------:R2:W-:Y:S04]  /*2c30*/  STG.E desc[UR10][R16.64+0x4], R25 ;  /* 0x0000041910007986 */ /* 0x0005e8000c10190a */
[----:B------:R2:W-:Y:S04]  /*2c40*/  STG.E desc[UR10][R18.64+0x4], R13 ;  /* 0x0000040d12007986 */ /* 0x0005e8000c10190a */
[----:B------:R2:W-:Y:S01]  /*2c50*/  STG.E desc[UR10][R16.64+0x8], R25 ;  /* 0x0000081910007986 */ /* 0x0005e2000c10190a */
[----:B0-----:R-:W-:-:S03]  /*2c60*/  VIADD R15, R15, 0x4 ;  /* 0x000000040f0f7836 */ /* 0x001fc60000000000 */
[----:B------:R2:W-:Y:S04]  /*2c70*/  STG.E desc[UR10][R18.64+0x8], R21 ;  /* 0x0000081512007986 */ /* 0x0005e8000c10190a */
[----:B------:R2:W-:Y:S04]  /*2c80*/  STG.E desc[UR10][R16.64+0xc], R25 ;  /* 0x00000c1910007986 */ /* 0x0005e8000c10190a */
[----:B------:R2:W-:Y:S02]  /*2c90*/  STG.E desc[UR10][R18.64+0xc], R23 ;  /* 0x00000c1712007986 */ /* 0x0005e4000c10190a */
.L_x_95:
[----:B------:R-:W-:Y:S05]  /*2ca0*/  BRA.U !UP0, `(.L_x_94) ;  /* 0x0000000108507547 */ /* 0x000fea000b800000 */
[----:B------:R-:W-:-:S06]  /*2cb0*/  ULOP3.LUT UR5, UR12, 0x1, URZ, 0xc0, !UPT ;  /* 0x000000010c057892 */ /* 0x000fcc000f8ec0ff */
[----:B--2---:R-:W-:-:S05]  /*2cc0*/  IMAD.U32 R13, RZ, RZ, UR5 ;  /* 0x00000005ff0d7e24 */ /* 0x004fca000f8e00ff */
[----:B------:R-:W-:Y:S01]  /*2cd0*/  ISETP.NE.U32.AND P1, PT, R13, 0x1, PT ;  /* 0x000000010d00780c */ /* 0x000fe20003f25070 */
[----:B------:R-:W-:-:S05]  /*2ce0*/  IMAD.U32 R13, RZ, RZ, UR4 ;  /* 0x00000004ff0d7e24 */ /* 0x000fca000f8e00ff */
[----:B------:R-:W-:-:S07]  /*2cf0*/  ISETP.NE.AND P0, PT, R13, 0x1, PT ;  /* 0x000000010d00780c */ /* 0x000fce0003f05270 */
[----:B-1----:R-:W-:-:S06]  /*2d00*/  @!P1 IMAD.MOV.U32 R23, RZ, RZ, -0x1 ;  /* 0xffffffffff179424 */ /* 0x002fcc00078e00ff */
[----:B------:R-:W-:Y:S05]  /*2d10*/  @!P0 BRA `(.L_x_96) ;  /* 0x0000000000248947 */ /* 0x000fea0003800000 */
[----:B------:R-:W-:Y:S02]  /*2d20*/  IMAD.MOV.U32 R13, RZ, RZ, -0x1 ;  /* 0xffffffffff0d7424 */ /* 0x000fe400078e00ff */
[----:B------:R-:W-:-:S04]  /*2d30*/  IMAD.WIDE.U32 R16, R15, 0x4, R4 ;  /* 0x000000040f107825 */ /* 0x000fc800078e0004 */
[C---:B------:R-:W-:Y:S01]  /*2d40*/  IMAD.WIDE.U32 R18, R15.reuse, 0x4, R6 ;  /* 0x000000040f127825 */ /* 0x040fe200078e0006 */
[----:B------:R-:W-:Y:S03]  /*2d50*/  STG.E desc[UR10][R16.64], R13 ;  /* 0x0000000d10007986 */ /* 0x000fe6000c10190a */
[C---:B------:R-:W-:Y:S01]  /*2d60*/  VIADD R21, R15.reuse, 0x1 ;  /* 0x000000010f157836 */ /* 0x040fe20000000000 */
[----:B------:R0:W-:Y:S04]  /*2d70*/  STG.E desc[UR10][R18.64], R15 ;  /* 0x0000000f12007986 */ /* 0x0001e8000c10190a */
[----:B------:R1:W-:Y:S04]  /*2d80*/  STG.E desc[UR10][R16.64+0x4], R13 ;  /* 0x0000040d10007986 */ /* 0x0003e8000c10190a */
[----:B------:R1:W-:Y:S01]  /*2d90*/  STG.E desc[UR10][R18.64+0x4], R21 ;  /* 0x0000041512007986 */ /* 0x0003e2000c10190a */
[----:B0-----:R-:W-:-:S07]  /*2da0*/  VIADD R15, R15, 0x2 ;  /* 0x000000020f0f7836 */ /* 0x001fce0000000000 */
.L_x_96:
[----:B-1----:R-:W-:-:S04]  /*2db0*/  @!P1 IMAD.WIDE.U32 R16, R15, 0x4, R4 ;  /* 0x000000040f109825 */ /* 0x002fc800078e0004 */
[----:B------:R-:W-:Y:S01]  /*2dc0*/  @!P1 IMAD.WIDE.U32 R18, R15, 0x4, R6 ;  /* 0x000000040f129825 */ /* 0x000fe200078e0006 */
[----:B------:R0:W-:Y:S04]  /*2dd0*/  @!P1 STG.E desc[UR10][R16.64], R23 ;  /* 0x0000001710009986 */ /* 0x0001e8000c10190a */
[----:B------:R0:W-:Y:S02]  /*2de0*/  @!P1 STG.E desc[UR10][R18.64], R15 ;  /* 0x0000000f12009986 */ /* 0x0001e4000c10190a */
.L_x_94:
[----:B------:R-:W-:Y:S02]  /*2df0*/  UISETP.LT.U32.AND UP0, UPT, UR12, 0x64, UPT ;  /* 0x000000640c00788c */ /* 0x000fe4000bf01070 */
[----:B------:R-:W-:Y:S02]  /*2e00*/  I2FP.F32.U32 R14, UR12 ;  /* 0x0000000c000e7c45 */ /* 0x000fe40008201000 */
[----:B------:R-:W-:-:S06]  /*2e10*/  USEL UR8, UR12, 0x64, UP0 ;  /* 0x000000640c087887 */ /* 0x000fcc0008000000 */
[----:B012---:R-:W-:-:S04]  /*2e20*/  I2FP.F32.U32 R19, UR8 ;  /* 0x0000000800137c45 */ /* 0x007fc80008201000 */
[----:B------:R-:W0:Y:S08]  /*2e30*/  MUFU.RCP R16, R19 ;  /* 0x0000001300107308 */ /* 0x000e300000001000 */
[----:B------:R-:W1:Y:S01]  /*2e40*/  FCHK P0, R14, R19 ;  /* 0x000000130e007302 */ /* 0x000e620000000000 */
[----:B0-----:R-:W-:-:S04]  /*2e50*/  FFMA R13, -R19, R16, 1 ;  /* 0x3f800000130d7423 */ /* 0x001fc80000000110 */
[----:B------:R-:W-:-:S04]  /*2e60*/  FFMA R13, R16, R13, R16 ;  /* 0x0000000d100d7223 */ /* 0x000fc80000000010 */
[----:B------:R-:W-:-:S04]  /*2e70*/  FFMA R16, R14, R13, RZ ;  /* 0x0000000d0e107223 */ /* 0x000fc800000000ff */
[----:B------:R-:W-:-:S04]  /*2e80*/  FFMA R15, -R19, R16, R14 ;  /* 0x00000010130f7223 */ /* 0x000fc8000000010e */
[----:B------:R-:W-:Y:S01]  /*2e90*/  FFMA R13, R13, R15, R16 ;  /* 0x0000000f0d0d7223 */ /* 0x000fe20000000010 */
[----:B-1----:R-:W-:Y:S06]  /*2ea0*/  @!P0 BRA `(.L_x_97) ;  /* 0x0000000000088947 */ /* 0x002fec0003800000 */
[----:B------:R-:W-:-:S07]  /*2eb0*/  MOV R16, 0x2ed0 ;  /* 0x00002ed000107802 */ /* 0x000fce0000000f00 */
[----:B------:R-:W-:Y:S05]  /*2ec0*/  CALL.REL.NOINC `($__internal_2_$__cuda_sm3x_div_rn_noftz_f32_slowpath) ;  /* 0x0000005c00e87944 */ /* 0x000fea0003c00000 */
.L_x_97:
[----:B------:R-:W0:Y:S02]  /*2ed0*/  LDC R17, c[0x0][0x3b4] ;  /* 0x0000ed00ff117b82 */ /* 0x000e240000000800 */
[----:B0-----:R-:W-:-:S04]  /*2ee0*/  IADD3 R14, PT, PT, R17, 0x1800000, RZ ;  /* 0x01800000110e7810 */ /* 0x001fc80007ffe0ff */
[----:B------:R-:W-:-:S04]  /*2ef0*/  LOP3.LUT R14, R14, 0x7f800000, RZ, 0xc0, !PT ;  /* 0x7f8000000e0e7812 */ /* 0x000fc800078ec0ff */
[----:B------:R-:W-:-:S13]  /*2f00*/  ISETP.GT.U32.AND P0, PT, R14, 0x1ffffff, PT ;  /* 0x01ffffff0e00780c */ /* 0x000fda0003f04070 */
[----:B------:R-:W-:Y:S05]  /*2f10*/  @P0 BRA `(.L_x_98) ;  /* 0x0000000000100947 */ /* 0x000fea0003800000 */
[----:B------:R-:W-:-:S07]  /*2f20*/  MOV R16, 0x2f40 ;  /* 0x00002f4000107802 */ /* 0x000fce0000000f00 */
[----:B------:R-:W-:Y:S05]  /*2f30*/  CALL.REL.NOINC `($__internal_1_$__cuda_sm20_rcp_rn_f32_slowpath) ;  /* 0x0000005c00007944 */ /* 0x000fea0003c00000 */
[----:B------:R-:W-:Y:S01]  /*2f40*/  IMAD.MOV.U32 R14, RZ, RZ, R15 ;  /* 0x000000ffff0e7224 */ /* 0x000fe200078e000f */
[----:B------:R-:W-:Y:S06]  /*2f50*/  BRA `(.L_x_99) ;  /* 0x0000000000107947 */ /* 0x000fec0003800000 */
.L_x_98:
[----:B------:R-:W0:Y:S02]  /*2f60*/  MUFU.RCP R14, R17 ;  /* 0x00000011000e7308 */ /* 0x000e240000001000 */
[----:B0-----:R-:W-:-:S04]  /*2f70*/  FFMA R15, R14, R17, -1 ;  /* 0xbf8000000e0f7423 */ /* 0x001fc80000000011 */
[----:B------:R-:W-:-:S04]  /*2f80*/  FADD.FTZ R15, -R15, -RZ ;  /* 0x800000ff0f0f7221 */ /* 0x000fc80000010100 */
[----:B------:R-:W-:-:S07]  /*2f90*/  FFMA R14, R14, R15, R14 ;  /* 0x0000000f0e0e7223 */ /* 0x000fce000000000e */
.L_x_99:
[----:B------:R-:W-:Y:S01]  /*2fa0*/  FMUL R18, R14, 0.5 ;  /* 0x3f0000000e127820 */ /* 0x000fe20000400000 */
[----:B------:R-:W0:Y:S05]  /*2fb0*/  LDC R17, c[0x0][0x3a8] ;  /* 0x0000ea00ff117b82 */ /* 0x000e2a0000000800 */
[----:B------:R-:W1:Y:S02]  /*2fc0*/  FRND.TRUNC R18, R18 ;  /* 0x0000001200127307 */ /* 0x000e64000020d000 */
[----:B-1----:R-:W-:-:S04]  /*2fd0*/  FADD R15, R18, R18 ;  /* 0x00000012120f7221 */ /* 0x002fc80000000000 */
[----:B------:R-:W-:Y:S01]  /*2fe0*/  FADD R15, -R15, R14 ;  /* 0x0000000e0f0f7221 */ /* 0x000fe20000000100 */
[C---:B0-----:R-:W-:Y:S02]  /*2ff0*/  LOP3.LUT R16, R17.reuse, 0xf, RZ, 0xc0, !PT ;  /* 0x0000000f11107812 */ /* 0x041fe400078ec0ff */
[----:B------:R-:W-:Y:S02]  /*3000*/  LOP3.LUT R17, R17, 0x3, RZ, 0xc0, !PT ;  /* 0x0000000311117812 */ /* 0x000fe400078ec0ff */
[----:B------:R-:W-:Y:S01]  /*3010*/  FSETP.NEU.AND P1, PT, |R15|, 1, PT ;  /* 0x3f8000000f00780b */ /* 0x000fe20003f2d200 */
[----:B------:R-:W-:-:S12]  /*3020*/  IMAD.MOV.U32 R15, RZ, RZ, RZ ;  /* 0x000000ffff0f7224 */ /* 0x000fd800078e00ff */
.L_x_112:
[----:B------:R-:W-:Y:S01]  /*3030*/  IMAD.U32 R19, RZ, RZ, UR6 ;  /* 0x00000006ff137e24 */ /* 0x000fe2000f8e00ff */
[----:B------:R-:W0:Y:S01]  /*3040*/  LDCU UR12, c[0x0][0x3a8] ;  /* 0x00007500ff0c77ac */ /* 0x000e220008000800 */
[----:B------:R-:W-:Y:S02]  /*3050*/  IMAD.MOV.U32 R18, RZ, RZ, R12 ;  /* 0x000000ffff127224 */ /* 0x000fe400078e000c */
[----:B------:R-:W-:Y:S01]  /*3060*/  IMAD.MOV.U32 R12, RZ, RZ, R9 ;  /* 0x000000ffff0c7224 */ /* 0x000fe200078e0009 */
[----:B------:R-:W-:Y:S01]  /*3070*/  ISETP.GE.U32.AND P0, PT, R19, 0xf, PT ;  /* 0x0000000f1300780c */ /* 0x000fe20003f06070 */
[----:B------:R-:W-:Y:S02]  /*3080*/  IMAD.MOV.U32 R9, RZ, RZ, R10 ;  /* 0x000000ffff097224 */ /* 0x000fe400078e000a */
[----:B------:R-:W-:Y:S01]  /*3090*/  IMAD.MOV.U32 R10, RZ, RZ, R11 ;  /* 0x000000ffff0a7224 */ /* 0x000fe200078e000b */
[----:B------:R-:W-:Y:S01]  /*30a0*/  MOV R11, R20 ;  /* 0x00000014000b7202 */ /* 0x000fe20000000f00 */
[----:B------:R-:W-:-:S02]  /*30b0*/  IMAD.MOV.U32 R25, RZ, RZ, RZ ;  /* 0x000000ffff197224 */ /* 0x000fc400078e00ff */
[----:B------:R-:W-:Y:S02]  /*30c0*/  IMAD.MOV.U32 R19, RZ, RZ, RZ ;  /* 0x000000ffff137224 */ /* 0x000fe400078e00ff */
[----:B0-----:R-:W-:-:S04]  /*30d0*/  IMAD R28, R15, UR12, RZ ;  /* 0x0000000c0f1c7c24 */ /* 0x001fc8000f8e02ff */
[----:B------:R-:W-:Y:S05]  /*30e0*/  @!P0 BRA `(.L_x_100) ;  /* 0x00000004002c8947 */ /* 0x000fea0003800000 */
[----:B------:R-:W-:Y:S01]  /*30f0*/  IMAD.MOV.U32 R19, RZ, RZ, RZ ;  /* 0x000000ffff137224 */ /* 0x000fe200078e00ff */
[----:B------:R-:W-:-:S06]  /*3100*/  UMOV UR4, URZ ;  /* 0x000000ff00047c82 */ /* 0x000fcc0008000000 */
.L_x_101:
[----:B------:R-:W0:Y:S01]  /*3110*/  LDC.64 R20, c[0x0][0x380] ;  /* 0x0000e000ff147b82 */ /* 0x000e220000000a00 */
[----:B------:R-:W-:-:S04]  /*3120*/  VIADD R23, R28, UR4 ;  /* 0x000000041c177c36 */ /* 0x000fc80008000000 */
[----:B0-----:R-:W-:-:S05]  /*3130*/  IMAD.WIDE.U32 R20, R23, 0x4, R20 ;  /* 0x0000000417147825 */ /* 0x001fca00078e0014 */
[----:B------:R-:W2:Y:S04]  /*3140*/  LDG.E.CONSTANT R25, desc[UR10][R20.64] ;  /* 0x0000000a14197981 */ /* 0x000ea8000c1e9900 */
        /* <DEDUP_REMOVED lines=8> */
[----:B------:R-:W5:Y:S01]  /*31d0*/  LDG.E.CONSTANT R26, desc[UR10][R20.64+0x24] ;  /* 0x0000240a141a7981 */ /* 0x000f62000c1e9900 */
[----:B------:R-:W-:-:S03]  /*31e0*/  VIADD R33, R19, 0x1 ;  /* 0x0000000113217836 */ /* 0x000fc60000000000 */
[----:B------:R-:W5:Y:S01]  /*31f0*/  LDG.E.CONSTANT R35, desc[UR10][R20.64+0x3c] ;  /* 0x00003c0a14237981 */ /* 0x000f62000c1e9900 */
[----:B--2---:R-:W-:-:S03]  /*3200*/  FSETP.GT.AND P0, PT, R25, 0.5, PT ;  /* 0x3f0000001900780b */ /* 0x004fc60003f04000 */
[----:B------:R-:W2:Y:S01]  /*3210*/  LDG.E.CONSTANT R25, desc[UR10][R20.64+0x28] ;  /* 0x0000280a14197981 */ /* 0x000ea2000c1e9900 */
[----:B---3--:R-:W-:-:S03]  /*3220*/  FSETP.GT.AND P2, PT, R24, 0.5, PT ;  /* 0x3f0000001800780b */ /* 0x008fc60003f44000 */
[----:B------:R-:W3:Y:S06]  /*3230*/  LDG.E.CONSTANT R24, desc[UR10][R20.64+0x2c] ;  /* 0x00002c0a14187981 */ /* 0x000eec000c1e9900 */
[----:B------:R-:W-:Y:S02]  /*3240*/  @!P0 IMAD.MOV R33, RZ, RZ, R19 ;  /* 0x000000ffff218224 */ /* 0x000fe400078e0213 */
[----:B------:R-:W3:Y:S02]  /*3250*/  LDG.E.CONSTANT R19, desc[UR10][R20.64+0x30] ;  /* 0x0000300a14137981 */ /* 0x000ee4000c1e9900 */
[----:B------:R-:W-:-:S02]  /*3260*/  VIADD R32, R33, 0x1 ;  /* 0x0000000121207836 */ /* 0x000fc40000000000 */
[----:B------:R-:W-:Y:S02]  /*3270*/  @!P2 IMAD.MOV R32, RZ, RZ, R33 ;  /* 0x000000ffff20a224 */ /* 0x000fe400078e0221 */
[----:B------:R-:W3:Y:S01]  /*3280*/  LDG.E.CONSTANT R33, desc[UR10][R20.64+0x34] ;  /* 0x0000340a14217981 */ /* 0x000ee2000c1e9900 */
[----:B----4-:R-:W-:-:S03]  /*3290*/  FSETP.GT.AND P0, PT, R34, 0.5, PT ;  /* 0x3f0000002200780b */ /* 0x010fc60003f04000 */
[----:B------:R0:W4:Y:S01]  /*32a0*/  LDG.E.CONSTANT R34, desc[UR10][R20.64+0x38] ;  /* 0x0000380a14227981 */ /* 0x000122000c1e9900 */
[----:B-----5:R-:W-:Y:S01]  /*32b0*/  FSETP.GT.AND P2, PT, R22, 0.5, PT ;  /* 0x3f0000001600780b */ /* 0x020fe20003f44000 */
[----:B------:R-:W-:-:S08]  /*32c0*/  VIADD R22, R32, 0x1 ;  /* 0x0000000120167836 */ /* 0x000fd00000000000 */
[----:B------:R-:W-:Y:S01]  /*32d0*/  @!P0 IMAD.MOV R22, RZ, RZ, R32 ;  /* 0x000000ffff168224 */ /* 0x000fe200078e0220 */
[----:B------:R-:W-:-:S03]  /*32e0*/  FSETP.GT.AND P0, PT, R23, 0.5, PT ;  /* 0x3f0000001700780b */ /* 0x000fc60003f04000 */
[C---:B------:R-:W-:Y:S01]  /*32f0*/  VIADD R23, R22.reuse, 0x1 ;  /* 0x0000000116177836 */ /* 0x040fe20000000000 */
[----:B------:R-:W-:Y:S02]  /*3300*/  @!P2 IADD3 R23, PT, PT, R22, RZ, RZ ;  /* 0x000000ff1617a210 */ /* 0x000fe40007ffe0ff */
[----:B------:R-:W-:-:S03]  /*3310*/  FSETP.GT.AND P2, PT, R31, 0.5, PT ;  /* 0x3f0000001f00780b */ /* 0x000fc60003f44000 */
[----:B------:R-:W-:-:S04]  /*3320*/  VIADD R22, R23, 0x1 ;  /* 0x0000000117167836 */ /* 0x000fc80000000000 */
[----:B------:R-:W-:Y:S01]  /*3330*/  @!P0 IMAD.MOV R22, RZ, RZ, R23 ;  /* 0x000000ffff168224 */ /* 0x000fe200078e0217 */
[----:B------:R-:W-:-:S03]  /*3340*/  FSETP.GT.AND P0, PT, R30, 0.5, PT ;  /* 0x3f0000001e00780b */ /* 0x000fc60003f04000 */
[----:B0-----:R-:W-:Y:S02]  /*3350*/  VIADD R20, R22, 0x1 ;  /* 0x0000000116147836 */ /* 0x001fe40000000000 */
[----:B------:R-:W-:Y:S01]  /*3360*/  @!P2 IMAD.MOV R20, RZ, RZ, R22 ;  /* 0x000000ffff14a224 */ /* 0x000fe200078e0216 */
[----:B------:R-:W-:-:S03]  /*3370*/  FSETP.GT.AND P2, PT, R29, 0.5, PT ;  /* 0x3f0000001d00780b */ /* 0x000fc60003f44000 */
[----:B------:R-:W-:-:S04]  /*3380*/  VIADD R21, R20, 0x1 ;  /* 0x0000000114157836 */ /* 0x000fc80000000000 */
[----:B------:R-:W-:Y:S01]  /*3390*/  @!P0 IMAD.MOV R21, RZ, RZ, R20 ;  /* 0x000000ffff158224 */ /* 0x000fe200078e0214 */
[----:B------:R-:W-:-:S03]  /*33a0*/  FSETP.GT.AND P0, PT, R27, 0.5, PT ;  /* 0x3f0000001b00780b */ /* 0x000fc60003f04000 */
[----:B------:R-:W-:Y:S02]  /*33b0*/  VIADD R20, R21, 0x1 ;  /* 0x0000000115147836 */ /* 0x000fe40000000000 */
[----:B------:R-:W-:Y:S01]  /*33c0*/  @!P2 IMAD.MOV R20, RZ, RZ, R21 ;  /* 0x000000ffff14a224 */ /* 0x000fe200078e0215 */
[----:B------:R-:W-:-:S03]  /*33d0*/  FSETP.GT.AND P2, PT, R26, 0.5, PT ;  /* 0x3f0000001a00780b */ /* 0x000fc60003f44000 */
[----:B------:R-:W-:-:S04]  /*33e0*/  VIADD R21, R20, 0x1 ;  /* 0x0000000114157836 */ /* 0x000fc80000000000 */
[----:B------:R-:W-:-:S05]  /*33f0*/  @!P0 IADD3 R21, PT, PT, R20, RZ, RZ ;  /* 0x000000ff14158210 */ /* 0x000fca0007ffe0ff */
[----:B------:R-:W-:Y:S02]  /*3400*/  VIADD R20, R21, 0x1 ;  /* 0x0000000115147836 */ /* 0x000fe40000000000 */
[----:B------:R-:W-:-:S04]  /*3410*/  @!P2 IMAD.MOV R20, RZ, RZ, R21 ;  /* 0x000000ffff14a224 */ /* 0x000fc800078e0215 */
[----:B------:R-:W-:Y:S01]  /*3420*/  VIADD R21, R20, 0x1 ;  /* 0x0000000114157836 */ /* 0x000fe20000000000 */
[----:B------:R-:W-:Y:S02]  /*3430*/  UIADD3 UR4, UPT, UPT, UR4, 0x10, URZ ;  /* 0x0000001004047890 */ /* 0x000fe4000fffe0ff */
[----:B------:R-:W-:Y:S01]  /*3440*/  ULOP3.LUT UR5, UR12, 0x7ffffff0, URZ, 0xc0, !UPT ;  /* 0x7ffffff00c057892 */ /* 0x000fe2000f8ec0ff */
[----:B--2---:R-:W-:Y:S02]  /*3450*/  FSETP.GT.AND P0, PT, R25, 0.5, PT ;  /* 0x3f0000001900780b */ /* 0x004fe40003f04000 */
[----:B---3--:R-:W-:-:S11]  /*3460*/  FSETP.GT.AND P2, PT, R24, 0.5, PT ;  /* 0x3f0000001800780b */ /* 0x008fd60003f44000 */
[----:B------:R-:W-:Y:S01]  /*3470*/  @!P0 IMAD.MOV R21, RZ, RZ, R20 ;  /* 0x000000ffff158224 */ /* 0x000fe200078e0214 */
[----:B------:R-:W-:-:S03]  /*3480*/  FSETP.GT.AND P0, PT, R19, 0.5, PT ;  /* 0x3f0000001300780b */ /* 0x000fc60003f04000 */
[----:B------:R-:W-:Y:S02]  /*3490*/  VIADD R19, R21, 0x1 ;  /* 0x0000000115137836 */ /* 0x000fe40000000000 */
[----:B------:R-:W-:Y:S01]  /*34a0*/  @!P2 IMAD.MOV R19, RZ, RZ, R21 ;  /* 0x000000ffff13a224 */ /* 0x000fe200078e0215 */
[----:B------:R-:W-:-:S03]  /*34b0*/  FSETP.GT.AND P2, PT, R33, 0.5, PT ;  /* 0x3f0000002100780b */ /* 0x000fc60003f44000 */
[----:B------:R-:W-:-:S04]  /*34c0*/  VIADD R20, R19, 0x1 ;  /* 0x0000000113147836 */ /* 0x000fc80000000000 */
[----:B------:R-:W-:Y:S01]  /*34d0*/  @!P0 IMAD.MOV R20, RZ, RZ, R19 ;  /* 0x000000ffff148224 */ /* 0x000fe200078e0213 */
[----:B----4-:R-:W-:-:S03]  /*34e0*/  FSETP.GT.AND P0, PT, R34, 0.5, PT ;  /* 0x3f0000002200780b */ /* 0x010fc60003f04000 */
[C---:B------:R-:W-:Y:S02]  /*34f0*/  VIADD R19, R20.reuse, 0x1 ;  /* 0x0000000114137836 */ /* 0x040fe40000000000 */
[----:B------:R-:W-:Y:S01]  /*3500*/  @!P2 IADD3 R19, PT, PT, R20, RZ, RZ ;  /* 0x000000ff1413a210 */ /* 0x000fe20007ffe0ff */
[----:B------:R-:W-:-:S04]  /*3510*/  IMAD.U32 R21, RZ, RZ, UR4 ;  /* 0x00000004ff157e24 */ /* 0x000fc8000f8e00ff */
[----:B------:R-:W-:-:S03]  /*3520*/  VIADD R20, R19, 0x1 ;  /* 0x0000000113147836 */ /* 0x000fc60000000000 */
[----:B------:R-:W-:Y:S01]  /*3530*/  @!P0 IMAD.MOV R20, RZ, RZ, R19 ;  /* 0x000000ffff148224 */ /* 0x000fe200078e0213 */
[----:B------:R-:W-:Y:S02]  /*3540*/  ISETP.NE.AND P0, PT, R21, UR5, PT ;  /* 0x0000000515007c0c */ /* 0x000fe4000bf05270 */
[----:B------:R-:W-:Y:S01]  /*3550*/  FSETP.GT.AND P2, PT, R35, 0.5, PT ;  /* 0x3f0000002300780b */ /* 0x000fe20003f44000 */
[----:B------:R-:W-:-:S12]  /*3560*/  VIADD R19, R20, 0x1 ;  /* 0x0000000114137836 */ /* 0x000fd80000000000 */
[----:B------:R-:W-:Y:S01]  /*3570*/  @!P2 IMAD.MOV R19, RZ, RZ, R20 ;  /* 0x000000ffff13a224 */ /* 0x000fe200078e0214 */
[----:B------:R-:W-:Y:S06]  /*3580*/  @P0 BRA `(.L_x_101) ;  /* 0xfffffff800e00947 */ /* 0x000fec000383ffff */
[----:B------:R-:W-:-:S07]  /*3590*/  IMAD.U32 R25, RZ, RZ, UR5 ;  /* 0x00000005ff197e24 */ /* 0x000fce000f8e00ff */
.L_x_100:
[----:B------:R-:W-:-:S13]  /*35a0*/  ISETP.NE.AND P0, PT, R16, RZ, PT ;  /* 0x000000ff1000720c */ /* 0x000fda0003f05270 */
[----:B------:R-:W-:Y:S05]  /*35b0*/  @!P0 BRA `(.L_x_102) ;  /* 0x00000004009c8947 */ /* 0x000fea0003800000 */
[----:B------:R-:W-:Y:S01]  /*35c0*/  VIADD R20, R16, 0xffffffff ;  /* 0xffffffff10147836 */ /* 0x000fe20000000000 */
[----:B------:R-:W-:-:S04]  /*35d0*/  UISETP.NE.AND UP0, UPT, UR7, URZ, UPT ;  /* 0x000000ff0700728c */ /* 0x000fc8000bf05270 */
[----:B------:R-:W-:-:S13]  /*35e0*/  ISETP.GE.U32.AND P0, PT, R20, 0x7, PT ;  /* 0x000000071400780c */ /* 0x000fda0003f06070 */
[----:B------:R-:W-:Y:S05]  /*35f0*/  @!P0 BRA `(.L_x_103) ;  /* 0x0000000000a48947 */ /* 0x000fea0003800000 */
[----:B------:R-:W0:Y:S01]  /*3600*/  LDC.64 R22, c[0x0][0x380] ;  /* 0x0000e000ff167b82 */ /* 0x000e220000000a00 */
[C---:B------:R-:W-:Y:S01]  /*3610*/  IMAD.IADD R27, R28.reuse, 0x1, R25 ;  /* 0x000000011c1b7824 */ /* 0x040fe200078e0219 */
[----:B------:R-:W-:-:S05]  /*3620*/  IADD3 R24, P0, PT, R28, R25, RZ ;  /* 0x000000191c187210 */ /* 0x000fca0007f1e0ff */
[----:B------:R-:W-:Y:S01]  /*3630*/  IMAD.X R26, RZ, RZ, RZ, P0 ;  /* 0x000000ffff1a7224 */ /* 0x000fe200000e06ff */
[----:B------:R-:W1:Y:S01]  /*3640*/  LDC.64 R20, c[0x0][0x380] ;  /* 0x0000e000ff147b82 */ /* 0x000e620000000a00 */
[----:B0-----:R-:W-:-:S06]  /*3650*/  IMAD.WIDE.U32 R22, R27, 0x4, R22 ;  /* 0x000000041b167825 */ /* 0x001fcc00078e0016 */
[----:B------:R-:W2:Y:S01]  /*3660*/  LDG.E.CONSTANT R22, desc[UR10][R22.64] ;  /* 0x0000000a16167981 */ /* 0x000ea2000c1e9900 */
[----:B-1----:R-:W-:-:S04]  /*3670*/  LEA R20, P0, R24, R20, 0x2 ;  /* 0x0000001418147211 */ /* 0x002fc800078010ff */
[----:B------:R-:W-:-:S05]  /*3680*/  LEA.HI.X R21, R24, R21, R26, 0x2, P0 ;  /* 0x0000001518157211 */ /* 0x000fca00000f141a */
[----:B------:R-:W3:Y:S04]  /*3690*/  LDG.E.CONSTANT R24, desc[UR10][R20.64+0x4] ;  /* 0x0000040a14187981 */ /* 0x000ee8000c1e9900 */
[----:B------:R-:W4:Y:S04]  /*36a0*/  LDG.E.CONSTANT R26, desc[UR10][R20.64+0x8] ;  /* 0x0000080a141a7981 */ /* 0x000f28000c1e9900 */
[----:B------:R-:W5:Y:S04]  /*36b0*/  LDG.E.CONSTANT R27, desc[UR10][R20.64+0xc] ;  /* 0x00000c0a141b7981 */ /* 0x000f68000c1e9900 */
[----:B------:R-:W5:Y:S04]  /*36c0*/  LDG.E.CONSTANT R29, desc[UR10][R20.64+0x10] ;  /* 0x0000100a141d7981 */ /* 0x000f68000c1e9900 */
[----:B------:R-:W5:Y:S04]  /*36d0*/  LDG.E.CONSTANT R30, desc[UR10][R20.64+0x14] ;  /* 0x0000140a141e7981 */ /* 0x000f68000c1e9900 */
[----:B------:R-:W5:Y:S04]  /*36e0*/  LDG.E.CONSTANT R31, desc[UR10][R20.64+0x18] ;  /* 0x0000180a141f7981 */ /* 0x000f68000c1e9900 */
[----:B------:R0:W5:Y:S01]  /*36f0*/  LDG.E.CONSTANT R32, desc[UR10][R20.64+0x1c] ;  /* 0x00001c0a14207981 */ /* 0x000162000c1e9900 */
[----:B------:R-:W-:Y:S01]  /*3700*/  VIADD R25, R25, 0x8 ;  /* 0x0000000819197836 */ /* 0x000fe20000000000 */
[----:B--2---:R-:W-:-:S02]  /*3710*/  FSETP.GT.AND P0, PT, R22, 0.5, PT ;  /* 0x3f0000001600780b */ /* 0x004fc40003f04000 */
[----:B------:R-:W-:Y:S02]  /*3720*/  IADD3 R22, PT, PT, R19, 0x1, RZ ;  /* 0x0000000113167810 */ /* 0x000fe40007ffe0ff */
[----:B---3--:R-:W-:-:S09]  /*3730*/  FSETP.GT.AND P2, PT, R24, 0.5, PT ;  /* 0x3f0000001800780b */ /* 0x008fd20003f44000 */
[----:B------:R-:W-:Y:S01]  /*3740*/  @!P0 IMAD.MOV R22, RZ, RZ, R19 ;  /* 0x000000ffff168224 */ /* 0x000fe200078e0213 */
[----:B----4-:R-:W-:-:S03]  /*3750*/  FSETP.GT.AND P0, PT, R26, 0.5, PT ;  /* 0x3f0000001a00780b */ /* 0x010fc60003f04000 */
[----:B------:R-:W-:Y:S02]  /*3760*/  VIADD R19, R22, 0x1 ;  /* 0x0000000116137836 */ /* 0x000fe40000000000 */
[----:B------:R-:W-:Y:S01]  /*3770*/  @!P2 IMAD.MOV R19, RZ, RZ, R22 ;  /* 0x000000ffff13a224 */ /* 0x000fe200078e0216 */
[----:B-----5:R-:W-:-:S03]  /*3780*/  FSETP.GT.AND P2, PT, R27, 0.5, PT ;  /* 0x3f0000001b00780b */ /* 0x020fc60003f44000 */
[----:B------:R-:W-:-:S04]  /*3790*/  VIADD R22, R19, 0x1 ;  /* 0x0000000113167836 */ /* 0x000fc80000000000 */
[----:B------:R-:W-:Y:S01]  /*37a0*/  @!P0 IMAD.MOV R22, RZ, RZ, R19 ;  /* 0x000000ffff168224 */ /* 0x000fe200078e0213 */
[----:B------:R-:W-:-:S03]  /*37b0*/  FSETP.GT.AND P0, PT, R29, 0.5, PT ;  /* 0x3f0000001d00780b */ /* 0x000fc60003f04000 */
[----:B------:R-:W-:Y:S02]  /*37c0*/  VIADD R19, R22, 0x1 ;  /* 0x0000000116137836 */ /* 0x000fe40000000000 */
[----:B------:R-:W-:Y:S01]  /*37d0*/  @!P2 IMAD.MOV R19, RZ, RZ, R22 ;  /* 0x000000ffff13a224 */ /* 0x000fe200078e0216 */
[----:B------:R-:W-:-:S03]  /*37e0*/  FSETP.GT.AND P2, PT, R30, 0.5, PT ;  /* 0x3f0000001e00780b */ /* 0x000fc60003f44000 */
[----:B0-----:R-:W-:-:S04]  /*37f0*/  VIADD R20, R19, 0x1 ;  /* 0x0000000113147836 */ /* 0x001fc80000000000 */
[----:B------:R-:W-:Y:S01]  /*3800*/  @!P0 IMAD.MOV R20, RZ, RZ, R19 ;  /* 0x000000ffff148224 */ /* 0x000fe200078e0213 */
[----:B------:R-:W-:-:S04]  /*3810*/  FSETP.GT.AND P0, PT, R31, 0.5, PT ;  /* 0x3f0000001f00780b */ /* 0x000fc80003f04000 */
[----:B------:R-:W-:Y:S01]  /*3820*/  IADD3 R19, PT, PT, R20, 0x1, RZ ;  /* 0x0000000114137810 */ /* 0x000fe20007ffe0ff */
[----:B------:R-:W-:Y:S01]  /*3830*/  @!P2 IMAD.MOV R19, RZ, RZ, R20 ;  /* 0x000000ffff13a224 */ /* 0x000fe200078e0214 */
[----:B------:R-:W-:-:S03]  /*3840*/  FSETP.GT.AND P2, PT, R32, 0.5, PT ;  /* 0x3f0000002000780b */ /* 0x000fc60003f44000 */
[----:B------:R-:W-:-:S04]  /*3850*/  VIADD R20, R19, 0x1 ;  /* 0x0000000113147836 */ /* 0x000fc80000000000 */
[----:B------:R-:W-:-:S04]  /*3860*/  @!P0 IMAD.MOV R20, RZ, RZ, R19 ;  /* 0x000000ffff148224 */ /* 0x000fc800078e0213 */
[----:B------:R-:W-:Y:S02]  /*3870*/  VIADD R19, R20, 0x1 ;  /* 0x0000000114137836 */ /* 0x000fe40000000000 */
[----:B------:R-:W-:-:S07]  /*3880*/  @!P2 IMAD.MOV R19, RZ, RZ, R20 ;  /* 0x000000ffff13a224 */ /* 0x000fce00078e0214 */
.L_x_103:
[----:B------:R-:W-:Y:S05]  /*3890*/  BRA.U !UP0, `(.L_x_102) ;  /* 0x0000000108e47547 */ /* 0x000fea000b800000 */
[----:B------:R-:W-:Y:S01]  /*38a0*/  IMAD.U32 R20, RZ, RZ, UR7 ;  /* 0x00000007ff147e24 */ /* 0x000fe2000f8e00ff */
[----:B------:R-:W-:-:S03]  /*38b0*/  ISETP.NE.AND P0, PT, R17, RZ, PT ;  /* 0x000000ff1100720c */ /* 0x000fc60003f05270 */
[----:B------:R-:W-:-:S05]  /*38c0*/  VIADD R20, R20, 0xffffffff ;  /* 0xffffffff14147836 */ /* 0x000fca0000000000 */
[----:B------:R-:W-:-:S13]  /*38d0*/  ISETP.GE.U32.AND P2, PT, R20, 0x3, PT ;  /* 0x000000031400780c */ /* 0x000fda0003f46070 */
[----:B------:R-:W-:Y:S05]  /*38e0*/  @!P2 BRA `(.L_x_104) ;  /* 0x000000000064a947 */ /* 0x000fea0003800000 */
[----:B------:R-:W0:Y:S01]  /*38f0*/  LDC.64 R22, c[0x0][0x380] ;  /* 0x0000e000ff167b82 */ /* 0x000e220000000a00 */
[C---:B------:R-:W-:Y:S01]  /*3900*/  IMAD.IADD R27, R28.reuse, 0x1, R25 ;  /* 0x000000011c1b7824 */ /* 0x040fe200078e0219 */
[----:B------:R-:W-:-:S04]  /*3910*/  IADD3 R24, P2, PT, R28, R25, RZ ;  /* 0x000000191c187210 */ /* 0x000fc80007f5e0ff */
[----:B------:R-:W-:Y:S02]  /*3920*/  IADD3.X R26, PT, PT, RZ, RZ, RZ, P2, !PT ;  /* 0x000000ffff1a7210 */ /* 0x000fe400017fe4ff */
[----:B------:R-:W1:Y:S01]  /*3930*/  LDC.64 R20, c[0x0][0x380] ;  /* 0x0000e000ff147b82 */ /* 0x000e620000000a00 */
[----:B0-----:R-:W-:-:S06]  /*3940*/  IMAD.WIDE.U32 R22, R27, 0x4, R22 ;  /* 0x000000041b167825 */ /* 0x001fcc00078e0016 */
[----:B------:R-:W2:Y:S01]  /*3950*/  LDG.E.CONSTANT R22, desc[UR10][R22.64] ;  /* 0x0000000a16167981 */ /* 0x000ea2000c1e9900 */
[----:B-1----:R-:W-:-:S04]  /*3960*/  LEA R20, P2, R24, R20, 0x2 ;  /* 0x0000001418147211 */ /* 0x002fc800078410ff */
[----:B------:R-:W-:-:S05]  /*3970*/  LEA.HI.X R21, R24, R21, R26, 0x2, P2 ;  /* 0x0000001518157211 */ /* 0x000fca00010f141a */
[----:B------:R-:W3:Y:S04]  /*3980*/  LDG.E.CONSTANT R24, desc[UR10][R20.64+0x4] ;  /* 0x0000040a14187981 */ /* 0x000ee8000c1e9900 */
[----:B------:R-:W4:Y:S04]  /*3990*/  LDG.E.CONSTANT R26, desc[UR10][R20.64+0x8] ;  /* 0x0000080a141a7981 */ /* 0x000f28000c1e9900 */
[----:B------:R-:W5:Y:S01]  /*39a0*/  LDG.E.CONSTANT R27, desc[UR10][R20.64+0xc] ;  /* 0x00000c0a141b7981 */ /* 0x000f62000c1e9900 */
[----:B------:R-:W-:Y:S01]  /*39b0*/  VIADD R25, R25, 0x4 ;  /* 0x0000000419197836 */ /* 0x000fe20000000000 */
[----:B--2---:R-:W-:-:S02]  /*39c0*/  FSETP.GT.AND P2, PT, R22, 0.5, PT ;  /* 0x3f0000001600780b */ /* 0x004fc40003f44000 */
[----:B---3--:R-:W-:Y:S01]  /*39d0*/  FSETP.GT.AND P3, PT, R24, 0.5, PT ;  /* 0x3f0000001800780b */ /* 0x008fe20003f64000 */
[----:B------:R-:W-:-:S10]  /*39e0*/  VIADD R24, R19, 0x1 ;  /* 0x0000000113187836 */ /* 0x000fd40000000000 */
[----:B------:R-:W-:Y:S01]  /*39f0*/  @!P2 IMAD.MOV R24, RZ, RZ, R19 ;  /* 0x000000ffff18a224 */ /* 0x000fe200078e0213 */
[----:B----4-:R-:W-:-:S03]  /*3a00*/  FSETP.GT.AND P2, PT, R26, 0.5, PT ;  /* 0x3f0000001a00780b */ /* 0x010fc60003f44000 */
[----:B------:R-:W-:Y:S02]  /*3a10*/  VIADD R19, R24, 0x1 ;  /* 0x0000000118137836 */ /* 0x000fe40000000000 */
[----:B------:R-:W-:Y:S01]  /*3a20*/  @!P3 IMAD.MOV R19, RZ, RZ, R24 ;  /* 0x000000ffff13b224 */ /* 0x000fe200078e0218 */
[----:B-----5:R-:W-:-:S03]  /*3a30*/  FSETP.GT.AND P3, PT, R27, 0.5, PT ;  /* 0x3f0000001b00780b */ /* 0x020fc60003f64000 */
[----:B------:R-:W-:-:S04]  /*3a40*/  VIADD R22, R19, 0x1 ;  /* 0x0000000113167836 */ /* 0x000fc80000000000 */
[----:B------:R-:W-:-:S04]  /*3a50*/  @!P2 IMAD.MOV R22, RZ, RZ, R19 ;  /* 0x000000ffff16a224 */ /* 0x000fc800078e0213 */
[----:B------:R-:W-:Y:S02]  /*3a60*/  VIADD R19, R22, 0x1 ;  /* 0x0000000116137836 */ /* 0x000fe40000000000 */
[----:B------:R-:W-:-:S07]  /*3a70*/  @!P3 IMAD.MOV R19, RZ, RZ, R22 ;  /* 0x000000ffff13b224 */ /* 0x000fce00078e0216 */
.L_x_104:
[----:B------:R-:W-:Y:S05]  /*3a80*/  @!P0 BRA `(.L_x_102) ;  /* 0x0000000000688947 */ /* 0x000fea0003800000 */
[----:B------:R-:W0:Y:S01]  /*3a90*/  LDC.64 R20, c[0x0][0x380] ;  /* 0x0000e000ff147b82 */ /* 0x000e220000000a00 */
[----:B------:R-:W-:-:S05]  /*3aa0*/  IADD3 R23, PT, PT, R28, R25, RZ ;  /* 0x000000191c177210 */ /* 0x000fca0007ffe0ff */
[----:B0-----:R-:W-:-:S06]  /*3ab0*/  IMAD.WIDE.U32 R20, R23, 0x4, R20 ;  /* 0x0000000417147825 */ /* 0x001fcc00078e0014 */
[----:B------:R-:W2:Y:S01]  /*3ac0*/  LDG.E.CONSTANT R20, desc[UR10][R20.64] ;  /* 0x0000000a14147981 */ /* 0x000ea2000c1e9900 */
[----:B------:R-:W-:Y:S01]  /*3ad0*/  ISETP.NE.AND P2, PT, R17, 0x1, PT ;  /* 0x000000011100780c */ /* 0x000fe20003f45270 */
[----:B------:R-:W-:Y:S01]  /*3ae0*/  VIADD R22, R19, 0x1 ;  /* 0x0000000113167836 */ /* 0x000fe20000000000 */
[----:B--2---:R-:W-:-:S13]  /*3af0*/  FSETP.GT.AND P0, PT, R20, 0.5, PT ;  /* 0x3f0000001400780b */ /* 0x004fda0003f04000 */
[----:B------:R-:W-:-:S04]  /*3b00*/  @!P0 IMAD.MOV R22, RZ, RZ, R19 ;  /* 0x000000ffff168224 */ /* 0x000fc800078e0213 */
[----:B------:R-:W-:Y:S01]  /*3b10*/  IMAD.MOV.U32 R19, RZ, RZ, R22 ;  /* 0x000000ffff137224 */ /* 0x000fe200078e0016 */
[----:B------:R-:W-:Y:S06]  /*3b20*/  @!P2 BRA `(.L_x_102) ;  /* 0x000000000040a947 */ /* 0x000fec0003800000 */
[----:B------:R-:W0:Y:S01]  /*3b30*/  LDC.64 R20, c[0x0][0x380] ;  /* 0x0000e000ff147b82 */ /* 0x000e220000000a00 */
[----:B------:R-:W-:Y:S02]  /*3b40*/  IADD3 R25, P0, PT, R28, R25, RZ ;  /* 0x000000191c197210 */ /* 0x000fe40007f1e0ff */
[----:B------:R-:W-:-:S03]  /*3b50*/  ISETP.NE.AND P2, PT, R17, 0x2, PT ;  /* 0x000000021100780c */ /* 0x000fc60003f45270 */
[----:B------:R-:W-:Y:S01]  /*3b60*/  IMAD.X R22, RZ, RZ, RZ, P0 ;  /* 0x000000ffff167224 */ /* 0x000fe200000e06ff */
[----:B0-----:R-:W-:-:S04]  /*3b70*/  LEA R20, P0, R25, R20, 0x2 ;  /* 0x0000001419147211 */ /* 0x001fc800078010ff */
[----:B------:R-:W-:-:S05]  /*3b80*/  LEA.HI.X R21, R25, R21, R22, 0x2, P0 ;  /* 0x0000001519157211 */ /* 0x000fca00000f1416 */
[----:B------:R-:W2:Y:S04]  /*3b90*/  LDG.E.CONSTANT R22, desc[UR10][R20.64+0x4] ;  /* 0x0000040a14167981 */ /* 0x000ea8000c1e9900 */
[----:B------:R-:W3:Y:S01]  /*3ba0*/  @P2 LDG.E.CONSTANT R23, desc[UR10][R20.64+0x8] ;  /* 0x0000080a14172981 */ /* 0x000ee2000c1e9900 */
[----:B--2---:R-:W-:Y:S01]  /*3bb0*/  FSETP.GT.AND P0, PT, R22, 0.5, PT ;  /* 0x3f0000001600780b */ /* 0x004fe20003f04000 */
[----:B------:R-:W-:Y:S01]  /*3bc0*/  VIADD R22, R19, 0x1 ;  /* 0x0000000113167836 */ /* 0x000fe20000000000 */
[----:B---3--:R-:W-:-:S11]  /*3bd0*/  FSETP.GT.OR P3, PT, R23, 0.5, !P2 ;  /* 0x3f0000001700780b */ /* 0x008fd60005764400 */
[----:B------:R-:W-:-:S04]  /*3be0*/  @!P0 IMAD.MOV R22, RZ, RZ, R19 ;  /* 0x000000ffff168224 */ /* 0x000fc800078e0213 */
[----:B------:R-:W-:-:S04]  /*3bf0*/  IMAD.MOV.U32 R19, RZ, RZ, R22 ;  /* 0x000000ffff137224 */ /* 0x000fc800078e0016 */
[----:B------:R-:W-:Y:S02]  /*3c00*/  @P2 VIADD R22, R19, 0x1 ;  /* 0x0000000113162836 */ /* 0x000fe40000000000 */
[----:B------:R-:W-:-:S05]  /*3c10*/  @!P3 IMAD.MOV R22, RZ, RZ, R19 ;  /* 0x000000ffff16b224 */ /* 0x000fca00078e0213 */
[----:B------:R-:W-:-:S07]  /*3c20*/  @P2 MOV R19, R22 ;  /* 0x0000001600132202 */ /* 0x000fce0000000f00 */
.L_x_102:
[----:B------:R-:W-:Y:S02]  /*3c30*/  IMAD.U32 R20, RZ, RZ, UR8 ;  /* 0x00000008ff147e24 */ /* 0x000fe4000f8e00ff */
[----:B------:R-:W-:Y:S02]  /*3c40*/  IMAD.MOV.U32 R30, RZ, RZ, RZ ;  /* 0x000000ffff1e7224 */ /* 0x000fe400078e00ff */
[----:B------:R-:W-:Y:S02]  /*3c50*/  VIADD R20, R20, 0xffffffff ;  /* 0xffffffff14147836 */ /* 0x000fe40000000000 */
[----:B------:R-:W-:-:S03]  /*3c60*/  IMAD.MOV.U32 R29, RZ, RZ, RZ ;  /* 0x000000ffff1d7224 */ /* 0x000fc600078e00ff */
[----:B------:R-:W-:-:S13]  /*3c70*/  ISETP.GE.U32.AND P0, PT, R20, 0xf, PT ;  /* 0x0000000f1400780c */ /* 0x000fda0003f06070 */
[----:B------:R-:W-:Y:S05]  /*3c80*/  @!P0 BRA `(.L_x_105) ;  /* 0x0000000c00d08947 */ /* 0x000fea0003800000 */
[----:B------:R-:W0:Y:S01]  /*3c90*/  I2F.U32.RP R20, UR8 ;  /* 0x0000000800147d06 */ /* 0x000e220008209000 */
[----:B------:R-:W-:Y:S01]  /*3ca0*/  IMAD R23, RZ, RZ, -UR8 ;  /* 0x80000008ff177e24 */ /* 0x000fe2000f8e02ff */
[----:B------:R-:W-:Y:S01]  /*3cb0*/  ISETP.NE.U32.AND P0, PT, RZ, UR8, PT ;  /* 0x00000008ff007c0c */ /* 0x000fe2000bf05070 */
[----:B------:R-:W-:Y:S01]  /*3cc0*/  IMAD.U32 R29, RZ, RZ, UR8 ;  /* 0x00000008ff1d7e24 */ /* 0x000fe2000f8e00ff */
[----:B------:R-:W-:Y:S01]  /*3cd0*/  UMOV UR4, URZ ;  /* 0x000000ff00047c82 */ /* 0x000fe20008000000 */
[----:B------:R-:W-:Y:S02]  /*3ce0*/  IMAD.MOV.U32 R26, RZ, RZ, RZ ;  /* 0x000000ffff1a7224 */ /* 0x000fe400078e00ff */
[----:B------:R-:W-:Y:S01]  /*3cf0*/  IMAD.MOV.U32 R30, RZ, RZ, RZ ;  /* 0x000000ffff1e7224 */ /* 0x000fe200078e00ff */
[----:B------:R-:W-:Y:S01]  /*3d00*/  LOP3.LUT R29, R29, 0x70, RZ, 0xc0, !PT ;  /* 0x000000701d1d7812 */ /* 0x000fe200078ec0ff */
[----:B0-----:R-:W0:Y:S02]  /*3d10*/  MUFU.RCP R20, R20 ;  /* 0x0000001400147308 */ /* 0x001e240000001000 */
[----:B0-----:R-:W-:-:S06]  /*3d20*/  VIADD R21, R20, 0xffffffe ;  /* 0x0ffffffe14157836 */ /* 0x001fcc0000000000 */
[----:B------:R-:W0:Y:S02]  /*3d30*/  F2I.FTZ.U32.TRUNC.NTZ R27, R21 ;  /* 0x00000015001b7305 */ /* 0x000e24000021f000 */
[----:B0-----:R-:W-:-:S04]  /*3d40*/  IMAD R23, R23, R27, RZ ;  /* 0x0000001b17177224 */ /* 0x001fc800078e02ff */
[----:B------:R-:W-:Y:S01]  /*3d50*/  IMAD.HI.U32 R26, R27, R23, R26 ;  /* 0x000000171b1a7227 */ /* 0x000fe200078e001a */
[----:B------:R-:W-:-:S07]  /*3d60*/  LOP3.LUT R27, RZ, UR8, RZ, 0x33, !PT ;  /* 0x00000008ff1b7c12 */ /* 0x000fce000f8e33ff */
.L_x_106:
[----:B------:R-:W-:Y:S01]  /*3d70*/  UIMAD UR5, UR4, UR12, URZ ;  /* 0x0000000c040572a4 */ /* 0x000fe2000f8e02ff */
[----:B------:R-:W-:-:S05]  /*3d80*/  MOV R21, UR8 ;  /* 0x0000000800157c02 */ /* 0x000fca0008000f00 */
[----:B------:R-:W-:-:S04]  /*3d90*/  IMAD.HI.U32 R22, R26, UR5, RZ ;  /* 0x000000051a167c27 */ /* 0x000fc8000f8e00ff */
[----:B------:R-:W-:Y:S02]  /*3da0*/  IMAD.MOV R20, RZ, RZ, -R22 ;  /* 0x000000ffff147224 */ /* 0x000fe400078e0a16 */
[----:B------:R-:W-:Y:S02]  /*3db0*/  IMAD.U32 R31, RZ, RZ, UR5 ;  /* 0x00000005ff1f7e24 */ /* 0x000fe4000f8e00ff */
[----:B------:R-:W-:Y:S02]  /*3dc0*/  IMAD R20, R20, R21, UR5 ;  /* 0x0000000514147e24 */ /* 0x000fe4000f8e0215 */
[----:B------:R-:W-:-:S03]  /*3dd0*/  VIADD R31, R31, UR12 ;  /* 0x0000000c1f1f7c36 */ /* 0x000fc60008000000 */
[----:B------:R-:W-:Y:S01]  /*3de0*/  ISETP.GE.U32.AND P2, PT, R20, UR8, PT ;  /* 0x0000000814007c0c */ /* 0x000fe2000bf46070 */
[----:B------:R-:W-:-:S12]  /*3df0*/  IMAD.HI.U32 R24, R26, R31, RZ ;  /* 0x0000001f1a187227 */ /* 0x000fd800078e00ff */
[----:B------:R-:W-:Y:S02]  /*3e00*/  @P2 VIADD R20, R20, -UR8 ;  /* 0x8000000814142c36 */ /* 0x000fe40008000000 */
[----:B------:R-:W-:-:S03]  /*3e10*/  @P2 VIADD R22, R22, 0x1 ;  /* 0x0000000116162836 */ /* 0x000fc60000000000 */
[----:B------:R-:W-:Y:S02]  /*3e20*/  ISETP.GE.U32.AND P3, PT, R20, UR8, PT ;  /* 0x0000000814007c0c */ /* 0x000fe4000bf66070 */
[----:B------:R-:W0:Y:S11]  /*3e30*/  LDC.64 R20, c[0x0][0x388] ;  /* 0x0000e200ff147b82 */ /* 0x000e360000000a00 */
[----:B------:R-:W-:-:S05]  /*3e40*/  @P3 VIADD R22, R22, 0x1 ;  /* 0x0000000116163836 */ /* 0x000fca0000000000 */
[----:B------:R-:W-:Y:S01]  /*3e50*/  SEL R23, R27, R22, !P0 ;  /* 0x000000161b177207 */ /* 0x000fe20004000000 */
[----:B------:R-:W-:-:S04]  /*3e60*/  IMAD.MOV R22, RZ, RZ, -R24 ;  /* 0x000000ffff167224 */ /* 0x000fc800078e0a18 */
[----:B------:R-:W-:Y:S02]  /*3e70*/  IMAD R25, R22, UR8, R31 ;  /* 0x0000000816197c24 */ /* 0x000fe4000f8e021f */
[----:B------:R-:W-:-:S03]  /*3e80*/  IMAD.IADD R23, R28, 0x1, R23 ;  /* 0x000000011c177824 */ /* 0x000fc600078e0217 */
[----:B------:R-:W-:Y:S01]  /*3e90*/  ISETP.GE.U32.AND P2, PT, R25, UR8, PT ;  /* 0x0000000819007c0c */ /* 0x000fe2000bf46070 */
[----:B------:R-:W-:Y:S02]  /*3ea0*/  VIADD R31, R31, UR12 ;  /* 0x0000000c1f1f7c36 */ /* 0x000fe40008000000 */
[----:B0-----:R-:W-:-:S10]  /*3eb0*/  IMAD.WIDE.U32 R22, R23, 0x4, R20 ;  /* 0x0000000417167825 */ /* 0x001fd400078e0014 */
[----:B------:R-:W-:Y:S01]  /*3ec0*/  @P2 VIADD R25, R25, -UR8 ;  /* 0x8000000819192c36 */ /* 0x000fe20008000000 */
[----:B------:R-:W-:Y:S01]  /*3ed0*/  @P2 IADD3 R24, PT, PT, R24, 0x1, RZ ;  /* 0x0000000118182810 */ /* 0x000fe20007ffe0ff */
[----:B------:R-:W-:Y:S01]  /*3ee0*/  IMAD.HI.U32 R32, R26, R31, RZ ;  /* 0x0000001f1a207227 */ /* 0x000fe200078e00ff */
[----:B------:R0:W2:Y:S02]  /*3ef0*/  LDG.E.CONSTANT R35, desc[UR10][R22.64] ;  /* 0x0000000a16237981 */ /* 0x0000a4000c1e9900 */
[----:B------:R-:W-:-:S13]  /*3f00*/  ISETP.GE.U32.AND P3, PT, R25, UR8, PT ;  /* 0x0000000819007c0c */ /* 0x000fda000bf66070 */
[----:B------:R-:W-:-:S05]  /*3f10*/  @P3 VIADD R24, R24, 0x1 ;  /* 0x0000000118183836 */ /* 0x000fca0000000000 */
[----:B------:R-:W-:Y:S01]  /*3f20*/  SEL R25, R27, R24, !P0 ;  /* 0x000000181b197207 */ /* 0x000fe20004000000 */
[----:B0-----:R-:W-:-:S04]  /*3f30*/  IMAD.MOV R22, RZ, RZ, -R32 ;  /* 0x000000ffff167224 */ /* 0x001fc800078e0a20 */
[----:B------:R-:W-:Y:S02]  /*3f40*/  IMAD.IADD R25, R28, 0x1, R25 ;  /* 0x000000011c197824 */ /* 0x000fe400078e0219 */
[----:B------:R-:W-:Y:S02]  /*3f50*/  IMAD R22, R22, UR8, R31 ;  /* 0x0000000816167c24 */ /* 0x000fe4000f8e021f */
[----:B------:R-:W-:-:S03]  /*3f60*/  IMAD.WIDE.U32 R24, R25, 0x4, R20 ;  /* 0x0000000419187825 */ /* 0x000fc600078e0014 */
[----:B------:R-:W-:-:S03]  /*3f70*/  ISETP.GE.U32.AND P2, PT, R22, UR8, PT ;  /* 0x0000000816007c0c */ /* 0x000fc6000bf46070 */
[----:B------:R0:W3:Y:S10]  /*3f80*/  LDG.E.CONSTANT R24, desc[UR10][R24.64] ;  /* 0x0000000a18187981 */ /* 0x0000f4000c1e9900 */
[----:B------:R-:W-:-:S02]  /*3f90*/  @P2 VIADD R22, R22, -UR8 ;  /* 0x8000000816162c36 */ /* 0x000fc40008000000 */
[----:B------:R-:W-:Y:S02]  /*3fa0*/  @P2 VIADD R32, R32, 0x1 ;  /* 0x0000000120202836 */ /* 0x000fe40000000000 */
[----:B0-----:R-:W-:Y:S01]  /*3fb0*/  VIADD R25, R31, UR12 ;  /* 0x0000000c1f197c36 */ /* 0x001fe20008000000 */
[----:B------:R-:W-:-:S13]  /*3fc0*/  ISETP.GE.U32.AND P3, PT, R22, UR8, PT ;  /* 0x0000000816007c0c */ /* 0x000fda000bf66070 */
[----:B------:R-:W-:-:S05]  /*3fd0*/  @P3 VIADD R32, R32, 0x1 ;  /* 0x0000000120203836 */ /* 0x000fca0000000000 */
[----:B------:R-:W-:Y:S01]  /*3fe0*/  SEL R23, R27, R32, !P0 ;  /* 0x000000201b177207 */ /* 0x000fe20004000000 */
[----:B------:R-:W-:-:S04]  /*3ff0*/  IMAD.HI.U32 R32, R26, R25, RZ ;  /* 0x000000191a207227 */ /* 0x000fc800078e00ff */
[----:B------:R-:W-:Y:S01]  /*4000*/  IMAD.IADD R23, R28, 0x1, R23 ;  /* 0x000000011c177824 */ /* 0x000fe200078e0217 */
[----:B------:R-:W-:-:S03]  /*4010*/  IADD3 R34, PT, PT, -R32, RZ, RZ ;  /* 0x000000ff20227210 */ /* 0x000fc60007ffe1ff */
[----:B------:R-:W-:-:S04]  /*4020*/  IMAD.WIDE.U32 R22, R23, 0x4, R20 ;  /* 0x0000000417167825 */ /* 0x000fc800078e0014 */
[----:B------:R-:W-:Y:S01]  /*4030*/  IMAD R31, R34, UR8, R25 ;  /* 0x00000008221f7c24 */ /* 0x000fe2000f8e0219 */
[----:B------:R0:W4:Y:S04]  /*4040*/  LDG.E.CONSTANT R33, desc[UR10][R22.64] ;  /* 0x0000000a16217981 */ /* 0x000128000c1e9900 */
[----:B------:R-:W-:-:S13]  /*4050*/  ISETP.GE.U32.AND P2, PT, R31, UR8, PT ;  /* 0x000000081f007c0c */ /* 0x000fda000bf46070 */
[----:B------:R-:W-:Y:S02]  /*4060*/  @P2 VIADD R31, R31, -UR8 ;  /* 0x800000081f1f2c36 */ /* 0x000fe40008000000 */
[----:B------:R-:W-:-:S03]  /*4070*/  @P2 VIADD R32, R32, 0x1 ;  /* 0x0000000120202836 */ /* 0x000fc60000000000 */
[----:B------:R-:W-:-:S13]  /*4080*/  ISETP.GE.U32.AND P3, PT, R31, UR8, PT ;  /* 0x000000081f007c0c */ /* 0x000fda000bf66070 */
[----:B------:R-:W-:-:S05]  /*4090*/  @P3 VIADD R32, R32, 0x1 ;  /* 0x0000000120203836 */ /* 0x000fca0000000000 */
[----:B------:R-:W-:-:S05]  /*40a0*/  SEL R31, R27, R32, !P0 ;  /* 0x000000201b1f7207 */ /* 0x000fca0004000000 */
[----:B------:R-:W-:-:S04]  /*40b0*/  IMAD.IADD R31, R28, 0x1, R31 ;  /* 0x000000011c1f7824 */ /* 0x000fc800078e021f */
[----:B0-----:R-:W-:-:S05]  /*40c0*/  IMAD.WIDE.U32 R22, R31, 0x4, R20 ;  /* 0x000000041f167825 */ /* 0x001fca00078e0014 */
[----:B------:R0:W5:Y:S01]  /*40d0*/  LDG.E.CONSTANT R31, desc[UR10][R22.64] ;  /* 0x0000000a161f7981 */ /* 0x000162000c1e9900 */
[----:B------:R-:W-:-:S04]  /*40e0*/  VIADD R25, R25, UR12 ;  /* 0x0000000c19197c36 */ /* 0x000fc80008000000 */
[----:B------:R-:W-:-:S04]  /*40f0*/  IMAD.HI.U32 R36, R26, R25, RZ ;  /* 0x000000191a247227 */ /* 0x000fc800078e00ff */
[----:B------:R-:W-:-:S04]  /*4100*/  IMAD.MOV R32, RZ, RZ, -R36 ;  /* 0x000000ffff207224 */ /* 0x000fc800078e0a24 */
[----:B------:R-:W-:Y:S02]  /*4110*/  IMAD R32, R32, UR8, R25 ;  /* 0x0000000820207c24 */ /* 0x000fe4000f8e0219 */
[----:B------:R-:W-:-:S03]  /*4120*/  VIADD R25, R25, UR12 ;  /* 0x0000000c19197c36 */ /* 0x000fc60008000000 */
[----:B------:R-:W-:Y:S01]  /*4130*/  ISETP.GE.U32.AND P6, PT, R32, UR8, PT ;  /* 0x0000000820007c0c */ /* 0x000fe2000bfc6070 */
[----:B0-----:R-:W-:-:S12]  /*4140*/  VIADD R23, R25, UR12 ;  /* 0x0000000c19177c36 */ /* 0x001fd80008000000 */
[----:B------:R-:W-:Y:S02]  /*4150*/  @P6 VIADD R32, R32, -UR8 ;  /* 0x8000000820206c36 */ /* 0x000fe40008000000 */
[----:B------:R-:W-:-:S03]  /*4160*/  @P6 VIADD R36, R36, 0x1 ;  /* 0x0000000124246836 */ /* 0x000fc60000000000 */
[----:B------:R-:W-:Y:S01]  /*4170*/  ISETP.GE.U32.AND P2, PT, R32, UR8, PT ;  /* 0x0000000820007c0c */ /* 0x000fe2000bf46070 */
[----:B------:R-:W-:-:S04]  /*4180*/  IMAD.HI.U32 R32, R26, R25, RZ ;  /* 0x000000191a207227 */ /* 0x000fc800078e00ff */
[----:B------:R-:W-:-:S04]  /*4190*/  IMAD.MOV R34, RZ, RZ, -R32 ;  /* 0x000000ffff227224 */ /* 0x000fc800078e0a20 */
[----:B------:R-:W-:Y:S02]  /*41a0*/  IMAD R22, R34, UR8, R25 ;  /* 0x0000000822167c24 */ /* 0x000fe4000f8e0219 */
[----:B------:R-:W-:-:S03]  /*41b0*/  IMAD.HI.U32 R34, R26, R23, RZ ;  /* 0x000000171a227227 */ /* 0x000fc600078e00ff */
[----:B------:R-:W-:Y:S01]  /*41c0*/  ISETP.GE.U32.AND P3, PT, R22, UR8, PT ;  /* 0x0000000816007c0c */ /* 0x000fe2000bf66070 */
[----:B------:R-:W-:-:S05]  /*41d0*/  @P2 VIADD R36, R36, 0x1 ;  /* 0x0000000124242836 */ /* 0x000fca0000000000 */
[----:B------:R-:W-:-:S05]  /*41e0*/  SEL R25, R27, R36, !P0 ;  /* 0x000000241b197207 */ /* 0x000fca0004000000 */
[----:B------:R-:W-:Y:S02]  /*41f0*/  IMAD.IADD R25, R28, 0x1, R25 ;  /* 0x000000011c197824 */ /* 0x000fe400078e0219 */
[----:B------:R-:W-:Y:S01]  /*4200*/  @P3 IADD3 R22, PT, PT, R22, -UR8, RZ ;  /* 0x8000000816163c10 */ /* 0x000fe2000fffe0ff */
[----:B------:R-:W-:-:S03]  /*4210*/  @P3 VIADD R32, R32, 0x1 ;  /* 0x0000000120203836 */ /* 0x000fc60000000000 */
[----:B------:R-:W-:Y:S01]  /*4220*/  ISETP.GE.U32.AND P4, PT, R22, UR8, PT ;  /* 0x0000000816007c0c */ /* 0x000fe2000bf86070 */
[----:B------:R-:W-:-:S04]  /*4230*/  IMAD.MOV R22, RZ, RZ, -R34 ;  /* 0x000000ffff167224 */ /* 0x000fc800078e0a22 */
[----:B------:R-:W-:-:S05]  /*4240*/  IMAD R22, R22, UR8, R23 ;  /* 0x0000000816167c24 */ /* 0x000fca000f8e0217 */
[----:B------:R-:W-:-:S03]  /*4250*/  ISETP.GE.U32.AND P5, PT, R22, UR8, PT ;  /* 0x0000000816007c0c */ /* 0x000fc6000bfa6070 */
[----:B------:R-:W-:-:S05]  /*4260*/  @P4 VIADD R32, R32, 0x1 ;  /* 0x0000000120204836 */ /* 0x000fca0000000000 */
[----:B------:R-:W-:-:S05]  /*4270*/  SEL R37, R27, R32, !P0 ;  /* 0x000000201b257207 */ /* 0x000fca0004000000 */
[----:B------:R-:W-:Y:S02]  /*4280*/  @P5 VIADD R22, R22, -UR8 ;  /* 0x8000000816165c36 */ /* 0x000fe40008000000 */
[----:B------:R-:W-:-:S03]  /*4290*/  IMAD.IADD R37, R28, 0x1, R37 ;  /* 0x000000011c257824 */ /* 0x000fc600078e0225 */
[----:B------:R-:W-:Y:S01]  /*42a0*/  ISETP.GE.U32.AND P6, PT, R22, UR8, PT ;  /* 0x0000000816007c0c */ /* 0x000fe2000bfc6070 */
[----:B------:R-:W-:Y:S02]  /*42b0*/  @P5 VIADD R34, R34, 0x1 ;  /* 0x0000000122225836 */ /* 0x000fe40000000000 */
[----:B--2---:R-:W-:-:S04]  /*42c0*/  FADD R35, R35, R30 ;  /* 0x0000001e23237221 */ /* 0x004fc80000000000 */
[----:B---3--:R-:W-:Y:S01]  /*42d0*/  FADD R36, R35, R24 ;  /* 0x0000001823247221 */ /* 0x008fe20000000000 */
[----:B------:R-:W-:Y:S01]  /*42e0*/  IADD3 R35, PT, PT, R23, UR12, RZ ;  /* 0x0000000c17237c10 */ /* 0x000fe2000fffe0ff */
[----:B------:R-:W-:-:S04]  /*42f0*/  IMAD.WIDE.U32 R22, R37, 0x4, R20 ;  /* 0x0000000425167825 */ /* 0x000fc800078e0014 */
[----:B------:R-:W-:Y:S01]  /*4300*/  IMAD.HI.U32 R37, R26, R35, RZ ;  /* 0x000000231a257227 */ /* 0x000fe200078e00ff */
[----:B------:R0:W2:Y:S03]  /*4310*/  LDG.E.CONSTANT R32, desc[UR10][R22.64] ;  /* 0x0000000a16207981 */ /* 0x0000a6000c1e9900 */
[----:B------:R-:W-:-:S05]  /*4320*/  IMAD.WIDE.U32 R24, R25, 0x4, R20 ;  /* 0x0000000419187825 */ /* 0x000fca00078e0014 */
[----:B------:R1:W3:Y:S01]  /*4330*/  LDG.E.CONSTANT R30, desc[UR10][R24.64] ;  /* 0x0000000a181e7981 */ /* 0x0002e2000c1e9900 */
[----:B0-----:R-:W-:-:S04]  /*4340*/  IMAD.MOV R22, RZ, RZ, -R37 ;  /* 0x000000ffff167224 */ /* 0x001fc800078e0a25 */
[----:B------:R-:W-:-:S05]  /*4350*/  IMAD R22, R22, UR8, R35 ;  /* 0x0000000816167c24 */ /* 0x000fca000f8e0223 */
[----:B------:R-:W-:-:S13]  /*4360*/  ISETP.GE.U32.AND P2, PT, R22, UR8, PT ;  /* 0x0000000816007c0c */ /* 0x000fda000bf46070 */
[----:B------:R-:W-:-:S05]  /*4370*/  @P2 VIADD R22, R22, -UR8 ;  /* 0x8000000816162c36 */ /* 0x000fca0008000000 */
[----:B------:R-:W-:Y:S01]  /*4380*/  ISETP.GE.U32.AND P3, PT, R22, UR8, PT ;  /* 0x0000000816007c0c */ /* 0x000fe2000bf66070 */
[----:B------:R-:W-:Y:S01]  /*4390*/  @P2 VIADD R37, R37, 0x1 ;  /* 0x0000000125252836 */ /* 0x000fe20000000000 */
[----:B------:R-:W-:-:S11]  /*43a0*/  IADD3 R35, PT, PT, R35, UR12, RZ ;  /* 0x0000000c23237c10 */ /* 0x000fd6000fffe0ff */
[----:B------:R-:W-:-:S05]  /*43b0*/  @P3 VIADD R37, R37, 0x1 ;  /* 0x0000000125253836 */ /* 0x000fca0000000000 */
[----:B------:R-:W-:Y:S01]  /*43c0*/  SEL R37, R27, R37, !P0 ;  /* 0x000000251b257207 */ /* 0x000fe20004000000 */
[----:B------:R-:W-:-:S04]  /*43d0*/  @P6 VIADD R34, R34, 0x1 ;  /* 0x0000000122226836 */ /* 0x000fc80000000000 */
[----:B------:R-:W-:Y:S02]  /*43e0*/  IMAD.IADD R23, R28, 0x1, R37 ;  /* 0x000000011c177824 */ /* 0x000fe400078e0225 */
[----:B------:R-:W-:-:S04]  /*43f0*/  IMAD.HI.U32 R37, R26, R35, RZ ;  /* 0x000000231a257227 */ /* 0x000fc800078e00ff */
[----:B------:R-:W-:Y:S01]  /*4400*/  IMAD.WIDE.U32 R22, R23, 0x4, R20 ;  /* 0x0000000417167825 */ /* 0x000fe200078e0014 */
[----:B-1----:R-:W-:-:S04]  /*4410*/  SEL R25, R27, R34, !P0 ;  /* 0x000000221b197207 */ /* 0x002fc80004000000 */
[----:B------:R0:W2:Y:S02]  /*4420*/  LDG.E.CONSTANT R34, desc[UR10][R22.64] ;  /* 0x0000000a16227981 */ /* 0x0000a4000c1e9900 */
[----:B0-----:R-:W-:-:S04]  /*4430*/  IMAD.MOV R22, RZ, RZ, -R37 ;  /* 0x000000ffff167224 */ /* 0x001fc800078e0a25 */
[----:B------:R-:W-:-:S05]  /*4440*/  IMAD R22, R22, UR8, R35 ;  /* 0x0000000816167c24 */ /* 0x000fca000f8e0223 */
[----:B------:R-:W-:Y:S01]  /*4450*/  ISETP.GE.U32.AND P2, PT, R22, UR8, PT ;  /* 0x0000000816007c0c */ /* 0x000fe2000bf46070 */
[----:B------:R-:W-:-:S04]  /*4460*/  IMAD.IADD R25, R28, 0x1, R25 ;  /* 0x000000011c197824 */ /* 0x000fc800078e0219 */
[----:B------:R-:W-:-:S04]  /*4470*/  IMAD.WIDE.U32 R24, R25, 0x4, R20 ;  /* 0x0000000419187825 */ /* 0x000fc800078e0014 */
[----:B----4-:R-:W-:Y:S02]  /*4480*/  FADD R36, R36, R33 ;  /* 0x0000002124247221 */ /* 0x010fe40000000000 */
[----:B------:R0:W4:Y:S02]  /*4490*/  LDG.E.CONSTANT R33, desc[UR10][R24.64] ;  /* 0x0000000a18217981 */ /* 0x000124000c1e9900 */
[----:B------:R-:W-:Y:S02]  /*44a0*/  @P2 VIADD R22, R22, -UR8 ;  /* 0x8000000816162c36 */ /* 0x000fe40008000000 */
[----:B------:R-:W-:-:S03]  /*44b0*/  VIADD R35, R35, UR12 ;  /* 0x0000000c23237c36 */ /* 0x000fc60008000000 */
[----:B------:R-:W-:Y:S01]  /*44c0*/  ISETP.GE.U32.AND P3, PT, R22, UR8, PT ;  /* 0x0000000816007c0c */ /* 0x000fe2000bf66070 */
[----:B------:R-:W-:-:S04]  /*44d0*/  IMAD.HI.U32 R22, R26, R35, RZ ;  /* 0x000000231a167227 */ /* 0x000fc800078e00ff */
[----:B-----5:R-:W-:Y:S01]  /*44e0*/  FADD R31, R36, R31 ;  /* 0x0000001f241f7221 */ /* 0x020fe20000000000 */
[----:B------:R-:W-:Y:S02]  /*44f0*/  IMAD.MOV R36, RZ, RZ, -R22 ;  /* 0x000000ffff247224 */ /* 0x000fe400078e0a16 */
[----:B------:R-:W-:Y:S02]  /*4500*/  @P2 VIADD R37, R37, 0x1 ;  /* 0x0000000125252836 */ /* 0x000fe40000000000 */
[----:B------:R-:W-:-:S03]  /*4510*/  IMAD R23, R36, UR8, R35 ;  /* 0x0000000824177c24 */ /* 0x000fc6000f8e0223 */
[----:B------:R-:W-:Y:S02]  /*4520*/  @P3 VIADD R37, R37, 0x1 ;  /* 0x0000000125253836 */ /* 0x000fe40000000000 */
[----:B------:R-:W-:-:S03]  /*4530*/  ISETP.GE.U32.AND P2, PT, R23, UR8, PT ;  /* 0x0000000817007c0c */ /* 0x000fc6000bf46070 */
[----:B------:R-:W-:-:S05]  /*4540*/  SEL R37, R27, R37, !P0 ;  /* 0x000000251b257207 */ /* 0x000fca0004000000 */
[----:B0-----:R-:W-:-:S04]  /*4550*/  IMAD.IADD R25, R28, 0x1, R37 ;  /* 0x000000011c197824 */ /* 0x001fc800078e0225 */
[----:B------:R-:W-:-:S04]  /*4560*/  IMAD.WIDE.U32 R24, R25, 0x4, R20 ;  /* 0x0000000419187825 */ /* 0x000fc800078e0014 */
[----:B------:R-:W-:Y:S02]  /*4570*/  @P2 VIADD R23, R23, -UR8 ;  /* 0x8000000817172c36 */ /* 0x000fe40008000000 */
[----:B------:R0:W5:Y:S03]  /*4580*/  LDG.E.CONSTANT R24, desc[UR10][R24.64] ;  /* 0x0000000a18187981 */ /* 0x000166000c1e9900 */
[----:B------:R-:W-:Y:S02]  /*4590*/  ISETP.GE.U32.AND P3, PT, R23, UR8, PT ;  /* 0x0000000817007c0c */ /* 0x000fe4000bf66070 */
[----:B------:R-:W-:-:S11]  /*45a0*/  @P2 IADD3 R22, PT, PT, R22, 0x1, RZ ;  /* 0x0000000116162810 */ /* 0x000fd60007ffe0ff */
[----:B------:R-:W-:-:S05]  /*45b0*/  @P3 VIADD R22, R22, 0x1 ;  /* 0x0000000116163836 */ /* 0x000fca0000000000 */
[----:B------:R-:W-:-:S05]  /*45c0*/  SEL R23, R27, R22, !P0 ;  /* 0x000000161b177207 */ /* 0x000fca0004000000 */
[----:B------:R-:W-:-:S04]  /*45d0*/  IMAD.IADD R23, R28, 0x1, R23 ;  /* 0x000000011c177824 */ /* 0x000fc800078e0217 */
[----:B------:R-:W-:-:S06]  /*45e0*/  IMAD.WIDE.U32 R22, R23, 0x4, R20 ;  /* 0x0000000417167825 */ /* 0x000fcc00078e0014 */
[----:B------:R1:W5:Y:S01]  /*45f0*/  LDG.E.CONSTANT R22, desc[UR10][R22.64] ;  /* 0x0000000a16167981 */ /* 0x000362000c1e9900 */
[----:B------:R-:W-:-:S04]  /*4600*/  VIADD R37, R35, UR12 ;  /* 0x0000000c23257c36 */ /* 0x000fc80008000000 */
[----:B0-----:R-:W-:-:S04]  /*4610*/  IMAD.HI.U32 R25, R26, R37, RZ ;  /* 0x000000251a197227 */ /* 0x001fc800078e00ff */
[----:B---3--:R-:W-:Y:S01]  /*4620*/  FADD R35, R31, R30 ;  /* 0x0000001e1f237221 */ /* 0x008fe20000000000 */
[----:B------:R-:W-:-:S04]  /*4630*/  IMAD.MOV R30, RZ, RZ, -R25 ;  /* 0x000000ffff1e7224 */ /* 0x000fc800078e0a19 */
[----:B------:R-:W-:-:S05]  /*4640*/  IMAD R30, R30, UR8, R37 ;  /* 0x000000081e1e7c24 */ /* 0x000fca000f8e0225 */
[----:B------:R-:W-:Y:S01]  /*4650*/  ISETP.GE.U32.AND P4, PT, R30, UR8, PT ;  /* 0x000000081e007c0c */ /* 0x000fe2000bf86070 */
[----:B------:R-:W-:-:S12]  /*4660*/  VIADD R31, R37, UR12 ;  /* 0x0000000c251f7c36 */ /* 0x000fd80008000000 */
[----:B------:R-:W-:-:S05]  /*4670*/  @P4 VIADD R30, R30, -UR8 ;  /* 0x800000081e1e4c36 */ /* 0x000fca0008000000 */
[----:B------:R-:W-:Y:S01]  /*4680*/  ISETP.GE.U32.AND P2, PT, R30, UR8, PT ;  /* 0x000000081e007c0c */ /* 0x000fe2000bf46070 */
[----:B------:R-:W-:-:S04]  /*4690*/  IMAD.HI.U32 R30, R26, R31, RZ ;  /* 0x0000001f1a1e7227 */ /* 0x000fc800078e00ff */
[----:B------:R-:W-:-:S04]  /*46a0*/  IMAD.MOV R36, RZ, RZ, -R30 ;  /* 0x000000ffff247224 */ /* 0x000fc800078e0a1e */
[----:B-1----:R-:W-:-:S05]  /*46b0*/  IMAD R23, R36, UR8, R31 ;  /* 0x0000000824177c24 */ /* 0x002fca000f8e021f */
[----:B------:R-:W-:Y:S01]  /*46c0*/  ISETP.GE.U32.AND P6, PT, R23, UR8, PT ;  /* 0x0000000817007c0c */ /* 0x000fe2000bfc6070 */
[----:B--2---:R-:W-:Y:S01]  /*46d0*/  FADD R32, R35, R32 ;  /* 0x0000002023207221 */ /* 0x004fe20000000000 */
[----:B------:R-:W-:-:S11]  /*46e0*/  IADD3 R31, PT, PT, R31, UR12, RZ ;  /* 0x0000000c1f1f7c10 */ /* 0x000fd6000fffe0ff */
[----:B------:R-:W-:-:S05]  /*46f0*/  @P6 VIADD R23, R23, -UR8 ;  /* 0x8000000817176c36 */ /* 0x000fca0008000000 */
[----:B------:R-:W-:Y:S01]  /*4700*/  ISETP.GE.U32.AND P5, PT, R23, UR8, PT ;  /* 0x0000000817007c0c */ /* 0x000fe2000bfa6070 */
[----:B------:R-:W-:Y:S02]  /*4710*/  @P4 VIADD R25, R25, 0x1 ;  /* 0x0000000119194836 */ /* 0x000fe40000000000 */
[----:B----4-:R-:W-:Y:S01]  /*4720*/  FADD R33, R32, R33 ;  /* 0x0000002120217221 */ /* 0x010fe20000000000 */
[----:B------:R-:W-:-:S04]  /*4730*/  IMAD.HI.U32 R32, R26, R31, RZ ;  /* 0x0000001f1a207227 */ /* 0x000fc800078e00ff */
[----:B------:R-:W-:-:S04]  /*4740*/  IMAD.MOV R36, RZ, RZ, -R32 ;  /* 0x000000ffff247224 */ /* 0x000fc800078e0a20 */
[----:B------:R-:W-:-:S05]  /*4750*/  IMAD R23, R36, UR8, R31 ;  /* 0x0000000824177c24 */ /* 0x000fca000f8e021f */
[----:B------:R-:W-:Y:S01]  /*4760*/  ISETP.GE.U32.AND P3, PT, R23, UR8, PT ;  /* 0x0000000817007c0c */ /* 0x000fe2000bf66070 */
[----:B------:R-:W-:Y:S02]  /*4770*/  VIADD R31, R31, UR12 ;  /* 0x0000000c1f1f7c36 */ /* 0x000fe40008000000 */
[----:B------:R-:W-:Y:S02]  /*4780*/  FADD R33, R33, R34 ;  /* 0x0000002221217221 */ /* 0x000fe40000000000 */
[----:B------:R-:W-:-:S04]  /*4790*/  IMAD.HI.U32 R36, R26, R31, RZ ;  /* 0x0000001f1a247227 */ /* 0x000fc800078e00ff */
[----:B------:R-:W-:-:S04]  /*47a0*/  IMAD.MOV R34, RZ, RZ, -R36 ;  /* 0x000000ffff227224 */ /* 0x000fc800078e0a24 */
[----:B------:R-:W-:Y:S02]  /*47b0*/  @P3 VIADD R23, R23, -UR8 ;  /* 0x8000000817173c36 */ /* 0x000fe40008000000 */
[----:B------:R-:W-:-:S03]  /*47c0*/  VIADD R37, R31, UR12 ;  /* 0x0000000c1f257c36 */ /* 0x000fc60008000000 */
[----:B------:R-:W-:Y:S01]  /*47d0*/  ISETP.GE.U32.AND P4, PT, R23, UR8, PT ;  /* 0x0000000817007c0c */ /* 0x000fe2000bf86070 */
[----:B------:R-:W-:Y:S02]  /*47e0*/  IMAD R23, R34, UR8, R31 ;  /* 0x0000000822177c24 */ /* 0x000fe4000f8e021f */
[----:B------:R-:W-:-:S03]  /*47f0*/  @P2 VIADD R25, R25, 0x1 ;  /* 0x0000000119192836 */ /* 0x000fc60000000000 */
[----:B------:R-:W-:Y:S01]  /*4800*/  ISETP.GE.U32.AND P2, PT, R23, UR8, PT ;  /* 0x0000000817007c0c */ /* 0x000fe2000bf46070 */
[----:B-----5:R-:W-:Y:S01]  /*4810*/  FADD R33, R33, R24 ;  /* 0x0000001821217221 */ /* 0x020fe20000000000 */
[----:B------:R-:W-:Y:S01]  /*4820*/  IMAD.HI.U32 R24, R26, R37, RZ ;  /* 0x000000251a187227 */ /* 0x000fe200078e00ff */
[----:B------:R-:W-:-:S03]  /*4830*/  @P6 IADD3 R30, PT, PT, R30, 0x1, RZ ;  /* 0x000000011e1e6810 */ /* 0x000fc60007ffe0ff */
[----:B------:R-:W-:-:S04]  /*4840*/  IMAD.MOV R34, RZ, RZ, -R24 ;  /* 0x000000ffff227224 */ /* 0x000fc800078e0a18 */
[----:B------:R-:W-:-:S03]  /*4850*/  IMAD R31, R34, UR8, R37 ;  /* 0x00000008221f7c24 */ /* 0x000fc6000f8e0225 */
[----:B------:R-:W-:Y:S02]  /*4860*/  @P2 VIADD R23, R23, -UR8 ;  /* 0x8000000817172c36 */ /* 0x000fe40008000000 */
[----:B------:R-:W-:Y:S01]  /*4870*/  @P5 VIADD R30, R30, 0x1 ;  /* 0x000000011e1e5836 */ /* 0x000fe20000000000 */
[----:B------:R-:W-:Y:S02]  /*4880*/  ISETP.GE.U32.AND P5, PT, R31, UR8, PT ;  /* 0x000000081f007c0c */ /* 0x000fe4000bfa6070 */
[----:B------:R-:W-:Y:S02]  /*4890*/  ISETP.GE.U32.AND P6, PT, R23, UR8, PT ;  /* 0x0000000817007c0c */ /* 0x000fe4000bfc6070 */
[----:B------:R-:W-:Y:S01]  /*48a0*/  SEL R25, R27, R25, !P0 ;  /* 0x000000191b197207 */ /* 0x000fe20004000000 */
[----:B------:R-:W-:-:S04]  /*48b0*/  @P3 VIADD R32, R32, 0x1 ;  /* 0x0000000120203836 */ /* 0x000fc80000000000 */
[----:B------:R-:W-:Y:S01]  /*48c0*/  IMAD.IADD R23, R28, 0x1, R25 ;  /* 0x000000011c177824 */ /* 0x000fe200078e0219 */
[----:B------:R-:W-:Y:S01]  /*48d0*/  SEL R25, R27, R30, !P0 ;  /* 0x0000001e1b197207 */ /* 0x000fe20004000000 */
[----:B------:R-:W-:Y:S02]  /*48e0*/  @P2 VIADD R36, R36, 0x1 ;  /* 0x0000000124242836 */ /* 0x000fe40000000000 */
[----:B------:R-:W-:Y:S02]  /*48f0*/  @P5 VIADD R31, R31, -UR8 ;  /* 0x800000081f1f5c36 */ /* 0x000fe40008000000 */
[----:B------:R-:W-:Y:S02]  /*4900*/  @P4 VIADD R32, R32, 0x1 ;  /* 0x0000000120204836 */ /* 0x000fe40000000000 */
[----:B------:R-:W-:Y:S01]  /*4910*/  IMAD.IADD R25, R28, 0x1, R25 ;  /* 0x000000011c197824 */ /* 0x000fe200078e0219 */
[----:B------:R-:W-:Y:S01]  /*4920*/  ISETP.GE.U32.AND P3, PT, R31, UR8, PT ;  /* 0x000000081f007c0c */ /* 0x000fe2000bf66070 */
[----:B------:R-:W-:Y:S01]  /*4930*/  @P6 VIADD R36, R36, 0x1 ;  /* 0x0000000124246836 */ /* 0x000fe20000000000 */
[----:B------:R-:W-:Y:S01]  /*4940*/  SEL R31, R27, R32, !P0 ;  /* 0x000000201b1f7207 */ /* 0x000fe20004000000 */
[----:B------:R-:W-:-:S02]  /*4950*/  VIADD R37, R37, UR12 ;  /* 0x0000000c25257c36 */ /* 0x000fc40008000000 */
[----:B------:R-:W-:Y:S01]  /*4960*/  FADD R34, R33, R22 ;  /* 0x0000001621227221 */ /* 0x000fe20000000000 */
[----:B------:R-:W-:Y:S01]  /*4970*/  IMAD.WIDE.U32 R32, R25, 0x4, R20 ;  /* 0x0000000419207825 */ /* 0x000fe200078e0014 */
[----:B------:R-:W-:-:S03]  /*4980*/  SEL R25, R27, R36, !P0 ;  /* 0x000000241b197207 */ /* 0x000fc60004000000 */
[----:B------:R-:W-:Y:S02]  /*4990*/  IMAD.HI.U32 R36, R26, R37, RZ ;  /* 0x000000251a247227 */ /* 0x000fe400078e00ff */
[----:B------:R0:W2:Y:S02]  /*49a0*/  LDG.E.CONSTANT R32, desc[UR10][R32.64] ;  /* 0x0000000a20207981 */ /* 0x0000a4000c1e9900 */
[----:B0-----:R-:W-:-:S04]  /*49b0*/  IMAD.MOV R33, RZ, RZ, -R36 ;  /* 0x000000ffff217224 */ /* 0x001fc800078e0a24 */
[----:B------:R-:W-:-:S05]  /*49c0*/  IMAD R37, R33, UR8, R37 ;  /* 0x0000000821257c24 */ /* 0x000fca000f8e0225 */
[----:B------:R-:W-:Y:S02]  /*49d0*/  ISETP.GE.U32.AND P2, PT, R37, UR8, PT ;  /* 0x0000000825007c0c */ /* 0x000fe4000bf46070 */
[----:B------:R-:W-:-:S05]  /*49e0*/  @P5 IADD3 R24, PT, PT, R24, 0x1, RZ ;  /* 0x0000000118185810 */ /* 0x000fca0007ffe0ff */
[----:B------:R-:W-:-:S06]  /*49f0*/  @P3 VIADD R24, R24, 0x1 ;  /* 0x0000000118183836 */ /* 0x000fcc0000000000 */
[----:B------:R-:W-:-:S05]  /*4a00*/  @P2 VIADD R37, R37, -UR8 ;  /* 0x8000000825252c36 */ /* 0x000fca0008000000 */
[----:B------:R-:W-:Y:S01]  /*4a10*/  ISETP.GE.U32.AND P3, PT, R37, UR8, PT ;  /* 0x0000000825007c0c */ /* 0x000fe2000bf66070 */
[----:B------:R-:W-:Y:S01]  /*4a20*/  IMAD.WIDE.U32 R22, R23, 0x4, R20 ;  /* 0x0000000417167825 */ /* 0x000fe200078e0014 */
[----:B------:R-:W-:-:S03]  /*4a30*/  @P2 IADD3 R36, PT, PT, R36, 0x1, RZ ;  /* 0x0000000124242810 */ /* 0x000fc60007ffe0ff */
[C---:B------:R-:W-:Y:S01]  /*4a40*/  IMAD.IADD R25, R28.reuse, 0x1, R25 ;  /* 0x000000011c197824 */ /* 0x040fe200078e0219 */
[----:B------:R0:W3:Y:S01]  /*4a50*/  LDG.E.CONSTANT R35, desc[UR10][R22.64] ;  /* 0x0000000a16237981 */ /* 0x0000e2000c1e9900 */
[----:B------:R-:W-:-:S04]  /*4a60*/  IMAD.IADD R31, R28, 0x1, R31 ;  /* 0x000000011c1f7824 */ /* 0x000fc800078e021f */
[----:B------:R-:W-:Y:S01]  /*4a70*/  IMAD.WIDE.U32 R30, R31, 0x4, R20 ;  /* 0x000000041f1e7825 */ /* 0x000fe200078e0014 */
[----:B0-----:R-:W-:-:S03]  /*4a80*/  SEL R23, R27, R24, !P0 ;  /* 0x000000181b177207 */ /* 0x001fc60004000000 */
[----:B------:R-:W-:Y:S02]  /*4a90*/  IMAD.WIDE.U32 R24, R25, 0x4, R20 ;  /* 0x0000000419187825 */ /* 0x000fe400078e0014 */
[----:B------:R-:W4:Y:S02]  /*4aa0*/  LDG.E.CONSTANT R30, desc[UR10][R30.64] ;  /* 0x0000000a1e1e7981 */ /* 0x000f24000c1e9900 */
[----:B------:R-:W-:Y:S02]  /*4ab0*/  @P3 VIADD R36, R36, 0x1 ;  /* 0x0000000124243836 */ /* 0x000fe40000000000 */
[----:B------:R0:W5:Y:S01]  /*4ac0*/  LDG.E.CONSTANT R24, desc[UR10][R24.64] ;  /* 0x0000000a18187981 */ /* 0x000162000c1e9900 */
[----:B------:R-:W-:-:S04]  /*4ad0*/  IMAD.IADD R23, R28, 0x1, R23 ;  /* 0x000000011c177824 */ /* 0x000fc800078e0217 */
[----:B------:R-:W-:Y:S01]  /*4ae0*/  IMAD.WIDE.U32 R22, R23, 0x4, R20 ;  /* 0x0000000417167825 */ /* 0x000fe200078e0014 */
[----:B0-----:R-:W-:-:S05]  /*4af0*/  SEL R25, R27, R36, !P0 ;  /* 0x000000241b197207 */ /* 0x001fca0004000000 */
[----:B------:R-:W5:Y:S01]  /*4b00*/  LDG.E.CONSTANT R22, desc[UR10][R22.64] ;  /* 0x0000000a16167981 */ /* 0x000f62000c1e9900 */
[----:B------:R-:W-:-:S04]  /*4b10*/  IMAD.IADD R25, R28, 0x1, R25 ;  /* 0x000000011c197824 */ /* 0x000fc800078e0219 */
[----:B------:R-:W-:-:S06]  /*4b20*/  IMAD.WIDE.U32 R20, R25, 0x4, R20 ;  /* 0x0000000419147825 */ /* 0x000fcc00078e0014 */
[----:B------:R-:W5:Y:S01]  /*4b30*/  LDG.E.CONSTANT R21, desc[UR10][R20.64] ;  /* 0x0000000a14157981 */ /* 0x000f62000c1e9900 */
[----:B------:R-:W-:-:S06]  /*4b40*/  UIADD3 UR4, UPT, UPT, UR4, 0x10, URZ ;  /* 0x0000001004047890 */ /* 0x000fcc000fffe0ff */
[----:B------:R-:W-:Y:S01]  /*4b50*/  ISETP.NE.AND P2, PT, R29, UR4, PT ;  /* 0x000000041d007c0c */ /* 0x000fe2000bf45270 */
[----:B---3--:R-:W-:-:S04]  /*4b60*/  FADD R35, R34, R35 ;  /* 0x0000002322237221 */ /* 0x008fc80000000000 */
[----:B--2---:R-:W-:-:S04]  /*4b70*/  FADD R35, R35, R32 ;  /* 0x0000002023237221 */ /* 0x004fc80000000000 */
[----:B----4-:R-:W-:-:S04]  /*4b80*/  FADD R35, R35, R30 ;  /* 0x0000001e23237221 */ /* 0x010fc80000000000 */
[----:B-----5:R-:W-:-:S04]  /*4b90*/  FADD R35, R35, R24 ;  /* 0x0000001823237221 */ /* 0x020fc80000000000 */
[----:B------:R-:W-:-:S04]  /*4ba0*/  FADD R22, R35, R22 ;  /* 0x0000001623167221 */ /* 0x000fc80000000000 */
[----:B------:R-:W-:Y:S01]  /*4bb0*/  FADD R30, R22, R21 ;  /* 0x00000015161e7221 */ /* 0x000fe20000000000 */
[----:B------:R-:W-:Y:S06]  /*4bc0*/  @P2 BRA `(.L_x_106) ;  /* 0xfffffff000682947 */ /* 0x000fec000383ffff */
.L_x_105:
[----:B------:R-:W-:-:S04]  /*4bd0*/  ULOP3.LUT UR4, UR8, 0xf, URZ, 0xc0, !UPT ;  /* 0x0000000f08047892 */ /* 0x000fc8000f8ec0ff */
[----:B------:R-:W-:-:S09]  /*4be0*/  UISETP.NE.AND UP0, UPT, UR4, URZ, UPT ;  /* 0x000000ff0400728c */ /* 0x000fd2000bf05270 */
[----:B------:R-:W-:Y:S05]  /*4bf0*/  BRA.U !UP0, `(.L_x_107) ;  /* 0x0000001108287547 */ /* 0x000fea000b800000 */
[----:B------:R-:W-:Y:S02]  /*4c00*/  UIADD3 UR4, UPT, UPT, UR4, -0x1, URZ ;  /* 0xffffffff04047890 */ /* 0x000fe4000fffe0ff */
[----:B------:R-:W-:Y:S02]  /*4c10*/  ULOP3.LUT UR5, UR8, 0x7, URZ, 0xc0, !UPT ;  /* 0x0000000708057892 */ /* 0x000fe4000f8ec0ff */
[----:B------:R-:W-:Y:S02]  /*4c20*/  UISETP.GE.U32.AND UP0, UPT, UR4, 0x7, UPT ;  /* 0x000000070400788c */ /* 0x000fe4000bf06070 */
[----:B------:R-:W-:-:S07]  /*4c30*/  UISETP.NE.AND UP1, UPT, UR5, URZ, UPT ;  /* 0x000000ff0500728c */ /* 0x000fce000bf25270 */
[----:B------:R-:W-:Y:S05]  /*4c40*/  BRA.U !UP0, `(.L_x_108) ;  /* 0x0000000508f07547 */ /* 0x000fea000b800000 */
[----:B------:R-:W0:Y:S01]  /*4c50*/  I2F.U32.RP R22, UR8 ;  /* 0x0000000800167d06 */ /* 0x000e220008209000 */
[----:B------:R-:W-:Y:S01]  /*4c60*/  IMAD R33, RZ, RZ, -UR8 ;  /* 0x80000008ff217e24 */ /* 0x000fe2000f8e02ff */
[----:B------:R-:W-:Y:S01]  /*4c70*/  LOP3.LUT R34, RZ, UR8, RZ, 0x33, !PT ;  /* 0x00000008ff227c12 */ /* 0x000fe2000f8e33ff */
[----:B------:R-:W-:Y:S02]  /*4c80*/  IMAD.MOV.U32 R20, RZ, RZ, RZ ;  /* 0x000000ffff147224 */ /* 0x000fe400078e00ff */
[----:B------:R-:W-:-:S03]  /*4c90*/  IMAD R24, R29, UR12, RZ ;  /* 0x0000000c1d187c24 */ /* 0x000fc6000f8e02ff */
[----:B0-----:R-:W0:Y:S02]  /*4ca0*/  MUFU.RCP R22, R22 ;  /* 0x0000001600167308 */ /* 0x001e240000001000 */
[----:B0-----:R-:W-:-:S06]  /*4cb0*/  VIADD R25, R22, 0xffffffe ;  /* 0x0ffffffe16197836 */ /* 0x001fcc0000000000 */
[----:B------:R-:W0:Y:S02]  /*4cc0*/  F2I.FTZ.U32.TRUNC.NTZ R21, R25 ;  /* 0x0000001900157305 */ /* 0x000e24000021f000 */
[----:B0-----:R-:W-:-:S04]  /*4cd0*/  IMAD R33, R33, R21, RZ ;  /* 0x0000001521217224 */ /* 0x001fc800078e02ff */
[----:B------:R-:W-:-:S06]  /*4ce0*/  IMAD.HI.U32 R33, R21, R33, R20 ;  /* 0x0000002115217227 */ /* 0x000fcc00078e0014 */
[----:B------:R-:W-:-:S04]  /*4cf0*/  IMAD.HI.U32 R23, R33, R24, RZ ;  /* 0x0000001821177227 */ /* 0x000fc800078e00ff */
[----:B------:R-:W-:-:S04]  /*4d00*/  IMAD.MOV R21, RZ, RZ, -R23 ;  /* 0x000000ffff157224 */ /* 0x000fc800078e0a17 */
[----:B------:R-:W-:-:S05]  /*4d10*/  IMAD R20, R21, UR8, R24 ;  /* 0x0000000815147c24 */ /* 0x000fca000f8e0218 */
[----:B------:R-:W-:-:S13]  /*4d20*/  ISETP.GE.U32.AND P0, PT, R20, UR8, PT ;  /* 0x0000000814007c0c */ /* 0x000fda000bf06070 */
[----:B------:R-:W-:Y:S02]  /*4d30*/  @P0 VIADD R20, R20, -UR8 ;  /* 0x8000000814140c36 */ /* 0x000fe40008000000 */
[----:B------:R-:W-:Y:S01]  /*4d40*/  @P0 VIADD R23, R23, 0x1 ;  /* 0x0000000117170836 */ /* 0x000fe20000000000 */
[----:B------:R-:W-:Y:S02]  /*4d50*/  ISETP.NE.U32.AND P0, PT, RZ, UR8, PT ;  /* 0x00000008ff007c0c */ /* 0x000fe4000bf05070 */
[----:B------:R-:W-:Y:S02]  /*4d60*/  ISETP.GE.U32.AND P2, PT, R20, UR8, PT ;  /* 0x0000000814007c0c */ /* 0x000fe4000bf46070 */
[----:B------:R-:W0:Y:S11]  /*4d70*/  LDC.64 R20, c[0x0][0x388] ;  /* 0x0000e200ff147b82 */ /* 0x000e360000000a00 */
[----:B------:R-:W-:-:S04]  /*4d80*/  @P2 IADD3 R23, PT, PT, R23, 0x1, RZ ;  /* 0x0000000117172810 */ /* 0x000fc80007ffe0ff */
[----:B------:R-:W-:-:S05]  /*4d90*/  SEL R23, R34, R23, !P0 ;  /* 0x0000001722177207 */ /* 0x000fca0004000000 */
[----:B------:R-:W-:-:S04]  /*4da0*/  IMAD.IADD R23, R28, 0x1, R23 ;  /* 0x000000011c177824 */ /* 0x000fc800078e0217 */
[----:B0-----:R-:W-:-:S06]  /*4db0*/  IMAD.WIDE.U32 R22, R23, 0x4, R20 ;  /* 0x0000000417167825 */ /* 0x001fcc00078e0014 */
[----:B------:R0:W2:Y:S01]  /*4dc0*/  LDG.E.CONSTANT R23, desc[UR10][R22.64] ;  /* 0x0000000a16177981 */ /* 0x0000a2000c1e9900 */
[----:B------:R-:W-:-:S04]  /*4dd0*/  VIADD R24, R24, UR12 ;  /* 0x0000000c18187c36 */ /* 0x000fc80008000000 */
[----:B------:R-:W-:Y:S02]  /*4de0*/  VIADD R26, R24, UR12 ;  /* 0x0000000c181a7c36 */ /* 0x000fe40008000000 */
[----:B------:R-:W-:-:S04]  /*4df0*/  IMAD.HI.U32 R27, R33, R24, RZ ;  /* 0x00000018211b7227 */ /* 0x000fc800078e00ff */
[----:B------:R-:W-:-:S04]  /*4e00*/  IMAD.HI.U32 R25, R33, R26, RZ ;  /* 0x0000001a21197227 */ /* 0x000fc800078e00ff */
[----:B------:R-:W-:Y:S02]  /*4e10*/  IMAD.MOV R31, RZ, RZ, -R27 ;  /* 0x000000ffff1f7224 */ /* 0x000fe400078e0a1b */
[----:B------:R-:W-:Y:S02]  /*4e20*/  IMAD.MOV R35, RZ, RZ, -R25 ;  /* 0x000000ffff237224 */ /* 0x000fe400078e0a19 */
[----:B------:R-:W-:Y:S02]  /*4e30*/  IMAD R24, R31, UR8, R24 ;  /* 0x000000081f187c24 */ /* 0x000fe4000f8e0218 */
[----:B------:R-:W-:Y:S02]  /*4e40*/  IMAD R31, R35, UR8, R26 ;  /* 0x00000008231f7c24 */ /* 0x000fe4000f8e021a */
[----:B------:R-:W-:Y:S01]  /*4e50*/  VIADD R26, R26, UR12 ;  /* 0x0000000c1a1a7c36 */ /* 0x000fe20008000000 */
[----:B------:R-:W-:Y:S02]  /*4e60*/  ISETP.GE.U32.AND P4, PT, R24, UR8, PT ;  /* 0x0000000818007c0c */ /* 0x000fe4000bf86070 */
[----:B------:R-:W-:-:S02]  /*4e70*/  ISETP.GE.U32.AND P2, PT, R31, UR8, PT ;  /* 0x000000081f007c0c */ /* 0x000fc4000bf46070 */
[----:B0-----:R-:W-:-:S05]  /*4e80*/  IADD3 R22, PT, PT, R26, UR12, RZ ;  /* 0x0000000c1a167c10 */ /* 0x001fca000fffe0ff */
[----:B------:R-:W-:-:S04]  /*4e90*/  IMAD.HI.U32 R37, R33, R22, RZ ;  /* 0x0000001621257227 */ /* 0x000fc800078e00ff */
[----:B------:R-:W-:Y:S02]  /*4ea0*/  @P4 VIADD R24, R24, -UR8 ;  /* 0x8000000818184c36 */ /* 0x000fe40008000000 */
[----:B------:R-:W-:Y:S02]  /*4eb0*/  @P2 VIADD R31, R31, -UR8 ;  /* 0x800000081f1f2c36 */ /* 0x000fe40008000000 */
[----:B------:R-:W-:Y:S01]  /*4ec0*/  @P4 VIADD R27, R27, 0x1 ;  /* 0x000000011b1b4836 */ /* 0x000fe20000000000 */
[----:B------:R-:W-:Y:S01]  /*4ed0*/  ISETP.GE.U32.AND P5, PT, R24, UR8, PT ;  /* 0x0000000818007c0c */ /* 0x000fe2000bfa6070 */
[----:B------:R-:W-:Y:S01]  /*4ee0*/  @P2 VIADD R25, R25, 0x1 ;  /* 0x0000000119192836 */ /* 0x000fe20000000000 */
[----:B------:R-:W-:Y:S01]  /*4ef0*/  ISETP.GE.U32.AND P3, PT, R31, UR8, PT ;  /* 0x000000081f007c0c */ /* 0x000fe2000bf66070 */
[----:B------:R-:W-:-:S04]  /*4f00*/  IMAD.HI.U32 R31, R33, R26, RZ ;  /* 0x0000001a211f7227 */ /* 0x000fc800078e00ff */
[----:B------:R-:W-:-:S04]  /*4f10*/  IMAD.MOV R35, RZ, RZ, -R31 ;  /* 0x000000ffff237224 */ /* 0x000fc800078e0a1f */
[----:B------:R-:W-:Y:S02]  /*4f20*/  IMAD R26, R35, UR8, R26 ;  /* 0x00000008231a7c24 */ /* 0x000fe4000f8e021a */
[----:B------:R-:W-:Y:S02]  /*4f30*/  IMAD.MOV R35, RZ, RZ, -R37 ;  /* 0x000000ffff237224 */ /* 0x000fe400078e0a25 */
[----:B------:R-:W-:Y:S01]  /*4f40*/  @P3 VIADD R25, R25, 0x1 ;  /* 0x0000000119193836 */ /* 0x000fe20000000000 */
[----:B------:R-:W-:Y:S01]  /*4f50*/  ISETP.GE.U32.AND P6, PT, R26, UR8, PT ;  /* 0x000000081a007c0c */ /* 0x000fe2000bfc6070 */
[----:B------:R-:W-:Y:S02]  /*4f60*/  IMAD R24, R35, UR8, R22 ;  /* 0x0000000823187c24 */ /* 0x000fe4000f8e0216 */
[----:B------:R-:W-:Y:S01]  /*4f70*/  VIADD R22, R22, UR12 ;  /* 0x0000000c16167c36 */ /* 0x000fe20008000000 */
[----:B------:R-:W-:Y:S01]  /*4f80*/  SEL R25, R34, R25, !P0 ;  /* 0x0000001922197207 */ /* 0x000fe20004000000 */
[----:B------:R-:W-:Y:S01]  /*4f90*/  @P5 VIADD R27, R27, 0x1 ;  /* 0x000000011b1b5836 */ /* 0x000fe20000000000 */
[----:B------:R-:W-:Y:S01]  /*4fa0*/  ISETP.GE.U32.AND P4, PT, R24, UR8, PT ;  /* 0x0000000818007c0c */ /* 0x000fe2000bf86070 */
[----:B------:R-:W-:-:S03]  /*4fb0*/  IMAD.HI.U32 R36, R33, R22, RZ ;  /* 0x0000001621247227 */ /* 0x000fc600078e00ff */
[----:B------:R-:W-:Y:S01]  /*4fc0*/  SEL R27, R34, R27, !P0 ;  /* 0x0000001b221b7207 */ /* 0x000fe20004000000 */
[----:B------:R-:W-:Y:S01]  /*4fd0*/  IMAD.IADD R25, R28, 0x1, R25 ;  /* 0x000000011c197824 */ /* 0x000fe200078e0219 */
[----:B------:R-:W-:Y:S01]  /*4fe0*/  IADD3 R35, PT, PT, -R36, RZ, RZ ;  /* 0x000000ff24237210 */ /* 0x000fe20007ffe1ff */
[----:B------:R-:W-:Y:S02]  /*4ff0*/  @P6 VIADD R26, R26, -UR8 ;  /* 0x800000081a1a6c36 */ /* 0x000fe40008000000 */
[----:B------:R-:W-:Y:S02]  /*5000*/  @P6 VIADD R31, R31, 0x1 ;  /* 0x000000011f1f6836 */ /* 0x000fe40000000000 */
[----:B------:R-:W-:Y:S01]  /*5010*/  IMAD.IADD R27, R28, 0x1, R27 ;  /* 0x000000011c1b7824 */ /* 0x000fe200078e021b */
[----:B------:R-:W-:Y:S01]  /*5020*/  ISETP.GE.U32.AND P5, PT, R26, UR8, PT ;  /* 0x000000081a007c0c */ /* 0x000fe2000bfa6070 */
[----:B------:R-:W-:Y:S02]  /*5030*/  @P4 VIADD R24, R24, -UR8 ;  /* 0x8000000818184c36 */ /* 0x000fe40008000000 */
[----:B------:R-:W-:-:S03]  /*5040*/  IMAD.WIDE.U32 R26, R27, 0x4, R20 ;  /* 0x000000041b1a7825 */ /* 0x000fc600078e0014 */
[----:B------:R-:W-:Y:S01]  /*5050*/  ISETP.GE.U32.AND P2, PT, R24, UR8, PT ;  /* 0x0000000818007c0c */ /* 0x000fe2000bf46070 */
[----:B------:R-:W-:-:S05]  /*5060*/  IMAD R24, R35, UR8, R22 ;  /* 0x0000000823187c24 */ /* 0x000fca000f8e0216 */
[----:B------:R-:W-:Y:S01]  /*5070*/  ISETP.GE.U32.AND P3, PT, R24, UR8, PT ;  /* 0x0000000818007c0c */ /* 0x000fe2000bf66070 */
[----:B------:R-:W-:-:S12]  /*5080*/  @P5 VIADD R31, R31, 0x1 ;  /* 0x000000011f1f5836 */ /* 0x000fd80000000000 */
[----:B------:R-:W-:-:S05]  /*5090*/  @P3 VIADD R24, R24, -UR8 ;  /* 0x8000000818183c36 */ /* 0x000fca0008000000 */
[----:B------:R-:W-:Y:S01]  /*50a0*/  ISETP.GE.U32.AND P6, PT, R24, UR8, PT ;  /* 0x0000000818007c0c */ /* 0x000fe2000bfc6070 */
[----:B------:R-:W-:-:S05]  /*50b0*/  IMAD.WIDE.U32 R24, R25, 0x4, R20 ;  /* 0x0000000419187825 */ /* 0x000fca00078e0014 */
[----:B------:R-:W3:Y:S01]  /*50c0*/  LDG.E.CONSTANT R32, desc[UR10][R24.64] ;  /* 0x0000000a18207981 */ /* 0x000ee2000c1e9900 */
[----:B------:R-:W-:-:S04]  /*50d0*/  @P4 VIADD R37, R37, 0x1 ;  /* 0x0000000125254836 */ /* 0x000fc80000000000 */
[----:B------:R-:W-:Y:S02]  /*50e0*/  @P2 VIADD R37, R37, 0x1 ;  /* 0x0000000125252836 */ /* 0x000fe40000000000 */
[----:B------:R-:W-:-:S04]  /*50f0*/  @P3 VIADD R36, R36, 0x1 ;  /* 0x0000000124243836 */ /* 0x000fc80000000000 */
[----:B------:R-:W-:Y:S01]  /*5100*/  @P6 VIADD R36, R36, 0x1 ;  /* 0x0000000124246836 */ /* 0x000fe20000000000 */
[----:B------:R-:W-:Y:S01]  /*5110*/  SEL R37, R34, R37, !P0 ;  /* 0x0000002522257207 */ /* 0x000fe20004000000 */
[----:B--2---:R-:W-:Y:S01]  /*5120*/  FADD R30, R30, R23 ;  /* 0x000000171e1e7221 */ /* 0x004fe20000000000 */
[----:B------:R-:W-:Y:S02]  /*5130*/  SEL R23, R34, R31, !P0 ;  /* 0x0000001f22177207 */ /* 0x000fe40004000000 */
[----:B------:R0:W2:Y:S03]  /*5140*/  LDG.E.CONSTANT R31, desc[UR10][R26.64] ;  /* 0x0000000a1a1f7981 */ /* 0x0000a6000c1e9900 */
[----:B------:R-:W-:Y:S02]  /*5150*/  IMAD.IADD R23, R28, 0x1, R23 ;  /* 0x000000011c177824 */ /* 0x000fe400078e0217 */
[----:B0-----:R-:W-:-:S04]  /*5160*/  VIADD R26, R22, UR12 ;  /* 0x0000000c161a7c36 */ /* 0x001fc80008000000 */
[----:B------:R-:W-:-:S05]  /*5170*/  IMAD.HI.U32 R25, R33, R26, RZ ;  /* 0x0000001a21197227 */ /* 0x000fca00078e00ff */
[----:B------:R-:W-:-:S05]  /*5180*/  IADD3 R27, PT, PT, -R25, RZ, RZ ;  /* 0x000000ff191b7210 */ /* 0x000fca0007ffe1ff */
[----:B------:R-:W-:-:S05]  /*5190*/  IMAD R27, R27, UR8, R26 ;  /* 0x000000081b1b7c24 */ /* 0x000fca000f8e021a */
[----:B------:R-:W-:Y:S01]  /*51a0*/  ISETP.GE.U32.AND P5, PT, R27, UR8, PT ;  /* 0x000000081b007c0c */ /* 0x000fe2000bfa6070 */
[----:B------:R-:W-:-:S04]  /*51b0*/  VIADD R26, R26, UR12 ;  /* 0x0000000c1a1a7c36 */ /* 0x000fc80008000000 */
[----:B------:R-:W-:-:S08]  /*51c0*/  IMAD.HI.U32 R33, R33, R26, RZ ;  /* 0x0000001a21217227 */ /* 0x000fd000078e00ff */
[----:B------:R-:W-:-:S05]  /*51d0*/  @P5 VIADD R27, R27, -UR8 ;  /* 0x800000081b1b5c36 */ /* 0x000fca0008000000 */
[----:B------:R-:W-:Y:S01]  /*51e0*/  ISETP.GE.U32.AND P4, PT, R27, UR8, PT ;  /* 0x000000081b007c0c */ /* 0x000fe2000bf86070 */
[----:B------:R-:W-:-:S04]  /*51f0*/  IMAD.MOV R27, RZ, RZ, -R33 ;  /* 0x000000ffff1b7224 */ /* 0x000fc800078e0a21 */
[----:B------:R-:W-:-:S05]  /*5200*/  IMAD R26, R27, UR8, R26 ;  /* 0x000000081b1a7c24 */ /* 0x000fca000f8e021a */
[----:B------:R-:W-:Y:S01]  /*5210*/  ISETP.GE.U32.AND P2, PT, R26, UR8, PT ;  /* 0x000000081a007c0c */ /* 0x000fe2000bf46070 */
[----:B------:R-:W-:Y:S01]  /*5220*/  IMAD.WIDE.U32 R22, R23, 0x4, R20 ;  /* 0x0000000417167825 */ /* 0x000fe200078e0014 */
[----:B------:R-:W-:Y:S02]  /*5230*/  @P5 IADD3 R25, PT, PT, R25, 0x1, RZ ;  /* 0x0000000119195810 */ /* 0x000fe40007ffe0ff */
[----:B------:R-:W-:Y:S02]  /*5240*/  SEL R27, R34, R36, !P0 ;  /* 0x00000024221b7207 */ /* 0x000fe40004000000 */
[----:B------:R0:W4:Y:S07]  /*5250*/  LDG.E.CONSTANT R35, desc[UR10][R22.64] ;  /* 0x0000000a16237981 */ /* 0x00012e000c1e9900 */
[----:B------:R-:W-:-:S05]  /*5260*/  @P2 VIADD R26, R26, -UR8 ;  /* 0x800000081a1a2c36 */ /* 0x000fca0008000000 */
[----:B------:R-:W-:Y:S01]  /*5270*/  ISETP.GE.U32.AND P3, PT, R26, UR8, PT ;  /* 0x000000081a007c0c */ /* 0x000fe2000bf66070 */
[----:B------:R-:W-:Y:S02]  /*5280*/  @P2 VIADD R33, R33, 0x1 ;  /* 0x0000000121212836 */ /* 0x000fe40000000000 */
[----:B------:R-:W-:Y:S02]  /*5290*/  @P4 VIADD R25, R25, 0x1 ;  /* 0x0000000119194836 */ /* 0x000fe40000000000 */
[C---:B0-----:R-:W-:Y:S02]  /*52a0*/  IMAD.IADD R23, R28.reuse, 0x1, R37 ;  /* 0x000000011c177824 */ /* 0x041fe400078e0225 */
[----:B------:R-:W-:Y:S01]  /*52b0*/  IMAD.IADD R27, R28, 0x1, R27 ;  /* 0x000000011c1b7824 */ /* 0x000fe200078e021b */
[----:B------:R-:W-:Y:S01]  /*52c0*/  SEL R37, R34, R25, !P0 ;  /* 0x0000001922257207 */ /* 0x000fe20004000000 */
[----:B------:R-:W-:-:S04]  /*52d0*/  IMAD.WIDE.U32 R22, R23, 0x4, R20 ;  /* 0x0000000417167825 */ /* 0x000fc800078e0014 */
[----:B------:R-:W-:Y:S02]  /*52e0*/  @P3 VIADD R33, R33, 0x1 ;  /* 0x0000000121213836 */ /* 0x000fe40000000000 */
[----:B------:R-:W-:Y:S01]  /*52f0*/  IMAD.WIDE.U32 R24, R27, 0x4, R20 ;  /* 0x000000041b187825 */ /* 0x000fe200078e0014 */
[----:B------:R-:W5:Y:S02]  /*5300*/  LDG.E.CONSTANT R22, desc[UR10][R22.64] ;  /* 0x0000000a16167981 */ /* 0x000f64000c1e9900 */
[----:B------:R-:W-:Y:S01]  /*5310*/  SEL R33, R34, R33, !P0 ;  /* 0x0000002122217207 */ /* 0x000fe20004000000 */
[C---:B------:R-:W-:Y:S02]  /*5320*/  IMAD.IADD R27, R28.reuse, 0x1, R37 ;  /* 0x000000011c1b7824 */ /* 0x040fe400078e0225 */
[----:B------:R-:W5:Y:S02]  /*5330*/  LDG.E.CONSTANT R24, desc[UR10][R24.64] ;  /* 0x0000000a18187981 */ /* 0x000f64000c1e9900 */
[----:B------:R-:W-:-:S02]  /*5340*/  IMAD.IADD R33, R28, 0x1, R33 ;  /* 0x000000011c217824 */ /* 0x000fc400078e0221 */
[----:B------:R-:W-:-:S04]  /*5350*/  IMAD.WIDE.U32 R26, R27, 0x4, R20 ;  /* 0x000000041b1a7825 */ /* 0x000fc800078e0014 */
[----:B------:R-:W-:Y:S02]  /*5360*/  IMAD.WIDE.U32 R20, R33, 0x4, R20 ;  /* 0x0000000421147825 */ /* 0x000fe400078e0014 */
[----:B------:R-:W5:Y:S04]  /*5370*/  LDG.E.CONSTANT R26, desc[UR10][R26.64] ;  /* 0x0000000a1a1a7981 */ /* 0x000f68000c1e9900 */
[----:B------:R-:W5:Y:S01]  /*5380*/  LDG.E.CONSTANT R20, desc[UR10][R20.64] ;  /* 0x0000000a14147981 */ /* 0x000f62000c1e9900 */
[----:B------:R-:W-:Y:S02]  /*5390*/  VIADD R29, R29, 0x8 ;  /* 0x000000081d1d7836 */ /* 0x000fe40000000000 */
[----:B--2---:R-:W-:-:S04]  /*53a0*/  FADD R31, R30, R31 ;  /* 0x0000001f1e1f7221 */ /* 0x004fc80000000000 */
[----:B---3--:R-:W-:-:S04]  /*53b0*/  FADD R32, R31, R32 ;  /* 0x000000201f207221 */ /* 0x008fc80000000000 */
[----:B----4-:R-:W-:-:S04]  /*53c0*/  FADD R35, R32, R35 ;  /* 0x0000002320237221 */ /* 0x010fc80000000000 */
[----:B-----5:R-:W-:-:S04]  /*53d0*/  FADD R35, R35, R22 ;  /* 0x0000001623237221 */ /* 0x020fc80000000000 */
[----:B------:R-:W-:-:S04]  /*53e0*/  FADD R35, R35, R24 ;  /* 0x0000001823237221 */ /* 0x000fc80000000000 */
[----:B------:R-:W-:-:S04]  /*53f0*/  FADD R35, R35, R26 ;  /* 0x0000001a23237221 */ /* 0x000fc80000000000 */
[----:B------:R-:W-:-:S07]  /*5400*/  FADD R30, R35, R20 ;  /* 0x00000014231e7221 */ /* 0x000fce0000000000 */
.L_x_108:
[----:B------:R-:W-:Y:S05]  /*5410*/  BRA.U !UP1, `(.L_x_107) ;  /* 0x0000000909207547 */ /* 0x000fea000b800000 */
[----:B------:R-:W-:Y:S01]  /*5420*/  UIADD3 UR4, UPT, UPT, UR5, -0x1, URZ ;  /* 0xffffffff05047890 */ /* 0x000fe2000fffe0ff */
[----:B------:R-:W-:-:S03]  /*5430*/  MOV R20, UR8 ;  /* 0x0000000800147c02 */ /* 0x000fc60008000f00 */
[----:B------:R-:W-:Y:S01]  /*5440*/  UISETP.GE.U32.AND UP0, UPT, UR4, 0x3, UPT ;  /* 0x000000030400788c */ /* 0x000fe2000bf06070 */
[----:B------:R-:W-:-:S08]  /*5450*/  LOP3.LUT P0, RZ, R20, 0x3, RZ, 0xc0, !PT ;  /* 0x0000000314ff7812 */ /* 0x000fd0000780c0ff */
[----:B------:R-:W-:Y:S05]  /*5460*/  BRA.U !UP0, `(.L_x_109) ;  /* 0x0000000508107547 */ /* 0x000fea000b800000 */
[----:B------:R-:W0:Y:S01]  /*5470*/  I2F.U32.RP R22, UR8 ;  /* 0x0000000800167d06 */ /* 0x000e220008209000 */
[----:B------:R-:W-:Y:S02]  /*5480*/  IMAD R23, RZ, RZ, -UR8 ;  /* 0x80000008ff177e24 */ /* 0x000fe4000f8e02ff */
[----:B------:R-:W-:-:S05]  /*5490*/  IMAD.MOV.U32 R20, RZ, RZ, RZ ;  /* 0x000000ffff147224 */ /* 0x000fca00078e00ff */
[----:B0-----:R-:W0:Y:S02]  /*54a0*/  MUFU.RCP R22, R22 ;  /* 0x0000001600167308 */ /* 0x001e240000001000 */
[----:B0-----:R-:W-:-:S06]  /*54b0*/  VIADD R21, R22, 0xffffffe ;  /* 0x0ffffffe16157836 */ /* 0x001fcc0000000000 */
[----:B------:R-:W0:Y:S02]  /*54c0*/  F2I.FTZ.U32.TRUNC.NTZ R21, R21 ;  /* 0x0000001500157305 */ /* 0x000e24000021f000 */
[----:B0-----:R-:W-:-:S04]  /*54d0*/  IMAD R23, R23, R21, RZ ;  /* 0x0000001517177224 */ /* 0x001fc800078e02ff */
[----:B------:R-:W-:-:S04]  /*54e0*/  IMAD.HI.U32 R27, R21, R23, R20 ;  /* 0x00000017151b7227 */ /* 0x000fc800078e0014 */
[----:B------:R-:W-:-:S04]  /*54f0*/  IMAD R20, R29, UR12, RZ ;  /* 0x0000000c1d147c24 */ /* 0x000fc8000f8e02ff */
[----:B------:R-:W-:-:S04]  /*5500*/  IMAD.HI.U32 R25, R27, R20, RZ ;  /* 0x000000141b197227 */ /* 0x000fc800078e00ff */
[----:B------:R-:W-:Y:S02]  /*5510*/  VIADD R26, R20, UR12 ;  /* 0x0000000c141a7c36 */ /* 0x000fe40008000000 */
[----:B------:R-:W-:Y:S02]  /*5520*/  IMAD.MOV R23, RZ, RZ, -R25 ;  /* 0x000000ffff177224 */ /* 0x000fe400078e0a19 */
[----:B------:R-:W-:-:S04]  /*5530*/  IMAD.HI.U32 R24, R27, R26, RZ ;  /* 0x0000001a1b187227 */ /* 0x000fc800078e00ff */
[----:B------:R-:W-:Y:S02]  /*5540*/  VIADD R32, R26, UR12 ;  /* 0x0000000c1a207c36 */ /* 0x000fe40008000000 */
[----:B------:R-:W-:Y:S02]  /*5550*/  IMAD R20, R23, UR8, R20 ;  /* 0x0000000817147c24 */ /* 0x000fe4000f8e0214 */
[----:B------:R-:W-:Y:S02]  /*5560*/  IMAD.MOV R21, RZ, RZ, -R24 ;  /* 0x000000ffff157224 */ /* 0x000fe400078e0a18 */
[----:B------:R-:W-:Y:S01]  /*5570*/  VIADD R34, R32, UR12 ;  /* 0x0000000c20227c36 */ /* 0x000fe20008000000 */
[----:B------:R-:W-:Y:S01]  /*5580*/  ISETP.GE.U32.AND P5, PT, R20, UR8, PT ;  /* 0x0000000814007c0c */ /* 0x000fe2000bfa6070 */
[----:B------:R-:W-:-:S04]  /*5590*/  IMAD.HI.U32 R23, R27, R32, RZ ;  /* 0x000000201b177227 */ /* 0x000fc800078e00ff */
[----:B------:R-:W-:Y:S02]  /*55a0*/  IMAD R21, R21, UR8, R26 ;  /* 0x0000000815157c24 */ /* 0x000fe4000f8e021a */
[----:B------:R-:W-:Y:S01]  /*55b0*/  IMAD.HI.U32 R22, R27, R34, RZ ;  /* 0x000000221b167227 */ /* 0x000fe200078e00ff */
[----:B------:R-:W-:Y:S02]  /*55c0*/  IADD3 R27, PT, PT, -R23, RZ, RZ ;  /* 0x000000ff171b7210 */ /* 0x000fe40007ffe1ff */
[----:B------:R-:W-:Y:S01]  /*55d0*/  ISETP.GE.U32.AND P3, PT, R21, UR8, PT ;  /* 0x0000000815007c0c */ /* 0x000fe2000bf66070 */
[----:B------:R-:W-:Y:S02]  /*55e0*/  IMAD.MOV R31, RZ, RZ, -R22 ;  /* 0x000000ffff1f7224 */ /* 0x000fe400078e0a16 */
[----:B------:R-:W-:Y:S02]  /*55f0*/  IMAD R27, R27, UR8, R32 ;  /* 0x000000081b1b7c24 */ /* 0x000fe4000f8e0220 */
[----:B------:R-:W-:-:S02]  /*5600*/  @P5 VIADD R20, R20, -UR8 ;  /* 0x8000000814145c36 */ /* 0x000fc40008000000 */
[----:B------:R-:W-:Y:S01]  /*5610*/  IMAD R31, R31, UR8, R34 ;  /* 0x000000081f1f7c24 */ /* 0x000fe2000f8e0222 */
[----:B------:R-:W-:Y:S01]  /*5620*/  ISETP.GE.U32.AND P2, PT, R27, UR8, PT ;  /* 0x000000081b007c0c */ /* 0x000fe2000bf46070 */
[----:B------:R-:W-:Y:S01]  /*5630*/  @P5 VIADD R25, R25, 0x1 ;  /* 0x0000000119195836 */ /* 0x000fe20000000000 */
[----:B------:R-:W-:Y:S02]  /*5640*/  ISETP.GE.U32.AND P6, PT, R20, UR8, PT ;  /* 0x0000000814007c0c */ /* 0x000fe4000bfc6070 */
[----:B------:R-:W-:Y:S01]  /*5650*/  ISETP.GE.U32.AND P4, PT, R31, UR8, PT ;  /* 0x000000081f007c0c */ /* 0x000fe2000bf86070 */
[----:B------:R-:W-:Y:S02]  /*5660*/  @P3 VIADD R21, R21, -UR8 ;  /* 0x8000000815153c36 */ /* 0x000fe40008000000 */
[----:B------:R-:W-:-:S03]  /*5670*/  @P3 VIADD R24, R24, 0x1 ;  /* 0x0000000118183836 */ /* 0x000fc60000000000 */
[----:B------:R-:W-:Y:S02]  /*5680*/  ISETP.GE.U32.AND P5, PT, R21, UR8, PT ;  /* 0x0000000815007c0c */ /* 0x000fe4000bfa6070 */
[----:B------:R-:W0:Y:S01]  /*5690*/  LDC.64 R20, c[0x0][0x388] ;  /* 0x0000e200ff147b82 */ /* 0x000e220000000a00 */
[----:B------:R-:W-:Y:S02]  /*56a0*/  @P2 VIADD R27, R27, -UR8 ;  /* 0x800000081b1b2c36 */ /* 0x000fe40008000000 */
[----:B------:R-:W-:Y:S02]  /*56b0*/  @P6 VIADD R25, R25, 0x1 ;  /* 0x0000000119196836 */ /* 0x000fe40000000000 */
[----:B------:R-:W-:Y:S01]  /*56c0*/  @P4 VIADD R31, R31, -UR8 ;  /* 0x800000081f1f4c36 */ /* 0x000fe20008000000 */
[----:B------:R-:W-:Y:S01]  /*56d0*/  ISETP.GE.U32.AND P6, PT, R27, UR8, PT ;  /* 0x000000081b007c0c */ /* 0x000fe2000bfc6070 */
[----:B------:R-:W-:Y:S02]  /*56e0*/  @P2 VIADD R23, R23, 0x1 ;  /* 0x0000000117172836 */ /* 0x000fe40000000000 */
[----:B------:R-:W-:Y:S01]  /*56f0*/  @P4 VIADD R22, R22, 0x1 ;  /* 0x0000000116164836 */ /* 0x000fe20000000000 */
[----:B------:R-:W-:-:S02]  /*5700*/  ISETP.GE.U32.AND P3, PT, R31, UR8, PT ;  /* 0x000000081f007c0c */ /* 0x000fc4000bf66070 */
[----:B------:R-:W-:Y:S02]  /*5710*/  @P5 IADD3 R24, PT, PT, R24, 0x1, RZ ;  /* 0x0000000118185810 */ /* 0x000fe40007ffe0ff */
[----:B------:R-:W-:Y:S02]  /*5720*/  ISETP.NE.U32.AND P5, PT, RZ, UR8, PT ;  /* 0x00000008ff007c0c */ /* 0x000fe4000bfa5070 */
[----:B------:R-:W-:-:S03]  /*5730*/  LOP3.LUT R31, RZ, UR8, RZ, 0x33, !PT ;  /* 0x00000008ff1f7c12 */ /* 0x000fc6000f8e33ff */
[----:B------:R-:W-:Y:S01]  /*5740*/  @P6 VIADD R23, R23, 0x1 ;  /* 0x0000000117176836 */ /* 0x000fe20000000000 */
[C---:B------:R-:W-:Y:S02]  /*5750*/  SEL R25, R31.reuse, R25, !P5 ;  /* 0x000000191f197207 */ /* 0x040fe40006800000 */
[C---:B------:R-:W-:Y:S01]  /*5760*/  SEL R27, R31.reuse, R24, !P5 ;  /* 0x000000181f1b7207 */ /* 0x040fe20006800000 */
[----:B------:R-:W-:Y:S01]  /*5770*/  @P3 VIADD R22, R22, 0x1 ;  /* 0x0000000116163836 */ /* 0x000fe20000000000 */
[C---:B------:R-:W-:Y:S01]  /*5780*/  SEL R33, R31.reuse, R23, !P5 ;  /* 0x000000171f217207 */ /* 0x040fe20006800000 */
[C---:B------:R-:W-:Y:S02]  /*5790*/  IMAD.IADD R25, R28.reuse, 0x1, R25 ;  /* 0x000000011c197824 */ /* 0x040fe400078e0219 */
[----:B------:R-:W-:Y:S01]  /*57a0*/  IMAD.IADD R23, R28, 0x1, R27 ;  /* 0x000000011c177824 */ /* 0x000fe200078e021b */
[----:B------:R-:W-:Y:S01]  /*57b0*/  SEL R31, R31, R22, !P5 ;  /* 0x000000161f1f7207 */ /* 0x000fe20006800000 */
[----:B0-----:R-:W-:-:S04]  /*57c0*/  IMAD.WIDE.U32 R26, R25, 0x4, R20 ;  /* 0x00000004191a7825 */ /* 0x001fc800078e0014 */
[C---:B------:R-:W-:Y:S02]  /*57d0*/  IMAD.IADD R25, R28.reuse, 0x1, R33 ;  /* 0x000000011c197824 */ /* 0x040fe400078e0221 */
[----:B------:R-:W-:Y:S01]  /*57e0*/  IMAD.WIDE.U32 R22, R23, 0x4, R20 ;  /* 0x0000000417167825 */ /* 0x000fe200078e0014 */
[----:B------:R-:W2:Y:S03]  /*57f0*/  LDG.E.CONSTANT R27, desc[UR10][R26.64] ;  /* 0x0000000a1a1b7981 */ /* 0x000ea6000c1e9900 */
[----:B------:R-:W-:Y:S02]  /*5800*/  IMAD.IADD R31, R28, 0x1, R31 ;  /* 0x000000011c1f7824 */ /* 0x000fe400078e021f */
[--C-:B------:R-:W-:Y:S01]  /*5810*/  IMAD.WIDE.U32 R24, R25, 0x4, R20.reuse ;  /* 0x0000000419187825 */ /* 0x100fe200078e0014 */
[----:B------:R-:W3:Y:S03]  /*5820*/  LDG.E.CONSTANT R23, desc[UR10][R22.64] ;  /* 0x0000000a16177981 */ /* 0x000ee6000c1e9900 */
[----:B------:R-:W-:-:S02]  /*5830*/  IMAD.WIDE.U32 R20, R31, 0x4, R20 ;  /* 0x000000041f147825 */ /* 0x000fc400078e0014 */
[----:B------:R-:W4:Y:S04]  /*5840*/  LDG.E.CONSTANT R25, desc[UR10][R24.64] ;  /* 0x0000000a18197981 */ /* 0x000f28000c1e9900 */
[----:B------:R-:W5:Y:S01]  /*5850*/  LDG.E.CONSTANT R21, desc[UR10][R20.64] ;  /* 0x0000000a14157981 */ /* 0x000f62000c1e9900 */
[----:B------:R-:W-:Y:S01]  /*5860*/  IADD3 R29, PT, PT, R29, 0x4, RZ ;  /* 0x000000041d1d7810 */ /* 0x000fe20007ffe0ff */
[----:B--2---:R-:W-:-:S04]  /*5870*/  FADD R30, R30, R27 ;  /* 0x0000001b1e1e7221 */ /* 0x004fc80000000000 */
[----:B---3--:R-:W-:-:S04]  /*5880*/  FADD R30, R30, R23 ;  /* 0x000000171e1e7221 */ /* 0x008fc80000000000 */
[----:B----4-:R-:W-:-:S04]  /*5890*/  FADD R30, R30, R25 ;  /* 0x000000191e1e7221 */ /* 0x010fc80000000000 */
[----:B-----5:R-:W-:-:S07]  /*58a0*/  FADD R30, R30, R21 ;  /* 0x000000151e1e7221 */ /* 0x020fce0000000000 */
.L_x_109:
[----:B------:R-:W-:Y:S05]  /*58b0*/  @!P0 BRA `(.L_x_107) ;  /* 0x0000000000f88947 */ /* 0x000fea0003800000 */
        /* <DEDUP_REMOVED lines=19> */
[----:B------:R-:W-:-:S05]  /*59f0*/  @P2 VIADD R23, R23, 0x1 ;  /* 0x0000000117172836 */ /* 0x000fca0000000000 */
[----:B------:R-:W-:-:S05]  /*5a00*/  SEL R23, R24, R23, !P0 ;  /* 0x0000001718177207 */ /* 0x000fca0004000000 */
[----:B------:R-:W-:-:S04]  /*5a10*/  IMAD.IADD R23, R28, 0x1, R23 ;  /* 0x000000011c177824 */ /* 0x000fc800078e0217 */
[----:B0-----:R-:W-:-:S06]  /*5a20*/  IMAD.WIDE.U32 R22, R23, 0x4, R20 ;  /* 0x0000000417167825 */ /* 0x001fcc00078e0014 */
[----:B------:R-:W2:Y:S01]  /*5a30*/  LDG.E.CONSTANT R23, desc[UR10][R22.64] ;  /* 0x0000000a16177981 */ /* 0x000ea2000c1e9900 */
[----:B------:R-:W-:-:S04]  /*5a40*/  MOV R26, UR8 ;  /* 0x00000008001a7c02 */ /* 0x000fc80008000f00 */
[----:B------:R-:W-:-:S04]  /*5a50*/  LOP3.LUT R26, R26, 0x3, RZ, 0xc0, !PT ;  /* 0x000000031a1a7812 */ /* 0x000fc800078ec0ff */
[----:B------:R-:W-:Y:S01]  /*5a60*/  ISETP.NE.AND P2, PT, R26, 0x1, PT ;  /* 0x000000011a00780c */ /* 0x000fe20003f45270 */
[----:B--2---:R-:W-:-:S12]  /*5a70*/  FADD R30, R30, R23 ;  /* 0x000000171e1e7221 */ /* 0x004fd80000000000 */
[----:B------:R-:W-:Y:S05]  /*5a80*/  @!P2 BRA `(.L_x_107) ;  /* 0x000000000084a947 */ /* 0x000fea0003800000 */
[----:B------:R-:W-:Y:S01]  /*5a90*/  ISETP.NE.AND P2, PT, R26, 0x2, PT ;  /* 0x000000021a00780c */ /* 0x000fe20003f45270 */
[----:B------:R-:W-:Y:S01]  /*5aa0*/  VIADD R29, R29, UR12 ;  /* 0x0000000c1d1d7c36 */ /* 0x000fe20008000000 */
[----:B------:R-:W-:-:S11]  /*5ab0*/  PLOP3.LUT P3, PT, PT, PT, PT, 0x8, 0x80 ;  /* 0x000000000080781c */ /* 0x000fd60003f6e170 */
[----:B------:R-:W-:-:S04]  /*5ac0*/  @P2 VIADD R22, R29, UR12 ;  /* 0x0000000c1d162c36 */ /* 0x000fc80008000000 */
[----:B------:R-:W-:-:S04]  /*5ad0*/  @P2 IMAD.HI.U32 R27, R25, R22, RZ ;  /* 0x00000016191b2227 */ /* 0x000fc800078e00ff */
[----:B------:R-:W-:-:S04]  /*5ae0*/  IMAD.HI.U32 R25, R25, R29, RZ ;  /* 0x0000001d19197227 */ /* 0x000fc800078e00ff */
[----:B------:R-:W-:Y:S02]  /*5af0*/  @P2 IMAD.MOV R23, RZ, RZ, -R27 ;  /* 0x000000ffff172224 */ /* 0x000fe400078e0a1b */
[----:B------:R-:W-:Y:S02]  /*5b00*/  IMAD.MOV R26, RZ, RZ, -R25 ;  /* 0x000000ffff1a7224 */ /* 0x000fe400078e0a19 */
[----:B------:R-:W-:Y:S02]  /*5b10*/  @P2 IMAD R23, R23, UR8, R22 ;  /* 0x0000000817172c24 */ /* 0x000fe4000f8e0216 */
[----:B------:R-:W-:-:S03]  /*5b20*/  IMAD R22, R26, UR8, R29 ;  /* 0x000000081a167c24 */ /* 0x000fc6000f8e021d */
[----:B------:R-:W-:Y:S02]  /*5b30*/  @P2 ISETP.GE.U32.AND P5, PT, R23, UR8, PT ;  /* 0x0000000817002c0c */ /* 0x000fe4000bfa6070 */
[----:B------:R-:W-:Y:S02]  /*5b40*/  ISETP.GE.U32.AND P4, PT, R22, UR8, PT ;  /* 0x0000000816007c0c */ /* 0x000fe4000bf86070 */
[----:B------:R-:W-:-:S11]  /*5b50*/  @P2 PLOP3.LUT P3, PT, P5, PT, PT, 0x80, 0x8 ;  /* 0x000000000008281c */ /* 0x000fd60002f6f070 */
[----:B------:R-:W-:Y:S02]  /*5b60*/  @P4 VIADD R22, R22, -UR8 ;  /* 0x8000000816164c36 */ /* 0x000fe40008000000 */
[----:B------:R-:W-:Y:S01]  /*5b70*/  @P3 VIADD R23, R23, -UR8 ;  /* 0x8000000817173c36 */ /* 0x000fe20008000000 */
[----:B------:R-:W-:Y:S01]  /*5b80*/  @P3 IADD3 R27, PT, PT, R27, 0x1, RZ ;  /* 0x000000011b1b3810 */ /* 0x000fe20007ffe0ff */
[----:B------:R-:W-:Y:S01]  /*5b90*/  @P4 VIADD R25, R25, 0x1 ;  /* 0x0000000119194836 */ /* 0x000fe20000000000 */
[----:B------:R-:W-:Y:S02]  /*5ba0*/  ISETP.GE.U32.AND P5, PT, R22, UR8, PT ;  /* 0x0000000816007c0c */ /* 0x000fe4000bfa6070 */
[----:B------:R-:W-:Y:S02]  /*5bb0*/  @P2 ISETP.GE.U32.AND P6, PT, R23, UR8, PT ;  /* 0x0000000817002c0c */ /* 0x000fe4000bfc6070 */
[----:B------:R-:W-:Y:S02]  /*5bc0*/  PLOP3.LUT P4, PT, PT, PT, PT, 0x8, 0x80 ;  /* 0x000000000080781c */ /* 0x000fe40003f8e170 */
[----:B------:R-:W-:-:S07]  /*5bd0*/  @P2 PLOP3.LUT P4, PT, P6, PT, PT, 0x80, 0x8 ;  /* 0x000000000008281c */ /* 0x000fce000378f070 */
[----:B------:R-:W-:-:S05]  /*5be0*/  @P5 VIADD R25, R25, 0x1 ;  /* 0x0000000119195836 */ /* 0x000fca0000000000 */
[----:B------:R-:W-:Y:S01]  /*5bf0*/  SEL R25, R24, R25, !P0 ;  /* 0x0000001918197207 */ /* 0x000fe20004000000 */
[----:B------:R-:W-:-:S04]  /*5c00*/  @P4 VIADD R27, R27, 0x1 ;  /* 0x000000011b1b4836 */ /* 0x000fc80000000000 */
[----:B------:R-:W-:Y:S01]  /*5c10*/  IMAD.IADD R23, R28, 0x1, R25 ;  /* 0x000000011c177824 */ /* 0x000fe200078e0219 */
[----:B------:R-:W-:-:S03]  /*5c20*/  @P2 SEL R27, R24, R27, !P0 ;  /* 0x0000001b181b2207 */ /* 0x000fc60004000000 */
[----:B------:R-:W-:-:S04]  /*5c30*/  IMAD.WIDE.U32 R22, R23, 0x4, R20 ;  /* 0x0000000417167825 */ /* 0x000fc800078e0014 */
[----:B------:R-:W-:Y:S02]  /*5c40*/  @P2 IMAD.IADD R27, R28, 0x1, R27 ;  /* 0x000000011c1b2824 */ /* 0x000fe400078e021b */
[----:B------:R-:W2:Y:S02]  /*5c50*/  LDG.E.CONSTANT R23, desc[UR10][R22.64] ;  /* 0x0000000a16177981 */ /* 0x000ea4000c1e9900 */
[----:B------:R-:W-:-:S06]  /*5c60*/  @P2 IMAD.WIDE.U32 R20, R27, 0x4, R20 ;  /* 0x000000041b142825 */ /* 0x000fcc00078e0014 */
[----:B------:R-:W3:Y:S01]  /*5c70*/  @P2 LDG.E.CONSTANT R21, desc[UR10][R20.64] ;  /* 0x0000000a14152981 */ /* 0x000ee2000c1e9900 */
[----:B--2---:R-:W-:-:S04]  /*5c80*/  FADD R30, R30, R23 ;  /* 0x000000171e1e7221 */ /* 0x004fc80000000000 */
[----:B---3--:R-:W-:-:S07]  /*5c90*/  @P2 FADD R30, R30, R21 ;  /* 0x000000151e1e2221 */ /* 0x008fce0000000000 */
.L_x_107:
[----:B------:R-:W-:Y:S01]  /*5ca0*/  SHF.R.U32.HI R21, RZ, 0x2, R18 ;  /* 0x00000002ff157819 */ /* 0x000fe20000011612 */
[----:B------:R-:W-:Y:S01]  /*5cb0*/  UIADD3 UR9, UPT, UPT, UR9, 0x587c5, URZ ;  /* 0x000587c509097890 */ /* 0x000fe2000fffe0ff */
[----:B------:R-:W-:Y:S01]  /*5cc0*/  BSSY.RECONVERGENT B0, `(.L_x_110) ;  /* 0x0000058000007945 */ /* 0x000fe20003800200 */
[----:B------:R-:W-:Y:S01]  /*5cd0*/  IMAD.MOV.U32 R22, RZ, RZ, 0x3f800000 ;  /* 0x3f800000ff167424 */ /* 0x000fe200078e00ff */
[----:B------:R-:W-:Y:S01]  /*5ce0*/  LOP3.LUT R21, R21, R18, RZ, 0x3c, !PT ;  /* 0x0000001215157212 */ /* 0x000fe200078e3cff */
[----:B------:R-:W-:-:S04]  /*5cf0*/  IMAD.SHL.U32 R18, R11, 0x10, RZ ;  /* 0x000000100b127824 */ /* 0x000fc800078e00ff */
[----:B------:R-:W-:-:S05]  /*5d00*/  IMAD.SHL.U32 R20, R21, 0x2, RZ ;  /* 0x0000000215147824 */ /* 0x000fca00078e00ff */
[----:B------:R-:W-:Y:S01]  /*5d10*/  LOP3.LUT R20, R21, R20, R18, 0x96, !PT ;  /* 0x0000001415147212 */ /* 0x000fe200078e9612 */
[----:B------:R-:W-:-:S03]  /*5d20*/  IMAD.MOV.U32 R21, RZ, RZ, 0x2f800000 ;  /* 0x2f800000ff157424 */ /* 0x000fc600078e00ff */
[----:B------:R-:W-:-:S05]  /*5d30*/  LOP3.LUT R20, R20, R11, RZ, 0x3c, !PT ;  /* 0x0000000b14147212 */ /* 0x000fca00078e3cff */
[----:B------:R-:W-:-:S05]  /*5d40*/  VIADD R18, R20, UR9 ;  /* 0x0000000914127c36 */ /* 0x000fca0008000000 */
[----:B------:R-:W-:-:S05]  /*5d50*/  I2FP.F32.U32 R18, R18 ;  /* 0x0000001200127245 */ /* 0x000fca0000201000 */
[----:B------:R-:W-:-:S05]  /*5d60*/  FFMA R21, R18, R21, 1.1641532182693481445e-10 ;  /* 0x2f00000012157423 */ /* 0x000fca0000000015 */
[----:B------:R-:W-:-:S04]  /*5d70*/  FSETP.NEU.AND P0, PT, R21, 1, PT ;  /* 0x3f8000001500780b */ /* 0x000fc80003f0d000 */
[----:B------:R-:W-:-:S13]  /*5d80*/  FSETP.EQ.OR P0, PT, R14, RZ, !P0 ;  /* 0x000000ff0e00720b */ /* 0x000fda0004702400 */
[----:B------:R-:W-:Y:S05]  /*5d90*/  @P0 BRA `(.L_x_111) ;  /* 0x0000000400280947 */ /* 0x000fea0003800000 */
[----:B------:R-:W-:-:S04]  /*5da0*/  FSETP.NAN.AND P0, PT, |R14|, |R14|, PT ;  /* 0x4000000e0e00720b */ /* 0x000fc80003f08200 */
[----:B------:R-:W-:-:S13]  /*5db0*/  FSETP.NUM.AND P0, PT, |R21|, |R21|, !P0 ;  /* 0x400000151500720b */ /* 0x000fda0004707200 */
[----:B------:R-:W-:Y:S01]  /*5dc0*/  @!P0 FADD R22, R21, R14 ;  /* 0x0000000e15168221 */ /* 0x000fe20000000000 */
[----:B------:R-:W-:Y:S06]  /*5dd0*/  @!P0 BRA `(.L_x_111) ;  /* 0x0000000400188947 */ /* 0x000fec0003800000 */
[C---:B------:R-:W-:Y:S02]  /*5de0*/  FSETP.NEU.AND P0, PT, |R21|.reuse, +INF , PT ;  /* 0x7f8000001500780b */ /* 0x040fe40003f0d200 */
[----:B------:R-:W-:Y:S02]  /*5df0*/  PLOP3.LUT P3, PT, PT, PT, PT, 0x8, 0x80 ;  /* 0x000000000080781c */ /* 0x000fe40003f6e170 */
[----:B------:R-:W-:-:S04]  /*5e00*/  FSETP.NEU.AND P0, PT, R21, RZ, P0 ;  /* 0x000000ff1500720b */ /* 0x000fc8000070d000 */
[----:B------:R-:W-:-:S09]  /*5e10*/  FSETP.GEU.OR P2, PT, R14, RZ, P0 ;  /* 0x000000ff0e00720b */ /* 0x000fd2000074e400 */
[----:B------:R-:W-:Y:S01]  /*5e20*/  @!P0 PLOP3.LUT P3, PT, P1, PT, PT, 0x80, 0x8 ;  /* 0x000000000008881c */ /* 0x000fe20000f6f070 */
[----:B------:R-:W-:-:S05]  /*5e30*/  @!P0 FADD R22, R21, R21 ;  /* 0x0000001515168221 */ /* 0x000fca0000000000 */
[----:B------:R-:W-:-:S07]  /*5e40*/  @!P2 LOP3.LUT R22, R22, 0x7f800000, RZ, 0x3c, !PT ;  /* 0x7f8000001616a812 */ /* 0x000fce00078e3cff */
[----:B------:R-:W-:Y:S01]  /*5e50*/  @P3 LOP3.LUT R22, R22, 0x7fffffff, RZ, 0xc0, !PT ;  /* 0x7fffffff16163812 */ /* 0x000fe200078ec0ff */
[----:B------:R-:W-:Y:S06]  /*5e60*/  @!P0 BRA `(.L_x_111) ;  /* 0x0000000000f48947 */ /* 0x000fec0003800000 */
[C---:B------:R-:W-:Y:S01]  /*5e70*/  FMUL R18, |R21|.reuse, 16777216 ;  /* 0x4b80000015127820 */ /* 0x040fe20000400200 */
[C---:B------:R-:W-:Y:S01]  /*5e80*/  FSETP.GEU.AND P0, PT, |R21|.reuse, 1.175494350822287508e-38, PT ;  /* 0x008000001500780b */ /* 0x040fe20003f0e200 */
[----:B------:R-:W-:Y:S01]  /*5e90*/  IMAD.MOV.U32 R29, RZ, RZ, 0x3a2c32e4 ;  /* 0x3a2c32e4ff1d7424 */ /* 0x000fe200078e00ff */
[----:B------:R-:W-:Y:S02]  /*5ea0*/  FSETP.NEU.AND P3, PT, R21, -1, PT ;  /* 0xbf8000001500780b */ /* 0x000fe40003f6d000 */
[----:B------:R-:W-:-:S04]  /*5eb0*/  FSEL R18, R18, |R21|, !P0 ;  /* 0x4000001512127208 */ /* 0x000fc80004000000 */
[----:B------:R-:W-:-:S04]  /*5ec0*/  IADD3 R22, PT, PT, R18, -0x3f3504f3, RZ ;  /* 0xc0cafb0d12167810 */ /* 0x000fc80007ffe0ff */
[----:B------:R-:W-:Y:S02]  /*5ed0*/  LOP3.LUT R25, R22, 0xff800000, RZ, 0xc0, !PT ;  /* 0xff80000016197812 */ /* 0x000fe400078ec0ff */
[----:B------:R-:W-:-:S03]  /*5ee0*/  FSEL R22, RZ, -24, P0 ;  /* 0xc1c00000ff167808 */ /* 0x000fc60000000000 */
[----:B------:R-:W-:Y:S01]  /*5ef0*/  IMAD.IADD R18, R18, 0x1, -R25 ;  /* 0x0000000112127824 */ /* 0x000fe200078e0a19 */
[----:B------:R-:W-:-:S03]  /*5f00*/  I2FP.F32.S32 R25, R25 ;  /* 0x0000001900197245 */ /* 0x000fc60000201400 */
[C---:B------:R-:W-:Y:S01]  /*5f10*/  FADD R23, R18.reuse, 1 ;  /* 0x3f80000012177421 */ /* 0x040fe20000000000 */
[----:B------:R-:W-:Y:S01]  /*5f20*/  FADD R27, R18, -1 ;  /* 0xbf800000121b7421 */ /* 0x000fe20000000000 */
[----:B------:R-:W-:-:S03]  /*5f30*/  FFMA R25, R25, 1.1920928955078125e-07, R22 ;  /* 0x3400000019197823 */ /* 0x000fc60000000016 */
[----:B------:R-:W-:Y:S01]  /*5f40*/  FADD R18, R27, R27 ;  /* 0x0000001b1b127221 */ /* 0x000fe20000000000 */
[----:B------:R-:W0:Y:S03]  /*5f50*/  MUFU.RCP R23, R23 ;  /* 0x0000001700177308 */ /* 0x000e260000001000 */
[----:B0-----:R-:W-:-:S04]  /*5f60*/  FMUL R18, R23, R18 ;  /* 0x0000001217127220 */ /* 0x001fc80000400000 */
[----:B------:R-:W-:Y:S01]  /*5f70*/  FADD R26, R27, -R18 ;  /* 0x800000121b1a7221 */ /* 0x000fe20000000000 */
[CC--:B------:R-:W-:Y:S01]  /*5f80*/  FMUL R24, R18.reuse, R18.reuse ;  /* 0x0000001212187220 */ /* 0x0c0fe20000400000 */
[----:B------:R-:W-:Y:S02]  /*5f90*/  FFMA R22, R18, 1.4426950216293334961, R25 ;  /* 0x3fb8aa3b12167823 */ /* 0x000fe40000000019 */
[----:B------:R-:W-:Y:S01]  /*5fa0*/  FADD R26, R26, R26 ;  /* 0x0000001a1a1a7221 */ /* 0x000fe20000000000 */
[C---:B------:R-:W-:Y:S01]  /*5fb0*/  FFMA R29, R24.reuse, R29, 0.0032181653659790754318 ;  /* 0x3b52e7db181d7423 */ /* 0x040fe2000000001d */
[----:B------:R-:W-:Y:S02]  /*5fc0*/  FADD R25, R25, -R22 ;  /* 0x8000001619197221 */ /* 0x000fe40000000000 */
[----:B------:R-:W-:Y:S01]  /*5fd0*/  FFMA R26, R27, -R18, R26 ;  /* 0x800000121b1a7223 */ /* 0x000fe2000000001a */
[----:B------:R-:W-:Y:S01]  /*5fe0*/  FFMA R29, R24, R29, 0.018033718690276145935 ;  /* 0x3c93bb73181d7423 */ /* 0x000fe2000000001d */
[----:B------:R-:W-:Y:S01]  /*5ff0*/  FFMA R25, R18, 1.4426950216293334961, R25 ;  /* 0x3fb8aa3b12197823 */ /* 0x000fe20000000019 */
[----:B------:R-:W-:-:S02]  /*6000*/  IMAD.MOV.U32 R27, RZ, RZ, 0x391fcb8e ;  /* 0x391fcb8eff1b7424 */ /* 0x000fc400078e00ff */
[----:B------:R-:W-:Y:S01]  /*6010*/  FMUL R26, R23, R26 ;  /* 0x0000001a171a7220 */ /* 0x000fe20000400000 */
[----:B------:R-:W-:-:S03]  /*6020*/  FFMA R29, R24, R29, 0.12022458761930465698 ;  /* 0x3df6384f181d7423 */ /* 0x000fc6000000001d */
[----:B------:R-:W-:Y:S01]  /*6030*/  FFMA R25, R26, 1.4426950216293334961, R25 ;  /* 0x3fb8aa3b1a197823 */ /* 0x000fe20000000019 */
[----:B------:R-:W-:-:S03]  /*6040*/  FMUL R29, R24, R29 ;  /* 0x0000001d181d7220 */ /* 0x000fc60000400000 */
[----:B------:R-:W-:Y:S01]  /*6050*/  FFMA R25, R18, 1.9251366722983220825e-08, R25 ;  /* 0x32a55e3412197823 */ /* 0x000fe20000000019 */
[----:B------:R-:W-:-:S04]  /*6060*/  FMUL R23, R29, 3 ;  /* 0x404000001d177820 */ /* 0x000fc80000400000 */
[----:B------:R-:W-:-:S04]  /*6070*/  FFMA R26, R26, R23, R25 ;  /* 0x000000171a1a7223 */ /* 0x000fc80000000019 */
[----:B------:R-:W-:-:S04]  /*6080*/  FFMA R29, R18, R29, R26 ;  /* 0x0000001d121d7223 */ /* 0x000fc8000000001a */
[----:B------:R-:W-:-:S04]  /*6090*/  FADD R18, R22, R29 ;  /* 0x0000001d16127221 */ /* 0x000fc80000000000 */
[----:B------:R-:W-:Y:S01]  /*60a0*/  FMUL R23, R18, R14 ;  /* 0x0000000e12177220 */ /* 0x000fe20000400000 */
[----:B------:R-:W-:-:S03]  /*60b0*/  FADD R22, -R22, R18 ;  /* 0x0000001216167221 */ /* 0x000fc60000000100 */
[----:B------:R-:W0:Y:S01]  /*60c0*/  FRND R24, R23 ;  /* 0x0000001700187307 */ /* 0x000e220000201000 */
[----:B------:R-:W-:Y:S01]  /*60d0*/  FADD R22, R29, -R22 ;  /* 0x800000161d167221 */ /* 0x000fe20000000000 */
[----:B------:R-:W-:Y:S01]  /*60e0*/  FFMA R25, R18, R14, -R23 ;  /* 0x0000000e12197223 */ /* 0x000fe20000000817 */
[----:B------:R-:W-:-:S03]  /*60f0*/  FSETP.GT.AND P2, PT, |R23|, 152, PT ;  /* 0x431800001700780b */ /* 0x000fc60003f44200 */
[----:B------:R-:W-:Y:S01]  /*6100*/  FFMA R25, R22, R14, R25 ;  /* 0x0000000e16197223 */ /* 0x000fe20000000019 */
[----:B0-----:R-:W-:Y:S01]  /*6110*/  FADD R18, R23, -R24 ;  /* 0x8000001817127221 */ /* 0x001fe20000000000 */
[----:B------:R-:W-:-:S03]  /*6120*/  FSETP.GT.AND P0, PT, R24, RZ, PT ;  /* 0x000000ff1800720b */ /* 0x000fc60003f04000 */
[----:B------:R-:W-:Y:S01]  /*6130*/  FADD R18, R18, R25 ;  /* 0x0000001912127221 */ /* 0x000fe20000000000 */
[----:B------:R-:W-:Y:S02]  /*6140*/  SEL R22, RZ, 0x83000000, P0 ;  /* 0x83000000ff167807 */ /* 0x000fe40000000000 */
[----:B------:R-:W-:Y:S01]  /*6150*/  FSETP.GEU.AND P0, PT, R23, RZ, PT ;  /* 0x000000ff1700720b */ /* 0x000fe20003f0e000 */
[----:B------:R-:W-:Y:S02]  /*6160*/  FFMA R25, R18, R27, 0.0013391353422775864601 ;  /* 0x3aaf85ed12197423 */ /* 0x000fe4000000001b */
[----:B------:R-:W-:Y:S02]  /*6170*/  VIADD R21, R22, 0x7f000000 ;  /* 0x7f00000016157836 */ /* 0x000fe40000000000 */
[C---:B------:R-:W-:Y:S02]  /*6180*/  FFMA R27, R18.reuse, R25, 0.0096188392490148544312 ;  /* 0x3c1d9856121b7423 */ /* 0x040fe40000000019 */
[----:B------:R-:W0:Y:S02]  /*6190*/  F2I.NTZ R25, R23 ;  /* 0x0000001700197305 */ /* 0x000e240000203100 */
[----:B------:R-:W-:-:S04]  /*61a0*/  FFMA R27, R18, R27, 0.055503588169813156128 ;  /* 0x3d6357bb121b7423 */ /* 0x000fc8000000001b */
[----:B------:R-:W-:-:S04]  /*61b0*/  FFMA R27, R18, R27, 0.24022644758224487305 ;  /* 0x3e75fdec121b7423 */ /* 0x000fc8000000001b */
[----:B------:R-:W-:-:S04]  /*61c0*/  FFMA R27, R18, R27, 0.69314718246459960938 ;  /* 0x3f317218121b7423 */ /* 0x000fc8000000001b */
[----:B------:R-:W-:Y:S01]  /*61d0*/  FFMA R18, R18, R27, 1 ;  /* 0x3f80000012127423 */ /* 0x000fe2000000001b */
[----:B0-----:R-:W-:Y:S01]  /*61e0*/  IMAD R25, R25, 0x800000, -R22 ;  /* 0x0080000019197824 */ /* 0x001fe200078e0a16 */
[----:B------:R-:W-:Y:S02]  /*61f0*/  FSEL R22, RZ, +INF , !P0 ;  /* 0x7f800000ff167808 */ /* 0x000fe40004000000 */
[----:B------:R-:W-:Y:S01]  /*6200*/  FMUL R18, R21, R18 ;  /* 0x0000001215127220 */ /* 0x000fe20000400000 */
[----:B------:R-:W-:-:S03]  /*6210*/  FSETP.NEU.AND P0, PT, |R14|, +INF , PT ;  /* 0x7f8000000e00780b */ /* 0x000fc60003f0d200 */
[----:B------:R-:W-:-:S05]  /*6220*/  @!P2 FMUL R22, R25, R18 ;  /* 0x000000121916a220 */ /* 0x000fca0000400000 */
[----:B------:R-:W-:-:S07]  /*6230*/  @!P3 FSEL R22, R22, 1, P0 ;  /* 0x3f8000001616b808 */ /* 0x000fce0000000000 */
.L_x_111:
[----:B------:R-:W-:Y:S05]  /*6240*/  BSYNC.RECONVERGENT B0 ;  /* 0x0000000000007941 */ /* 0x000fea0003800200 */
.L_x_110:
[----:B------:R-:W-:Y:S01]  /*6250*/  I2FP.F32.U32 R19, R19 ;  /* 0x0000001300137245 */ /* 0x000fe20000201000 */
[----:B------:R-:W-:-:S04]  /*6260*/  FFMA R30, R30, R13, 1 ;  /* 0x3f8000001e1e7423 */ /* 0x000fc8000000000d */
[----:B------:R-:W-:Y:S01]  /*6270*/  FMUL R21, R30, R19 ;  /* 0x000000131e157220 */ /* 0x000fe20000400000 */
[----:B------:R-:W-:-:S04]  /*6280*/  IMAD.WIDE.U32 R18, R15, 0x4, R2 ;  /* 0x000000040f127825 */ /* 0x000fc800078e0002 */
[----:B------:R-:W-:Y:S01]  /*6290*/  FMUL R21, R21, R22 ;  /* 0x0000001615157220 */ /* 0x000fe20000400000 */
[----:B------:R-:W-:-:S04]  /*62a0*/  VIADD R15, R15, 0x1 ;  /* 0x000000010f0f7836 */ /* 0x000fc80000000000 */
[----:B------:R0:W-:Y:S01]  /*62b0*/  STG.E desc[UR10][R18.64], R21 ;  /* 0x0000001512007986 */ /* 0x0001e2000c10190a */
[----:B------:R-:W-:-:S13]  /*62c0*/  ISETP.NE.AND P0, PT, R15, UR12, PT ;  /* 0x0000000c0f007c0c */ /* 0x000fda000bf05270 */
[----:B0-----:R-:W-:Y:S05]  /*62d0*/  @P0 BRA `(.L_x_112) ;  /* 0xffffffcc00540947 */ /* 0x001fea000383ffff */
.L_x_91:
[----:B------:R-:W-:-:S09]  /*62e0*/  UISETP.GE.AND UP0, UPT, UR12, 0x2, UPT ;  /* 0x000000020c00788c */ /* 0x000fd2000bf06270 */
[----:B------:R-:W-:Y:S05]  /*62f0*/  BRA.U !UP0, `(.L_x_113) ;  /* 0x0000000108687547 */ /* 0x000fea000b800000 */
[----:B------:R-:W-:-:S07]  /*6300*/  IMAD.MOV.U32 R9, RZ, RZ, 0x1 ;  /* 0x00000001ff097424 */ /* 0x000fce00078e00ff */
.L_x_117:
[C---:B012---:R-:W-:Y:S01]  /*6310*/  IMAD.WIDE.U32 R10, R9.reuse, 0x4, R6 ;  /* 0x00000004090a7825 */ /* 0x047fe200078e0006 */
[----:B------:R-:W0:Y:S04]  /*6320*/  LDCU UR4, c[0x0][0x3a8] ;  /* 0x00007500ff0477ac */ /* 0x000e280008000800 */
[----:B------:R-:W2:Y:S01]  /*6330*/  LDG.E R15, desc[UR10][R10.64] ;  /* 0x0000000a0a0f7981 */ /* 0x000ea2000c1e1900 */
[----:B------:R-:W-:Y:S01]  /*6340*/  IMAD.MOV.U32 R14, RZ, RZ, R9 ;  /* 0x000000ffff0e7224 */ /* 0x000fe200078e0009 */
[----:B------:R-:W-:Y:S01]  /*6350*/  IADD3 R9, PT, PT, R9, 0x1, RZ ;  /* 0x0000000109097810 */ /* 0x000fe20007ffe0ff */
[----:B--2---:R-:W-:-:S05]  /*6360*/  IMAD.WIDE R12, R15, 0x4, R2 ;  /* 0x000000040f0c7825 */ /* 0x004fca00078e0202 */
[----:B------:R1:W5:Y:S01]  /*6370*/  LDG.E R17, desc[UR10][R12.64] ;  /* 0x0000000a0c117981 */ /* 0x000362000c1e1900 */
[----:B------:R-:W-:Y:S01]  /*6380*/  BSSY.RECONVERGENT B0, `(.L_x_114) ;  /* 0x000000e000007945 */ /* 0x000fe20003800200 */
[----:B0-----:R-:W-:-:S13]  /*6390*/  ISETP.NE.AND P1, PT, R9, UR4, PT ;  /* 0x0000000409007c0c */ /* 0x001fda000bf25270 */
.L_x_116:
[----:B------:R-:W-:-:S04]  /*63a0*/  VIADD R19, R14, 0xffffffff ;  /* 0xffffffff0e137836 */ /* 0x000fc80000000000 */
[----:B-1----:R-:W-:-:S05]  /*63b0*/  IMAD.WIDE.U32 R12, R19, 0x4, R6 ;  /* 0x00000004130c7825 */ /* 0x002fca00078e0006 */
[----:B------:R-:W2:Y:S02]  /*63c0*/  LDG.E R21, desc[UR10][R12.64] ;  /* 0x0000000a0c157981 */ /* 0x000ea4000c1e1900 */
[----:B--2---:R-:W-:-:S06]  /*63d0*/  IMAD.WIDE R10, R21, 0x4, R2 ;  /* 0x00000004150a7825 */ /* 0x004fcc00078e0202 */
[----:B------:R-:W2:Y:S02]  /*63e0*/  LDG.E R10, desc[UR10][R10.64] ;  /* 0x0000000a0a0a7981 */ /* 0x000ea4000c1e1900 */
[----:B--2--5:R-:W-:-:S13]  /*63f0*/  FSETP.GEU.AND P0, PT, R10, R17, PT ;  /* 0x000000110a00720b */ /* 0x024fda0003f0e000 */
[----:B------:R-:W-:Y:S05]  /*6400*/  @P0 BRA `(.L_x_115) ;  /* 0x0000000000140947 */ /* 0x000fea0003800000 */
[----:B------:R0:W-:Y:S01]  /*6410*/  STG.E desc[UR10][R12.64+0x4], R21 ;  /* 0x000004150c007986 */ /* 0x0001e2000c10190a */
[----:B------:R-:W-:Y:S01]  /*6420*/  ISETP.GT.AND P0, PT, R14, 0x1, PT ;  /* 0x000000010e00780c */ /* 0x000fe20003f04270 */
[----:B------:R-:W-:-:S12]  /*6430*/  IMAD.MOV.U32 R14, RZ, RZ, R19 ;  /* 0x000000ffff0e7224 */ /* 0x000fd800078e0013 */
[----:B0-----:R-:W-:Y:S05]  /*6440*/  @P0 BRA `(.L_x_116) ;  /* 0xfffffffc00d40947 */ /* 0x001fea000383ffff */
[----:B------:R-:W-:-:S07]  /*6450*/  IMAD.MOV.U32 R14, RZ, RZ, RZ ;  /* 0x000000ffff0e7224 */ /* 0x000fce00078e00ff */
.L_x_115:
[----:B------:R-:W-:Y:S05]  /*6460*/  BSYNC.RECONVERGENT B0 ;  /* 0x0000000000007941 */ /* 0x000fea0003800200 */
.L_x_114:
[----:B------:R-:W-:-:S05]  /*6470*/  IMAD.WIDE R10, R14, 0x4, R6 ;  /* 0x000000040e0a7825 */ /* 0x000fca00078e0206 */
[----:B------:R0:W-:Y:S01]  /*6480*/  STG.E desc[UR10][R10.64], R15 ;  /* 0x0000000f0a007986 */ /* 0x0001e2000c10190a */
[----:B------:R-:W-:Y:S05]  /*6490*/  @P1 BRA `(.L_x_117) ;  /* 0xfffffffc009c1947 */ /* 0x000fea000383ffff */
.L_x_113:
[----:B------:R-:W3:Y:S01]  /*64a0*/  LDCU UR5, c[0x0][0x3a8] ;  /* 0x00007500ff0577ac */ /* 0x000ee20008000800 */
[----:B------:R-:W-:Y:S01]  /*64b0*/  IMAD.MOV.U32 R9, RZ, RZ, 0x1 ;  /* 0x00000001ff097424 */ /* 0x000fe200078e00ff */
[----:B---3--:R-:W-:-:S09]  /*64c0*/  UISETP.GE.AND UP0, UPT, UR5, 0x1, UPT ;  /* 0x000000010500788c */ /* 0x008fd2000bf06270 */
[----:B------:R-:W-:Y:S05]  /*64d0*/  BRA.U !UP0, `(.L_x_118) ;  /* 0x0000002508807547 */ /* 0x000fea000b800000 */
[----:B------:R-:W-:Y:S02]  /*64e0*/  UIADD3 UR13, UPT, UPT, UR5, -0x1, URZ ;  /* 0xffffffff050d7890 */ /* 0x000fe4000fffe0ff */
[----:B------:R-:W-:Y:S01]  /*64f0*/  IMAD.U32 R9, RZ, RZ, UR5 ;  /* 0x00000005ff097e24 */ /* 0x000fe2000f8e00ff */
[----:B------:R-:W-:Y:S01]  /*6500*/  ULOP3.LUT UR4, UR5, 0xf, URZ, 0xc0, !UPT ;  /* 0x0000000f05047892 */ /* 0x000fe2000f8ec0ff */
[----:B-12---:R-:W-:Y:S01]  /*6510*/  IMAD.MOV.U32 R13, RZ, RZ, RZ ;  /* 0x000000ffff0d7224 */ /* 0x006fe200078e00ff */
[----:B------:R-:W-:Y:S01]  /*6520*/  UISETP.GE.U32.AND UP0, UPT, UR13, 0xf, UPT ;  /* 0x0000000f0d00788c */ /* 0x000fe2000bf06070 */
[----:B------:R-:W-:Y:S01]  /*6530*/  IMAD.WIDE R2, R9, 0x4, R6 ;  /* 0x0000000409027825 */ /* 0x000fe200078e0206 */
[----:B------:R-:W-:-:S07]  /*6540*/  UISETP.NE.AND UP1, UPT, UR4, URZ, UPT ;  /* 0x000000ff0400728c */ /* 0x000fce000bf25270 */
[----:B------:R-:W-:Y:S05]  /*6550*/  BRA.U !UP0, `(.L_x_119) ;  /* 0x0000000508187547 */ /* 0x000fea000b800000 */
[----:B------:R-:W-:Y:S01]  /*6560*/  ULOP3.LUT UR6, UR5, 0x7ffffff0, URZ, 0xc0, !UPT ;  /* 0x7ffffff005067892 */ /* 0x000fe2000f8ec0ff */
[----:B------:R-:W-:-:S05]  /*6570*/  IMAD.MOV.U32 R12, RZ, RZ, RZ ;  /* 0x000000ffff0c7224 */ /* 0x000fca00078e00ff */
[----:B------:R-:W-:-:S07]  /*6580*/  IMAD.U32 R13, RZ, RZ, UR6 ;  /* 0x00000006ff0d7e24 */ /* 0x000fce000f8e00ff */
.L_x_120:
[----:B0-----:R-:W-:-:S05]  /*6590*/  IMAD.WIDE.U32 R10, R12, 0x4, R6 ;  /* 0x000000040c0a7825 */ /* 0x001fca00078e0006 */
[----:B-1----:R-:W2:Y:S02]  /*65a0*/  LDG.E R15, desc[UR10][R10.64] ;  /* 0x0000000a0a0f7981 */ /* 0x002ea4000c1e1900 */
[----:B--2---:R-:W-:-:S05]  /*65b0*/  IMAD.WIDE R14, R15, 0x4, R2 ;  /* 0x000000040f0e7825 */ /* 0x004fca00078e0202 */
[----:B------:R0:W-:Y:S04]  /*65c0*/  STG.E desc[UR10][R14.64], R12 ;  /* 0x0000000c0e007986 */ /* 0x0001e8000c10190a */
[----:B------:R-:W2:Y:S01]  /*65d0*/  LDG.E R17, desc[UR10][R10.64+0x4] ;  /* 0x0000040a0a117981 */ /* 0x000ea2000c1e1900 */
[----:B------:R-:W-:Y:S01]  /*65e0*/  IADD3 R21, PT, PT, R12, 0x1, RZ ;  /* 0x000000010c157810 */ /* 0x000fe20007ffe0ff */
[----:B--2---:R-:W-:-:S05]  /*65f0*/  IMAD.WIDE R16, R17, 0x4, R2 ;  /* 0x0000000411107825 */ /* 0x004fca00078e0202 */
[----:B------:R1:W-:Y:S04]  /*6600*/  STG.E desc[UR10][R16.64], R21 ;  /* 0x0000001510007986 */ /* 0x0003e8000c10190a */
[----:B------:R-:W2:Y:S01]  /*6610*/  LDG.E R19, desc[UR10][R10.64+0x8] ;  /* 0x0000080a0a137981 */ /* 0x000ea2000c1e1900 */
[----:B------:R-:W-:Y:S02]  /*6620*/  VIADD R23, R12, 0x2 ;  /* 0x000000020c177836 */ /* 0x000fe40000000000 */
[----:B--2---:R-:W-:-:S05]  /*6630*/  IMAD.WIDE R18, R19, 0x4, R2 ;  /* 0x0000000413127825 */ /* 0x004fca00078e0202 */
[----:B------:R2:W-:Y:S04]  /*6640*/  STG.E desc[UR10][R18.64], R23 ;  /* 0x0000001712007986 */ /* 0x0005e8000c10190a */
[----:B------:R-:W0:Y:S01]  /*6650*/  LDG.E R27, desc[UR10][R10.64+0xc] ;  /* 0x00000c0a0a1b7981 */ /* 0x000e22000c1e1900 */
[----:B------:R-:W-:Y:S02]  /*6660*/  VIADD R25, R12, 0x3 ;  /* 0x000000030c197836 */ /* 0x000fe40000000000 */
[----:B0-----:R-:W-:-:S05]  /*6670*/  IMAD.WIDE R14, R27, 0x4, R2 ;  /* 0x000000041b0e7825 */ /* 0x001fca00078e0202 */
[----:B------:R0:W-:Y:S04]  /*6680*/  STG.E desc[UR10][R14.64], R25 ;  /* 0x000000190e007986 */ /* 0x0001e8000c10190a */
[----:B------:R-:W1:Y:S01]  /*6690*/  LDG.E R29, desc[UR10][R10.64+0x10] ;  /* 0x0000100a0a1d7981 */ /* 0x000e62000c1e1900 */
[----:B------:R-:W-:Y:S02]  /*66a0*/  VIADD R27, R12, 0x4 ;  /* 0x000000040c1b7836 */ /* 0x000fe40000000000 */
[----:B-1----:R-:W-:-:S05]  /*66b0*/  IMAD.WIDE R16, R29, 0x4, R2 ;  /* 0x000000041d107825 */ /* 0x002fca00078e0202 */
        /* <DEDUP_REMOVED lines=22> */
[----:B------:R-:W-:Y:S01]  /*6820*/  IADD3 R23, PT, PT, R12, 0xa, RZ ;  /* 0x0000000a0c177810 */ /* 0x000fe20007ffe0ff */
        /* <DEDUP_REMOVED lines=19> */
[C---:B------:R-:W-:Y:S02]  /*6960*/  VIADD R25, R12.reuse, 0xf ;  /* 0x0000000f0c197836 */ /* 0x040fe40000000000 */
[----:B------:R-:W-:-:S05]  /*6970*/  VIADD R12, R12, 0x10 ;  /* 0x000000100c0c7836 */ /* 0x000fca0000000000 */
[----:B------:R-:W-:Y:S01]  /*6980*/  ISETP.NE.AND P0, PT, R12, R13, PT ;  /* 0x0000000d0c00720c */ /* 0x000fe20003f05270 */
[----:B0-----:R-:W-:-:S05]  /*6990*/  IMAD.WIDE R14, R29, 0x4, R2 ;  /* 0x000000041d0e7825 */ /* 0x001fca00078e0202 */
[----:B------:R1:W-:Y:S07]  /*69a0*/  STG.E desc[UR10][R14.64], R25 ;  /* 0x000000190e007986 */ /* 0x0003ee000c10190a */
[----:B------:R-:W-:Y:S05]  /*69b0*/  @P0 BRA `(.L_x_120) ;  /* 0xfffffff800f40947 */ /* 0x000fea000383ffff */
.L_x_119:
[----:B------:R-:W-:Y:S05]  /*69c0*/  BRA.U !UP1, `(.L_x_121) ;  /* 0x0000000509147547 */ /* 0x000fea000b800000 */
[----:B------:R-:W-:Y:S02]  /*69d0*/  UISETP.GE.U32.AND UP0, UPT, UR4, 0x8, UPT ;  /* 0x000000080400788c */ /* 0x000fe4000bf06070 */
[----:B------:R-:W-:-:S04]  /*69e0*/  ULOP3.LUT UR6, UR5, 0x7, URZ, 0xc0, !UPT ;  /* 0x0000000705067892 */ /* 0x000fc8000f8ec0ff */
[----:B------:R-:W-:-:S03]  /*69f0*/  UISETP.NE.AND UP1, UPT, UR6, URZ, UPT ;  /* 0x000000ff0600728c */ /* 0x000fc6000bf25270 */
[----:B------:R-:W-:Y:S08]  /*6a00*/  BRA.U !UP0, `(.L_x_122) ;  /* 0x0000000108847547 */ /* 0x000ff0000b800000 */
[----:B0-----:R-:W-:-:S05]  /*6a10*/  IMAD.WIDE.U32 R10, R13, 0x4, R6 ;  /* 0x000000040d0a7825 */ /* 0x001fca00078e0006 */
[----:B-1----:R-:W2:Y:S02]  /*6a20*/  LDG.E R15, desc[UR10][R10.64] ;  /* 0x0000000a0a0f7981 */ /* 0x002ea4000c1e1900 */
[----:B--2---:R-:W-:-:S05]  /*6a30*/  IMAD.WIDE R14, R15, 0x4, R2 ;  /* 0x000000040f0e7825 */ /* 0x004fca00078e0202 */
[----:B------:R0:W-:Y:S04]  /*6a40*/  STG.E desc[UR10][R14.64], R13 ;  /* 0x0000000d0e007986 */ /* 0x0001e8000c10190a */
[----:B------:R-:W2:Y:S01]  /*6a50*/  LDG.E R17, desc[UR10][R10.64+0x4] ;  /* 0x0000040a0a117981 */ /* 0x000ea2000c1e1900 */
[----:B------:R-:W-:Y:S02]  /*6a60*/  VIADD R21, R13, 0x1 ;  /* 0x000000010d157836 */ /* 0x000fe40000000000 */
[----:B--2---:R-:W-:-:S05]  /*6a70*/  IMAD.WIDE R16, R17, 0x4, R2 ;  /* 0x0000000411107825 */ /* 0x004fca00078e0202 */
[----:B------:R1:W-:Y:S04]  /*6a80*/  STG.E desc[UR10][R16.64], R21 ;  /* 0x0000001510007986 */ /* 0x0003e8000c10190a */
[----:B------:R-:W2:Y:S01]  /*6a90*/  LDG.E R19, desc[UR10][R10.64+0x8] ;  /* 0x0000080a0a137981 */ /* 0x000ea2000c1e1900 */
[----:B------:R-:W-:Y:S02]  /*6aa0*/  VIADD R23, R13, 0x2 ;  /* 0x000000020d177836 */ /* 0x000fe40000000000 */
[----:B--2---:R-:W-:-:S05]  /*6ab0*/  IMAD.WIDE R18, R19, 0x4, R2 ;  /* 0x0000000413127825 */ /* 0x004fca00078e0202 */
[----:B------:R2:W-:Y:S04]  /*6ac0*/  STG.E desc[UR10][R18.64], R23 ;  /* 0x0000001712007986 */ /* 0x0005e8000c10190a */
[----:B------:R-:W0:Y:S01]  /*6ad0*/  LDG.E R27, desc[UR10][R10.64+0xc] ;  /* 0x00000c0a0a1b7981 */ /* 0x000e22000c1e1900 */
[----:B------:R-:W-:Y:S01]  /*6ae0*/  IADD3 R25, PT, PT, R13, 0x3, RZ ;  /* 0x000000030d197810 */ /* 0x000fe20007ffe0ff */
        /* <DEDUP_REMOVED lines=15> */
[C---:B------:R-:W-:Y:S02]  /*6be0*/  VIADD R25, R13.reuse, 0x7 ;  /* 0x000000070d197836 */ /* 0x040fe40000000000 */
[----:B------:R-:W-:Y:S02]  /*6bf0*/  VIADD R13, R13, 0x8 ;  /* 0x000000080d0d7836 */ /* 0x000fe40000000000 */
[----:B-1----:R-:W-:-:S05]  /*6c00*/  IMAD.WIDE R16, R29, 0x4, R2 ;  /* 0x000000041d107825 */ /* 0x002fca00078e0202 */
[----:B------:R2:W-:Y:S02]  /*6c10*/  STG.E desc[UR10][R16.64], R25 ;  /* 0x0000001910007986 */ /* 0x0005e4000c10190a */
.L_x_122:
[----:B------:R-:W-:Y:S05]  /*6c20*/  BRA.U !UP1, `(.L_x_121) ;  /* 0x00000001097c7547 */ /* 0x000fea000b800000 */
[----:B------:R-:W-:Y:S02]  /*6c30*/  UISETP.GE.U32.AND UP0, UPT, UR6, 0x4, UPT ;  /* 0x000000040600788c */ /* 0x000fe4000bf06070 */
[----:B------:R-:W-:-:S04]  /*6c40*/  ULOP3.LUT UR7, UR5, 0x3, URZ, 0xc0, !UPT ;  /* 0x0000000305077892 */ /* 0x000fc8000f8ec0ff */
[----:B------:R-:W-:-:S03]  /*6c50*/  UISETP.NE.AND UP1, UPT, UR7, URZ, UPT ;  /* 0x000000ff0700728c */ /* 0x000fc6000bf25270 */
[----:B------:R-:W-:Y:S08]  /*6c60*/  BRA.U !UP0, `(.L_x_123) ;  /* 0x0000000108447547 */ /* 0x000ff0000b800000 */
[----:B-12---:R-:W-:-:S05]  /*6c70*/  IMAD.WIDE.U32 R18, R13, 0x4, R6 ;  /* 0x000000040d127825 */ /* 0x006fca00078e0006 */
[----:B0-----:R-:W2:Y:S02]  /*6c80*/  LDG.E R11, desc[UR10][R18.64] ;  /* 0x0000000a120b7981 */ /* 0x001ea4000c1e1900 */
        /* <DEDUP_REMOVED lines=10> */
[----:B------:R-:W2:Y:S01]  /*6d30*/  LDG.E R21, desc[UR10][R18.64+0xc] ;  /* 0x00000c0a12157981 */ /* 0x000ea2000c1e1900 */
[C---:B------:R-:W-:Y:S01]  /*6d40*/  VIADD R27, R13.reuse, 0x3 ;  /* 0x000000030d1b7836 */ /* 0x040fe20000000000 */
[----:B0-----:R-:W-:Y:S01]  /*6d50*/  IADD3 R13, PT, PT, R13, 0x4, RZ ;  /* 0x000000040d0d7810 */ /* 0x001fe20007ffe0ff */
[----:B--2---:R-:W-:-:S05]  /*6d60*/  IMAD.WIDE R10, R21, 0x4, R2 ;  /* 0x00000004150a7825 */ /* 0x004fca00078e0202 */
[----:B------:R3:W-:Y:S02]  /*6d70*/  STG.E desc[UR10][R10.64], R27 ;  /* 0x0000001b0a007986 */ /* 0x0007e4000c10190a */
.L_x_123:
[----:B------:R-:W-:Y:S05]  /*6d80*/  BRA.U !UP1, `(.L_x_121) ;  /* 0x0000000109247547 */ /* 0x000fea000b800000 */
[----:B------:R-:W-:-:S05]  /*6d90*/  UMOV UR4, URZ ;  /* 0x000000ff00047c82 */ /* 0x000fca0008000000 */
.L_x_124:
[----:B0--3--:R-:W-:-:S06]  /*6da0*/  IMAD.WIDE.U32 R10, R13, 0x4, R6 ;  /* 0x000000040d0a7825 */ /* 0x009fcc00078e0006 */
[----:B------:R-:W1:Y:S01]  /*6db0*/  LDG.E R11, desc[UR10][R10.64] ;  /* 0x0000000a0a0b7981 */ /* 0x000e62000c1e1900 */
[----:B------:R-:W-:-:S04]  /*6dc0*/  UIADD3 UR4, UPT, UPT, UR4, 0x1, URZ ;  /* 0x0000000104047890 */ /* 0x000fc8000fffe0ff */
[----:B------:R-:W-:Y:S01]  /*6dd0*/  UISETP.NE.AND UP0, UPT, UR4, UR7, UPT ;  /* 0x000000070400728c */ /* 0x000fe2000bf05270 */
[----:B-12---:R-:W-:-:S05]  /*6de0*/  IMAD.WIDE R14, R11, 0x4, R2 ;  /* 0x000000040b0e7825 */ /* 0x006fca00078e0202 */
[----:B------:R0:W-:Y:S02]  /*6df0*/  STG.E desc[UR10][R14.64], R13 ;  /* 0x0000000d0e007986 */ /* 0x0001e4000c10190a */
[----:B0-----:R-:W-:Y:S01]  /*6e00*/  VIADD R13, R13, 0x1 ;  /* 0x000000010d0d7836 */ /* 0x001fe20000000000 */
[----:B------:R-:W-:Y:S06]  /*6e10*/  BRA.U UP0, `(.L_x_124) ;  /* 0xfffffffd00e07547 */ /* 0x000fec000b83ffff */
.L_x_121:
[----:B------:R-:W4:Y:S02]  /*6e20*/  LDCU UR4, c[0x0][0x3b0] ;  /* 0x00007600ff0477ac */ /* 0x000f240008000800 */
[----:B----4-:R-:W-:-:S09]  /*6e30*/  UISETP.GE.AND UP0, UPT, UR4, 0x41, UPT ;  /* 0x000000410400788c */ /* 0x010fd2000bf06270 */
[----:B------:R-:W-:Y:S05]  /*6e40*/  BRA.U !UP0, `(.L_x_125) ;  /* 0x00000011080c7547 */ /* 0x000fea000b800000 */
[----:B------:R-:W4:Y:S01]  /*6e50*/  LDC.64 R12, c[0x0][0x390] ;  /* 0x0000e400ff0c7b82 */ /* 0x000f220000000a00 */
[----:B------:R-:W5:Y:S01]  /*6e60*/  LDCU.64 UR14, c[0x0][0x3a0] ;  /* 0x00007400ff0e77ac */ /* 0x000f620008000a00 */
[----:B------:R-:W-:Y:S01]  /*6e70*/  IMAD R4, R0, 0x3, RZ ;  /* 0x0000000300047824 */ /* 0x000fe200078e02ff */
[----:B------:R-:W1:Y:S03]  /*6e80*/  LDCU.64 UR6, c[0x0][0x380] ;  /* 0x00007000ff0677ac */ /* 0x000e660008000a00 */
[----:B------:R-:W-:Y:S01]  /*6e90*/  IMAD.WIDE R4, R4, 0x4, RZ ;  /* 0x0000000404047825 */ /* 0x000fe200078e02ff */
[----:B------:R-:W-:Y:S02]  /*6ea0*/  ULOP3.LUT UR12, UR5, 0x7ffffffc, URZ, 0xc0, !UPT ;  /* 0x7ffffffc050c7892 */ /* 0x000fe4000f8ec0ff */
[----:B------:R-:W-:Y:S01]  /*6eb0*/  ULOP3.LUT UR9, UR5, 0x3, URZ, 0xc0, !UPT ;  /* 0x0000000305097892 */ /* 0x000fe2000f8ec0ff */
[----:B0--3--:R-:W-:Y:S01]  /*6ec0*/  IMAD.WIDE R10, R9, 0x8, R4 ;  /* 0x00000008090a7825 */ /* 0x009fe200078e0204 */
[----:B------:R-:W-:Y:S01]  /*6ed0*/  UIADD3 UR8, UPT, UPT, -UR12, URZ, URZ ;  /* 0x000000ff0c087290 */ /* 0x000fe2000fffe1ff */
[----:B------:R-:W-:Y:S01]  /*6ee0*/  UMOV UR4, URZ ;  /* 0x000000ff00047c82 */ /* 0x000fe20008000000 */
[----:B-----5:R-:W-:-:S04]  /*6ef0*/  IADD3 R10, P1, PT, R10, UR14, RZ ;  /* 0x0000000e0a0a7c10 */ /* 0x020fc8000ff3e0ff */
[----:B------:R-:W-:Y:S01]  /*6f00*/  IADD3 R10, P2, PT, R10, 0x8, RZ ;  /* 0x000000080a0a7810 */ /* 0x000fe20007f5e0ff */
[----:B----4-:R-:W-:Y:S01]  /*6f10*/  IMAD.WIDE R4, R0, 0x4, R12 ;  /* 0x0000000400047825 */ /* 0x010fe200078e020c */
[----:B-1----:R-:W-:Y:S02]  /*6f20*/  UIADD3 UR6, UP0, UPT, UR6, 0x8, URZ ;  /* 0x0000000806067890 */ /* 0x002fe4000ff1e0ff */
[----:B------:R-:W-:Y:S01]  /*6f30*/  IADD3.X R11, PT, PT, RZ, UR15, R11, P2, P1 ;  /* 0x0000000fff0b7c10 */ /* 0x000fe200097e240b */
[----:B------:R-:W-:Y:S01]  /*6f40*/  IMAD.MOV.U32 R0, RZ, RZ, RZ ;  /* 0x000000ffff007224 */ /* 0x000fe200078e00ff */
[----:B------:R-:W-:Y:S01]  /*6f50*/  IADD3 R9, P0, PT, R4, 0x8, RZ ;  /* 0x0000000804097810 */ /* 0x000fe20007f1e0ff */
[----:B------:R-:W-:-:S04]  /*6f60*/  UIADD3.X UR7, UPT, UPT, URZ, UR7, URZ, UP0, !UPT ;  /* 0x00000007ff077290 */ /* 0x000fc800087fe4ff */
[----:B------:R-:W-:-:S08]  /*6f70*/  IMAD.X R12, RZ, RZ, R5, P0 ;  /* 0x000000ffff0c7224 */ /* 0x000fd000000e0605 */
.L_x_153:
[----:B--2---:R-:W-:Y:S01]  /*6f80*/  IMAD.U32 R17, RZ, RZ, UR4 ;  /* 0x00000004ff117e24 */ /* 0x004fe2000f8e00ff */
[----:B------:R-:W0:Y:S03]  /*6f90*/  LDCU UR5, c[0x0][0x3a8] ;  /* 0x00007500ff0577ac */ /* 0x000e260008000800 */
[----:B------:R-:W-:-:S05]  /*6fa0*/  IMAD.WIDE.U32 R16, R17, 0x4, R6 ;  /* 0x0000000411107825 */ /* 0x000fca00078e0006 */
[----:B------:R-:W0:Y:S01]  /*6fb0*/  LDG.E R13, desc[UR10][R16.64] ;  /* 0x0000000a100d7981 */ /* 0x000e22000c1e1900 */
[----:B------:R-:W-:Y:S01]  /*6fc0*/  UISETP.GE.U32.AND UP0, UPT, UR13, 0x3, UPT ;  /* 0x000000030d00788c */ /* 0x000fe2000bf06070 */
[----:B------:R-:W-:Y:S02]  /*6fd0*/  IMAD.MOV.U32 R19, RZ, RZ, RZ ;  /* 0x000000ffff137224 */ /* 0x000fe400078e00ff */
[----:B------:R-:W-:Y:S02]  /*6fe0*/  IMAD.MOV.U32 R20, RZ, RZ, RZ ;  /* 0x000000ffff147224 */ /* 0x000fe400078e00ff */
[----:B------:R-:W-:Y:S02]  /*6ff0*/  IMAD.MOV.U32 R15, RZ, RZ, RZ ;  /* 0x000000ffff0f7224 */ /* 0x000fe400078e00ff */
[----:B0-----:R-:W-:Y:S02]  /*7000*/  IMAD R14, R13, UR5, RZ ;  /* 0x000000050d0e7c24 */ /* 0x001fe4000f8e02ff */
[----:B------:R-:W-:Y:S05]  /*7010*/  BRA.U !UP0, `(.L_x_126) ;  /* 0x0000000508907547 */ /* 0x000fea000b800000 */
[----:B------:R-:W-:Y:S01]  /*7020*/  IMAD.MOV.U32 R20, RZ, RZ, RZ ;  /* 0x000000ffff147224 */ /* 0x000fe200078e00ff */
[----:B------:R-:W-:Y:S01]  /*7030*/  MOV R25, R10 ;  /* 0x0000000a00197202 */ /* 0x000fe20000000f00 */
[----:B------:R-:W-:Y:S01]  /*7040*/  IMAD.MOV.U32 R26, RZ, RZ, R11 ;  /* 0x000000ffff1a7224 */ /* 0x000fe200078e000b */
[----:B------:R-:W-:Y:S01]  /*7050*/  UMOV UR5, UR8 ;  /* 0x0000000800057c82 */ /* 0x000fe20008000000 */
[----:B------:R-:W-:Y:S02]  /*7060*/  IMAD.MOV.U32 R23, RZ, RZ, R9 ;  /* 0x000000ffff177224 */ /* 0x000fe400078e0009 */
[----:B------:R-:W-:Y:S02]  /*7070*/  IMAD.MOV.U32 R24, RZ, RZ, R12 ;  /* 0x000000ffff187224 */ /* 0x000fe400078e000c */
[----:B------:R-:W-:Y:S02]  /*7080*/  IMAD.MOV.U32 R21, RZ, RZ, R14 ;  /* 0x000000ffff157224 */ /* 0x000fe400078e000e */
[----:B------:R-:W-:-:S07]  /*7090*/  IMAD.MOV.U32 R15, RZ, RZ, RZ ;  /* 0x000000ffff0f7224 */ /* 0x000fce00078e00ff */
.L_x_135:
[----:B------:R-:W-:Y:S02]  /*70a0*/  IMAD.U32 R16, RZ, RZ, UR6 ;  /* 0x00000006ff107e24 */ /* 0x000fe4000f8e00ff */
[----:B------:R-:W-:Y:S02]  /*70b0*/  IMAD.U32 R17, RZ, RZ, UR7 ;  /* 0x00000007ff117e24 */ /* 0x000fe4000f8e00ff */
[----:B------:R-:W-:-:S05]  /*70c0*/  IMAD.WIDE R16, R21, 0x4, R16 ;  /* 0x0000000415107825 */ /* 0x000fca00078e0210 */
[----:B------:R-:W2:Y:S04]  /*70d0*/  LDG.E.CONSTANT R27, desc[UR10][R16.64+-0x8] ;  /* 0xfffff80a101b7981 */ /* 0x000ea8000c1e9900 */
[----:B------:R-:W3:Y:S04]  /*70e0*/  LDG.E.CONSTANT R18, desc[UR10][R16.64+-0x4] ;  /* 0xfffffc0a10127981 */ /* 0x000ee8000c1e9900 */
[----:B------:R-:W4:Y:S04]  /*70f0*/  LDG.E.CONSTANT R19, desc[UR10][R16.64] ;  /* 0x0000000a10137981 */ /* 0x000f28000c1e9900 */
[----:B------:R0:W5:Y:S01]  /*7100*/  LDG.E.CONSTANT R22, desc[UR10][R16.64+0x4] ;  /* 0x0000040a10167981 */ /* 0x000162000c1e9900 */
[----:B------:R-:W-:Y:S01]  /*7110*/  UIADD3 UR5, UPT, UPT, UR5, 0x4, URZ ;  /* 0x0000000405057890 */ /* 0x000fe2000fffe0ff */
[----:B------:R-:W-:Y:S03]  /*7120*/  BSSY.RECONVERGENT B0, `(.L_x_127) ;  /* 0x0000019000007945 */ /* 0x000fe60003800200 */
[----:B------:R-:W-:Y:S01]  /*7130*/  UISETP.NE.AND UP0, UPT, UR5, URZ, UPT ;  /* 0x000000ff0500728c */ /* 0x000fe2000bf05270 */
[----:B0-----:R-:W-:Y:S01]  /*7140*/  IMAD.MOV.U32 R16, RZ, RZ, R25 ;  /* 0x000000ffff107224 */ /* 0x001fe200078e0019 */
[----:B------:R-:W-:-:S02]  /*7150*/  MOV R17, R26 ;  /* 0x0000001a00117202 */ /* 0x000fc40000000f00 */
[----:B--2---:R-:W-:Y:S02]  /*7160*/  FSETP.GT.AND P2, PT, R27, 0.5, PT ;  /* 0x3f0000001b00780b */ /* 0x004fe40003f44000 */
[----:B---3--:R-:W-:Y:S01]  /*7170*/  FSETP.GT.AND P4, PT, R18, 0.5, PT ;  /* 0x3f0000001200780b */ /* 0x008fe20003f84000 */
[----:B------:R-:W-:Y:S01]  /*7180*/  IMAD.MOV.U32 R18, RZ, RZ, R23 ;  /* 0x000000ffff127224 */ /* 0x000fe200078e0017 */
[----:B----4-:R-:W-:Y:S01]  /*7190*/  FSETP.GT.AND P0, PT, R19, 0.5, PT ;  /* 0x3f0000001300780b */ /* 0x010fe20003f04000 */
[----:B------:R-:W-:Y:S01]  /*71a0*/  IMAD.MOV.U32 R19, RZ, RZ, R24 ;  /* 0x000000ffff137224 */ /* 0x000fe200078e0018 */
[----:B-----5:R-:W-:-:S07]  /*71b0*/  FSETP.GT.AND P1, PT, R22, 0.5, PT ;  /* 0x3f0000001600780b */ /* 0x020fce0003f24000 */
[----:B------:R-:W-:Y:S06]  /*71c0*/  @!P2 BRA `(.L_x_128) ;  /* 0x000000000038a947 */ /* 0x000fec0003800000 */
[----:B------:R-:W2:Y:S02]  /*71d0*/  LDG.E R22, desc[UR10][R16.64+-0x8] ;  /* 0xfffff80a10167981 */ /* 0x000ea4000c1e1900 */
[----:B--2---:R-:W-:-:S13]  /*71e0*/  ISETP.GE.AND P2, PT, R22, UR4, PT ;  /* 0x0000000416007c0c */ /* 0x004fda000bf46270 */
[----:B------:R-:W-:Y:S05]  /*71f0*/  @P2 BRA `(.L_x_128) ;  /* 0x00000000002c2947 */ /* 0x000fea0003800000 */
[----:B------:R-:W2:Y:S01]  /*7200*/  LDG.E R25, desc[UR10][R18.64+-0x8] ;  /* 0xfffff80a12197981 */ /* 0x000ea2000c1e1900 */
[----:B------:R-:W-:Y:S01]  /*7210*/  IMAD.MOV.U32 R24, RZ, RZ, 0x1 ;  /* 0x00000001ff187424 */ /* 0x000fe200078e00ff */
[----:B--2---:R-:W-:-:S13]  /*7220*/  ISETP.GE.U32.AND P2, PT, R25, 0x20, PT ;  /* 0x000000201900780c */ /* 0x004fda0003f46070 */
[C---:B------:R-:W-:Y:S01]  /*7230*/  @P2 VIADD R23, R25.reuse, 0xffffffe0 ;  /* 0xffffffe019172836 */ /* 0x040fe20000000000 */
[----:B------:R-:W-:-:S04]  /*7240*/  @P2 LOP3.LUT R22, R25, 0xffffffe0, RZ, 0xc0, !PT ;  /* 0xffffffe019162812 */ /* 0x000fc800078ec0ff */
[----:B------:R-:W-:Y:S02]  /*7250*/  @P2 ISETP.NE.AND P3, PT, R22, 0x20, PT ;  /* 0x000000201600280c */ /* 0x000fe40003f65270 */
[C---:B------:R-:W-:Y:S02]  /*7260*/  @P2 SHF.L.U32 R23, R24.reuse, R23, RZ ;  /* 0x0000001718172219 */ /* 0x040fe400000006ff */
[----:B------:R-:W-:Y:S02]  /*7270*/  @!P2 SHF.L.U32 R22, R24, R25, RZ ;  /* 0x000000191816a219 */ /* 0x000fe400000006ff */
[----:B------:R-:W-:Y:S02]  /*7280*/  @P2 SEL R23, R23, RZ, !P3 ;  /* 0x000000ff17172207 */ /* 0x000fe40005800000 */
[----:B------:R-:W-:Y:S02]  /*7290*/  @!P2 LOP3.LUT R15, R22, R15, RZ, 0xfc, !PT ;  /* 0x0000000f160fa212 */ /* 0x000fe400078efcff */
[----:B------:R-:W-:-:S07]  /*72a0*/  @P2 LOP3.LUT R20, R23, R20, RZ, 0xfc, !PT ;  /* 0x0000001417142212 */ /* 0x000fce00078efcff */
.L_x_128:
[----:B------:R-:W-:Y:S05]  /*72b0*/  BSYNC.RECONVERGENT B0 ;  /* 0x0000000000007941 */ /* 0x000fea0003800200 */
.L_x_127:
[----:B------:R-:W-:Y:S04]  /*72c0*/  BSSY.RECONVERGENT B0, `(.L_x_129) ;  /* 0x0000010000007945 */ /* 0x000fe80003800200 */
[----:B------:R-:W-:Y:S05]  /*72d0*/  @!P4 BRA `(.L_x_130) ;  /* 0x000000000038c947 */ /* 0x000fea0003800000 */
        /* <DEDUP_REMOVED lines=14> */
.L_x_130:
[----:B------:R-:W-:Y:S05]  /*73c0*/  BSYNC.RECONVERGENT B0 ;  /* 0x0000000000007941 */ /* 0x000fea0003800200 */
.L_x_129:
        /* <DEDUP_REMOVED lines=16> */
.L_x_132:
[----:B------:R-:W-:Y:S05]  /*74d0*/  BSYNC.RECONVERGENT B0 ;  /* 0x0000000000007941 */ /* 0x000fea0003800200 */
.L_x_131:
[----:B------:R-:W-:Y:S04]  /*74e0*/  BSSY.RECONVERGENT B0, `(.L_x_133) ;  /* 0x0000010000007945 */ /* 0x000fe80003800200 */
[----:B------:R-:W-:Y:S05]  /*74f0*/  @!P1 BRA `(.L_x_134) ;  /* 0x0000000000389947 */ /* 0x000fea0003800000 */
[----:B------:R-:W2:Y:S02]  /*7500*/  LDG.E R22, desc[UR10][R16.64+0x4] ;  /* 0x0000040a10167981 */ /* 0x000ea4000c1e1900 */
[----:B--2---:R-:W-:-:S13]  /*7510*/  ISETP.GE.AND P0, PT, R22, UR4, PT ;  /* 0x0000000416007c0c */ /* 0x004fda000bf06270 */
[----:B------:R-:W-:Y:S05]  /*7520*/  @P0 BRA `(.L_x_134) ;  /* 0x00000000002c0947 */ /* 0x000fea0003800000 */
[----:B------:R-:W2:Y:S01]  /*7530*/  LDG.E R24, desc[UR10][R18.64+0x4] ;  /* 0x0000040a12187981 */ /* 0x000ea2000c1e1900 */
[----:B------:R-:W-:Y:S01]  /*7540*/  HFMA2 R25, -RZ, RZ, 0, 5.9604644775390625e-08 ;  /* 0x00000001ff197431 */ /* 0x000fe200000001ff */
        /* <DEDUP_REMOVED lines=9> */
.L_x_134:
[----:B------:R-:W-:Y:S05]  /*75e0*/  BSYNC.RECONVERGENT B0 ;  /* 0x0000000000007941 */ /* 0x000fea0003800200 */
.L_x_133:
[----:B------:R-:W-:Y:S01]  /*75f0*/  IADD3 R23, P0, PT, R18, 0x10, RZ ;  /* 0x0000001012177810 */ /* 0x000fe20007f1e0ff */
[----:B------:R-:W-:Y:S01]  /*7600*/  VIADD R21, R21, 0x4 ;  /* 0x0000000415157836 */ /* 0x000fe20000000000 */
[----:B------:R-:W-:-:S03]  /*7610*/  IADD3 R25, P1, PT, R16, 0x10, RZ ;  /* 0x0000001010197810 */ /* 0x000fc60007f3e0ff */
[----:B------:R-:W-:Y:S02]  /*7620*/  IMAD.X R24, RZ, RZ, R19, P0 ;  /* 0x000000ffff187224 */ /* 0x000fe400000e0613 */
[----:B------:R-:W-:Y:S01]  /*7630*/  IMAD.X R26, RZ, RZ, R17, P1 ;  /* 0x000000ffff1a7224 */ /* 0x000fe200008e0611 */
[----:B------:R-:W-:Y:S07]  /*7640*/  BRA.U UP0, `(.L_x_135) ;  /* 0xfffffff900947547 */ /* 0x000fee000b83ffff */
[----:B------:R-:W-:-:S07]  /*7650*/  IMAD.U32 R19, RZ, RZ, UR12 ;  /* 0x0000000cff137e24 */ /* 0x000fce000f8e00ff */
.L_x_126:
[----:B------:R-:W-:-:S09]  /*7660*/  UISETP.NE.AND UP0, UPT, UR9, URZ, UPT ;  /* 0x000000ff0900728c */ /* 0x000fd2000bf05270 */
[----:B------:R-:W-:Y:S05]  /*7670*/  BRA.U !UP0, `(.L_x_136) ;  /* 0x0000000508187547 */ /* 0x000fea000b800000 */
[----:B------:R-:W0:Y:S01]  /*7680*/  LDC.64 R16, c[0x0][0x380] ;  /* 0x0000e000ff107b82 */ /* 0x000e220000000a00 */
[----:B------:R-:W-:-:S04]  /*7690*/  IMAD.IADD R21, R14, 0x1, R19 ;  /* 0x000000010e157824 */ /* 0x000fc800078e0213 */
[----:B0-----:R-:W-:-:S05]  /*76a0*/  IMAD.WIDE R16, R21, 0x4, R16 ;  /* 0x0000000415107825 */ /* 0x001fca00078e0210 */
[----:B------:R-:W2:Y:S01]  /*76b0*/  LDG.E.CONSTANT R18, desc[UR10][R16.64] ;  /* 0x0000000a10127981 */ /* 0x000ea2000c1e9900 */
[----:B------:R-:W-:Y:S01]  /*76c0*/  BSSY.RECONVERGENT B0, `(.L_x_137) ;  /* 0x0000013000007945 */ /* 0x000fe20003800200 */
[----:B--2---:R-:W-:-:S13]  /*76d0*/  FSETP.GT.AND P0, PT, R18, 0.5, PT ;  /* 0x3f0000001200780b */ /* 0x004fda0003f04000 */
[----:B------:R-:W-:Y:S05]  /*76e0*/  @!P0 BRA `(.L_x_138) ;  /* 0x0000000000408947 */ /* 0x000fea0003800000 */
[----:B------:R-:W-:-:S06]  /*76f0*/  IMAD.WIDE.U32 R22, R19, 0x4, R2 ;  /* 0x0000000413167825 */ /* 0x000fcc00078e0002 */
[----:B------:R-:W2:Y:S02]  /*7700*/  LDG.E R22, desc[UR10][R22.64] ;  /* 0x0000000a16167981 */ /* 0x000ea4000c1e1900 */
[----:B--2---:R-:W-:-:S13]  /*7710*/  ISETP.GE.AND P0, PT, R22, UR4, PT ;  /* 0x0000000416007c0c */ /* 0x004fda000bf06270 */
[----:B------:R-:W-:Y:S05]  /*7720*/  @P0 BRA `(.L_x_138) ;  /* 0x0000000000300947 */ /* 0x000fea0003800000 */
[----:B------:R-:W-:-:S06]  /*7730*/  IMAD.WIDE.U32 R22, R19, 0x4, R4 ;  /* 0x0000000413167825 */ /* 0x000fcc00078e0004 */
        /* <DEDUP_REMOVED lines=11> */
.L_x_138:
[----:B------:R-:W-:Y:S05]  /*77f0*/  BSYNC.RECONVERGENT B0 ;  /* 0x0000000000007941 */ /* 0x000fea0003800200 */
.L_x_137:
[----:B------:R-:W-:-:S09]  /*7800*/  UISETP.NE.AND UP0, UPT, UR9, 0x1, UPT ;  /* 0x000000010900788c */ /* 0x000fd2000bf05270 */
[----:B------:R-:W-:Y:S05]  /*7810*/  BRA.U !UP0, `(.L_x_136) ;  /* 0x0000000108b07547 */ /* 0x000fea000b800000 */
        /* <DEDUP_REMOVED lines=10> */
[----:B------:R-:W-:Y:S02]  /*78c0*/  MOV R24, 0x1 ;  /* 0x0000000100187802 */ /* 0x000fe40000000f00 */
        /* <DEDUP_REMOVED lines=9> */
.L_x_140:
[----:B------:R-:W-:Y:S05]  /*7960*/  BSYNC.RECONVERGENT B0 ;  /* 0x0000000000007941 */ /* 0x000fea0003800200 */
.L_x_139:
        /* <DEDUP_REMOVED lines=22> */
.L_x_141:
[----:B------:R-:W-:Y:S05]  /*7ad0*/  BSYNC.RECONVERGENT B0 ;  /* 0x0000000000007941 */ /* 0x000fea0003800200 */
.L_x_136:
[----:B------:R-:W-:Y:S01]  /*7ae0*/  LOP3.LUT R15, RZ, R15, RZ, 0x33, !PT ;  /* 0x0000000fff0f7212 */ /* 0x000fe200078e33ff */
[----:B------:R-:W0:Y:S01]  /*7af0*/  LDCU UR14, c[0x0][0x3a8] ;  /* 0x00007500ff0e77ac */ /* 0x000e220008000800 */
[----:B------:R-:W-:Y:S04]  /*7b00*/  BSSY.RECONVERGENT B0, `(.L_x_142) ;  /* 0x000002e000007945 */ /* 0x000fe80003800200 */
[----:B------:R-:W1:Y:S08]  /*7b10*/  BREV R15, R15 ;  /* 0x0000000f000f7301 */ /* 0x000e700000000000 */
[----:B-1----:R-:W1:Y:S02]  /*7b20*/  FLO.U32.SH R21, R15 ;  /* 0x0000000f00157300 */ /* 0x002e6400000e0400 */
[----:B-1----:R-:W-:-:S13]  /*7b30*/  ISETP.GE.U32.AND P0, PT, R21, 0x20, PT ;  /* 0x000000201500780c */ /* 0x002fda0003f06070 */
[----:B0-----:R-:W-:Y:S05]  /*7b40*/  @!P0 BRA `(.L_x_143) ;  /* 0x0000000000a48947 */ /* 0x001fea0003800000 */
[----:B------:R-:W-:-:S06]  /*7b50*/  LOP3.LUT R20, RZ, R20, RZ, 0x33, !PT ;  /* 0x00000014ff147212 */ /* 0x000fcc00078e33ff */
[----:B------:R-:W0:Y:S08]  /*7b60*/  BREV R20, R20 ;  /* 0x0000001400147301 */ /* 0x000e300000000000 */
[----:B0-----:R-:W0:Y:S02]  /*7b70*/  FLO.U32.SH R21, R20 ;  /* 0x0000001400157300 */ /* 0x001e2400000e0400 */
[----:B0-----:R-:W-:-:S13]  /*7b80*/  ISETP.GE.U32.AND P0, PT, R21, 0x20, PT ;  /* 0x000000201500780c */ /* 0x001fda0003f06070 */
[----:B------:R-:W-:Y:S05]  /*7b90*/  @!P0 BRA `(.L_x_144) ;  /* 0x00000000008c8947 */ /* 0x000fea0003800000 */
[----:B------:R-:W-:Y:S01]  /*7ba0*/  BSSY.RECONVERGENT B1, `(.L_x_145) ;  /* 0x0000021000017945 */ /* 0x000fe20003800200 */
[----:B------:R-:W-:-:S07]  /*7bb0*/  IMAD.MOV.U32 R21, RZ, RZ, 0x40 ;  /* 0x00000040ff157424 */ /* 0x000fce00078e00ff */
.L_x_151:
[----:B------:R-:W0:Y:S01]  /*7bc0*/  LDC.64 R16, c[0x0][0x380] ;  /* 0x0000e000ff107b82 */ /* 0x000e220000000a00 */
[----:B------:R-:W-:Y:S01]  /*7bd0*/  BSSY.RELIABLE B2, `(.L_x_146) ;  /* 0x000001b000027945 */ /* 0x000fe20003800100 */
[----:B------:R-:W-:-:S07]  /*7be0*/  IMAD.MOV.U32 R15, RZ, RZ, RZ ;  /* 0x000000ffff0f7224 */ /* 0x000fce00078e00ff */
.L_x_150:
[----:B------:R-:W-:-:S04]  /*7bf0*/  IMAD.IADD R19, R14, 0x1, R15 ;  /* 0x000000010e137824 */ /* 0x000fc800078e020f */
[----:B0-----:R-:W-:-:S06]  /*7c00*/  IMAD.WIDE R18, R19, 0x4, R16 ;  /* 0x0000000413127825 */ /* 0x001fcc00078e0210 */
[----:B------:R-:W2:Y:S02]  /*7c10*/  LDG.E.CONSTANT R18, desc[UR10][R18.64] ;  /* 0x0000000a12127981 */ /* 0x000ea4000c1e9900 */
[----:B--2---:R-:W-:-:S13]  /*7c20*/  FSETP.GT.AND P0, PT, R18, 0.5, PT ;  /* 0x3f0000001200780b */ /* 0x004fda0003f04000 */
[----:B------:R-:W-:Y:S05]  /*7c30*/  @!P0 BRA `(.L_x_147) ;  /* 0x0000000000208947 */ /* 0x000fea0003800000 */
[----:B------:R-:W-:-:S06]  /*7c40*/  IMAD.WIDE.U32 R18, R15, 0x4, R2 ;  /* 0x000000040f127825 */ /* 0x000fcc00078e0002 */
[----:B------:R-:W2:Y:S02]  /*7c50*/  LDG.E R18, desc[UR10][R18.64] ;  /* 0x0000000a12127981 */ /* 0x000ea4000c1e1900 */
[----:B--2---:R-:W-:-:S13]  /*7c60*/  ISETP.GE.AND P0, PT, R18, UR4, PT ;  /* 0x0000000412007c0c */ /* 0x004fda000bf06270 */
[----:B------:R-:W-:Y:S05]  /*7c70*/  @P0 BRA `(.L_x_147) ;  /* 0x0000000000100947 */ /* 0x000fea0003800000 */
[----:B------:R-:W-:-:S06]  /*7c80*/  IMAD.WIDE.U32 R18, R15, 0x4, R4 ;  /* 0x000000040f127825 */ /* 0x000fcc00078e0004 */
[----:B------:R-:W2:Y:S02]  /*7c90*/  LDG.E R18, desc[UR10][R18.64] ;  /* 0x0000000a12127981 */ /* 0x000ea4000c1e1900 */
[----:B--2---:R-:W-:-:S13]  /*7ca0*/  ISETP.NE.AND P0, PT, R18, R21, PT ;  /* 0x000000151200720c */ /* 0x004fda0003f05270 */
[----:B------:R-:W-:Y:S05]  /*7cb0*/  @!P0 BRA `(.L_x_148) ;  /* 0x0000000000148947 */ /* 0x000fea0003800000 */
.L_x_147:
[----:B------:R-:W-:-:S05]  /*7cc0*/  VIADD R15, R15, 0x1 ;  /* 0x000000010f0f7836 */ /* 0x000fca0000000000 */
[----:B------:R-:W-:-:S13]  /*7cd0*/  ISETP.NE.AND P0, PT, R15, UR14, PT ;  /* 0x0000000e0f007c0c */ /* 0x000fda000bf05270 */
[----:B------:R-:W-:Y:S05]  /*7ce0*/  @!P0 BREAK.RELIABLE B2 ;  /* 0x0000000000028942 */ /* 0x000fea0003800100 */
[----:B------:R-:W-:Y:S05]  /*7cf0*/  @!P0 BRA `(.L_x_149) ;  /* 0x00000000002c8947 */ /* 0x000fea0003800000 */
[----:B------:R-:W-:Y:S05]  /*7d00*/  BRA `(.L_x_150) ;  /* 0xfffffffc00b87947 */ /* 0x000fea000383ffff */
.L_x_148:
[----:B------:R-:W0:Y:S01]  /*7d10*/  LDCU UR15, c[0x0][0x3b0] ;  /* 0x00007600ff0f77ac */ /* 0x000e220008000800 */
[----:B------:R-:W-:Y:S01]  /*7d20*/  VIADD R15, R21, 0x1 ;  /* 0x00000001150f7836 */ /* 0x000fe20000000000 */
[----:B------:R-:W1:Y:S04]  /*7d30*/  LDCU UR5, c[0x0][0x3b0] ;  /* 0x00007600ff0577ac */ /* 0x000e680008000800 */
[----:B0-----:R-:W-:Y:S02]  /*7d40*/  ISETP.NE.AND P0, PT, R15, UR15, PT ;  /* 0x0000000f0f007c0c */ /* 0x001fe4000bf05270 */
[----:B-1----:R-:W-:-:S11]  /*7d50*/  MOV R21, UR5 ;  /* 0x0000000500157c02 */ /* 0x002fd60008000f00 */
[----:B------:R-:W-:Y:S05]  /*7d60*/  @!P0 BREAK.RELIABLE B2 ;  /* 0x0000000000028942 */ /* 0x000fea0003800100 */
[----:B------:R-:W-:Y:S05]  /*7d70*/  @!P0 BRA `(.L_x_149) ;  /* 0x00000000000c8947 */ /* 0x000fea0003800000 */
[----:B------:R-:W-:Y:S05]  /*7d80*/  BSYNC.RELIABLE B2 ;  /* 0x0000000000027941 */ /* 0x000fea0003800100 */
.L_x_146:
[----:B------:R-:W-:Y:S01]  /*7d90*/  IMAD.MOV.U32 R21, RZ, RZ, R15 ;  /* 0x000000ffff157224 */ /* 0x000fe200078e000f */
[----:B------:R-:W-:Y:S06]  /*7da0*/  BRA `(.L_x_151) ;  /* 0xfffffffc00847947 */ /* 0x000fec000383ffff */
.L_x_149:
[----:B------:R-:W-:Y:S05]  /*7db0*/  BSYNC.RECONVERGENT B1 ;  /* 0x0000000000017941 */ /* 0x000fea0003800200 */
.L_x_145:
[----:B------:R-:W-:Y:S05]  /*7dc0*/  BRA `(.L_x_143) ;  /* 0x0000000000047947 */ /* 0x000fea0003800000 */
.L_x_144:
[----:B------:R-:W-:-:S07]  /*7dd0*/  VIADD R21, R21, 0x20 ;  /* 0x0000002015157836 */ /* 0x000fce0000000000 */
.L_x_143:
[----:B------:R-:W-:Y:S05]  /*7de0*/  BSYNC.RECONVERGENT B0 ;  /* 0x0000000000007941 */ /* 0x000fea0003800200 */
.L_x_142:
[----:B------:R-:W-:Y:S05]  /*7df0*/  WARPSYNC.ALL ;  /* 0x0000000000007948 */ /* 0x000fea0003800000 */
[----:B------:R-:W0:Y:S01]  /*7e00*/  LDCU UR5, c[0x0][0x3a8] ;  /* 0x00007500ff0577ac */ /* 0x000e220008000800 */
[----:B------:R-:W-:Y:S01]  /*7e10*/  IMAD.WIDE R14, R13, 0x4, R4 ;  /* 0x000000040d0e7825 */ /* 0x000fe200078e0204 */
[----:B------:R-:W-:Y:S01]  /*7e20*/  VIMNMX R0, PT, PT, R21, R0, !PT ;  /* 0x0000000015007248 */ /* 0x000fe20007fe0100 */
[----:B------:R-:W-:-:S03]  /*7e30*/  UIADD3 UR4, UPT, UPT, UR4, 0x1, URZ ;  /* 0x0000000104047890 */ /* 0x000fc6000fffe0ff */
[----:B------:R1:W-:Y:S01]  /*7e40*/  STG.E desc[UR10][R14.64], R21 ;  /* 0x000000150e007986 */ /* 0x0003e2000c10190a */
[----:B0-----:R-:W-:-:S09]  /*7e50*/  UISETP.NE.AND UP0, UPT, UR4, UR5, UPT ;  /* 0x000000050400728c */ /* 0x001fd2000bf05270 */
[----:B-1----:R-:W-:Y:S05]  /*7e60*/  BRA.U !UP0, `(.L_x_152) ;  /* 0x0000000d08187547 */ /* 0x002fea000b800000 */
[----:B------:R-:W-:Y:S05]  /*7e70*/  BRA `(.L_x_153) ;  /* 0xfffffff000407947 */ /* 0x000fea000383ffff */
.L_x_125:
[----:B------:R-:W-:Y:S01]  /*7e80*/  IMAD.MOV.U32 R9, RZ, RZ, RZ ;  /* 0x000000ffff097224 */ /* 0x000fe200078e00ff */
[----:B------:R-:W-:Y:S01]  /*7e90*/  ULOP3.LUT UR4, UR5, 0x3, URZ, 0xc0, !UPT ;  /* 0x0000000305047892 */ /* 0x000fe2000f8ec0ff */
[----:B------:R-:W-:Y:S01]  /*7ea0*/  IMAD.MOV.U32 R0, RZ, RZ, RZ ;  /* 0x000000ffff007224 */ /* 0x000fe200078e00ff */
[----:B------:R-:W-:-:S12]  /*7eb0*/  ULOP3.LUT UR5, UR5, 0x7ffffffc, URZ, 0xc0, !UPT ;  /* 0x7ffffffc05057892 */ /* 0x000fd8000f8ec0ff */
.L_x_172:
[----:B------:R-:W-:-:S05]  /*7ec0*/  IMAD.WIDE.U32 R12, R9, 0x4, R6 ;  /* 0x00000004090c7825 */ /* 0x000fca00078e0006 */
[----:B0--3--:R0:W5:Y:S01]  /*7ed0*/  LDG.E R11, desc[UR10][R12.64] ;  /* 0x0000000a0c0b7981 */ /* 0x009162000c1e1900 */
[----:B------:R-:W-:Y:S01]  /*7ee0*/  UISETP.GE.U32.AND UP0, UPT, UR13, 0x3, UPT ;  /* 0x000000030d00788c */ /* 0x000fe2000bf06070 */
[----:B-12---:R-:W-:Y:S01]  /*7ef0*/  CS2R R14, SRZ ;  /* 0x00000000000e7805 */ /* 0x006fe2000001ff00 */
[----:B------:R-:W-:-:S07]  /*7f00*/  IMAD.MOV.U32 R10, RZ, RZ, RZ ;  /* 0x000000ffff0a7224 */ /* 0x000fce00078e00ff */
[----:B0-----:R-:W-:Y:S05]  /*7f10*/  BRA.U !UP0, `(.L_x_154) ;  /* 0x0000000508787547 */ /* 0x001fea000b800000 */
[----:B------:R-:W0:Y:S01]  /*7f20*/  LDC.64 R12, c[0x0][0x380] ;  /* 0x0000e000ff0c7b82 */ /* 0x000e220000000a00 */
[----:B------:R-:W-:Y:S01]  /*7f30*/  CS2R R14, SRZ ;  /* 0x00000000000e7805 */ /* 0x000fe2000001ff00 */
[----:B------:R-:W-:Y:S01]  /*7f40*/  IMAD.MOV.U32 R10, RZ, RZ, RZ ;  /* 0x000000ffff0a7224 */ /* 0x000fe200078e00ff */
[----:B------:R-:W1:Y:S06]  /*7f50*/  LDCU UR6, c[0x0][0x3a8] ;  /* 0x00007500ff0677ac */ /* 0x000e6c0008000800 */
.L_x_163:
[----:B-1---5:R-:W-:-:S04]  /*7f60*/  IMAD R17, R11, UR6, R15 ;  /* 0x000000060b117c24 */ /* 0x022fc8000f8e020f */
[----:B0-----:R-:W-:-:S05]  /*7f70*/  IMAD.WIDE R16, R17, 0x4, R12 ;  /* 0x0000000411107825 */ /* 0x001fca00078e020c */
[----:B------:R-:W2:Y:S04]  /*7f80*/  LDG.E.CONSTANT R21, desc[UR10][R16.64] ;  /* 0x0000000a10157981 */ /* 0x000ea8000c1e9900 */
[----:B------:R-:W3:Y:S04]  /*7f90*/  LDG.E.CONSTANT R18, desc[UR10][R16.64+0x4] ;  /* 0x0000040a10127981 */ /* 0x000ee8000c1e9900 */
[----:B------:R-:W4:Y:S04]  /*7fa0*/  LDG.E.CONSTANT R19, desc[UR10][R16.64+0x8] ;  /* 0x0000080a10137981 */ /* 0x000f28000c1e9900 */
[----:B------:R-:W4:Y:S01]  /*7fb0*/  LDG.E.CONSTANT R20, desc[UR10][R16.64+0xc] ;  /* 0x00000c0a10147981 */ /* 0x000f22000c1e9900 */
[----:B------:R-:W-:Y:S01]  /*7fc0*/  BSSY.RECONVERGENT B0, `(.L_x_155) ;  /* 0x0000016000007945 */ /* 0x000fe20003800200 */
[----:B--2---:R-:W-:-:S02]  /*7fd0*/  FSETP.GT.AND P2, PT, R21, 0.5, PT ;  /* 0x3f0000001500780b */ /* 0x004fc40003f44000 */
[----:B---3--:R-:W-:Y:S02]  /*7fe0*/  FSETP.GT.AND P4, PT, R18, 0.5, PT ;  /* 0x3f0000001200780b */ /* 0x008fe40003f84000 */
[----:B----4-:R-:W-:Y:S02]  /*7ff0*/  FSETP.GT.AND P0, PT, R19, 0.5, PT ;  /* 0x3f0000001300780b */ /* 0x010fe40003f04000 */
[----:B------:R-:W-:-:S07]  /*8000*/  FSETP.GT.AND P1, PT, R20, 0.5, PT ;  /* 0x3f0000001400780b */ /* 0x000fce0003f24000 */
[----:B------:R-:W-:Y:S06]  /*8010*/  @!P2 BRA `(.L_x_156) ;  /* 0x000000000040a947 */ /* 0x000fec0003800000 */
[----:B------:R-:W-:-:S06]  /*8020*/  IMAD.WIDE.U32 R16, R15, 0x4, R2 ;  /* 0x000000040f107825 */ /* 0x000fcc00078e0002 */
[----:B------:R-:W2:Y:S02]  /*8030*/  LDG.E R16, desc[UR10][R16.64] ;  /* 0x0000000a10107981 */ /* 0x000ea4000c1e1900 */
[----:B--2---:R-:W-:-:S13]  /*8040*/  ISETP.GE.AND P2, PT, R16, R9, PT ;  /* 0x000000091000720c */ /* 0x004fda0003f46270 */
[----:B------:R-:W-:Y:S05]  /*8050*/  @P2 BRA `(.L_x_156) ;  /* 0x0000000000302947 */ /* 0x000fea0003800000 */
[----:B------:R-:W-:-:S06]  /*8060*/  IMAD.WIDE.U32 R16, R15, 0x4, R4 ;  /* 0x000000040f107825 */ /* 0x000fcc00078e0004 */
[----:B------:R-:W2:Y:S01]  /*8070*/  LDG.E R16, desc[UR10][R16.64] ;  /* 0x0000000a10107981 */ /* 0x000ea2000c1e1900 */
[----:B------:R-:W-:Y:S01]  /*8080*/  IMAD.MOV.U32 R20, RZ, RZ, 0x1 ;  /* 0x00000001ff147424 */ /* 0x000fe200078e00ff */
[----:B--2---:R-:W-:-:S13]  /*8090*/  ISETP.GT.U32.AND P2, PT, R16, 0x1f, PT ;  /* 0x0000001f1000780c */ /* 0x004fda0003f44070 */
[C---:B------:R-:W-:Y:S01]  /*80a0*/  @P2 LOP3.LUT R18, R16.reuse, 0xffffffe0, RZ, 0xc0, !PT ;  /* 0xffffffe010122812 */ /* 0x040fe200078ec0ff */
[----:B------:R-:W-:-:S03]  /*80b0*/  @P2 VIADD R19, R16, 0xffffffe0 ;  /* 0xffffffe010132836 */ /* 0x000fc60000000000 */
[----:B------:R-:W-:Y:S02]  /*80c0*/  @P2 ISETP.NE.AND P3, PT, R18, 0x20, PT ;  /* 0x000000201200280c */ /* 0x000fe40003f65270 */
[C---:B------:R-:W-:Y:S02]  /*80d0*/  @P2 SHF.L.U32 R18, R20.reuse, R19, RZ ;  /* 0x0000001314122219 */ /* 0x040fe400000006ff */
[----:B------:R-:W-:Y:S02]  /*80e0*/  @!P2 SHF.L.U32 R19, R20, R16, RZ ;  /* 0x000000101413a219 */ /* 0x000fe400000006ff */
[----:B------:R-:W-:Y:S02]  /*80f0*/  @P2 SEL R21, R18, RZ, !P3 ;  /* 0x000000ff12152207 */ /* 0x000fe40005800000 */
[----:B------:R-:W-:Y:S02]  /*8100*/  @!P2 LOP3.LUT R10, R19, R10, RZ, 0xfc, !PT ;  /* 0x0000000a130aa212 */ /* 0x000fe400078efcff */
[----:B------:R-:W-:-:S07]  /*8110*/  @P2 LOP3.LUT R14, R21, R14, RZ, 0xfc, !PT ;  /* 0x0000000e150e2212 */ /* 0x000fce00078efcff */
.L_x_156:
[----:B------:R-:W-:Y:S05]  /*8120*/  BSYNC.RECONVERGENT B0 ;  /* 0x0000000000007941 */ /* 0x000fea0003800200 */
.L_x_155:
[----:B------:R-:W-:Y:S04]  /*8130*/  BSSY.RECONVERGENT B0, `(.L_x_157) ;  /* 0x0000012000007945 */ /* 0x000fe80003800200 */
[----:B------:R-:W-:Y:S05]  /*8140*/  @!P4 BRA `(.L_x_158) ;  /* 0x000000000040c947 */ /* 0x000fea0003800000 */
[----:B------:R-:W-:-:S06]  /*8150*/  IMAD.WIDE.U32 R16, R15, 0x4, R2 ;  /* 0x000000040f107825 */ /* 0x000fcc00078e0002 */
[----:B------:R-:W2:Y:S02]  /*8160*/  LDG.E R16, desc[UR10][R16.64+0x4] ;  /* 0x0000040a10107981 */ /* 0x000ea4000c1e1900 */
[----:B--2---:R-:W-:-:S13]  /*8170*/  ISETP.GE.AND P2, PT, R16, R9, PT ;  /* 0x000000091000720c */ /* 0x004fda0003f46270 */
[----:B------:R-:W-:Y:S05]  /*8180*/  @P2 BRA `(.L_x_158) ;  /* 0x0000000000302947 */ /* 0x000fea0003800000 */
[----:B------:R-:W-:-:S06]  /*8190*/  IMAD.WIDE.U32 R16, R15, 0x4, R4 ;  /* 0x000000040f107825 */ /* 0x000fcc00078e0004 */
        /* <DEDUP_REMOVED lines=11> */
.L_x_158:
[----:B------:R-:W-:Y:S05]  /*8250*/  BSYNC.RECONVERGENT B0 ;  /* 0x0000000000007941 */ /* 0x000fea0003800200 */
.L_x_157:
        /* <DEDUP_REMOVED lines=18> */
.L_x_160:
[----:B------:R-:W-:Y:S05]  /*8380*/  BSYNC.RECONVERGENT B0 ;  /* 0x0000000000007941 */ /* 0x000fea0003800200 */
.L_x_159:
        /* <DEDUP_REMOVED lines=18> */
.L_x_162:
[----:B------:R-:W-:Y:S05]  /*84b0*/  BSYNC.RECONVERGENT B0 ;  /* 0x0000000000007941 */ /* 0x000fea0003800200 */
.L_x_161:
[----:B------:R-:W-:-:S05]  /*84c0*/  VIADD R15, R15, 0x4 ;  /* 0x000000040f0f7836 */ /* 0x000fca0000000000 */
[----:B------:R-:W-:-:S13]  /*84d0*/  ISETP.NE.AND P0, PT, R15, UR5, PT ;  /* 0x000000050f007c0c */ /* 0x000fda000bf05270 */
[----:B------:R-:W-:Y:S05]  /*84e0*/  @P0 BRA `(.L_x_163) ;  /* 0xfffffff8009c0947 */ /* 0x000fea000383ffff */
[----:B------:R-:W-:-:S07]  /*84f0*/  IMAD.U32 R15, RZ, RZ, UR5 ;  /* 0x00000005ff0f7e24 */ /* 0x000fce000f8e00ff */
.L_x_154:
[----:B------:R-:W-:-:S09]  /*8500*/  UISETP.NE.AND UP0, UPT, UR4, URZ, UPT ;  /* 0x000000ff0400728c */ /* 0x000fd2000bf05270 */
[----:B------:R-:W-:Y:S05]  /*8510*/  BRA.U !UP0, `(.L_x_164) ;  /* 0x00000005081c7547 */ /* 0x000fea000b800000 */
[----:B------:R-:W0:Y:S01]  /*8520*/  LDC.64 R12, c[0x0][0x380] ;  /* 0x0000e000ff0c7b82 */ /* 0x000e220000000a00 */
[----:B------:R-:W1:Y:S02]  /*8530*/  LDCU UR6, c[0x0][0x3a8] ;  /* 0x00007500ff0677ac */ /* 0x000e640008000800 */
[----:B-1---5:R-:W-:-:S04]  /*8540*/  IMAD R17, R11, UR6, R15 ;  /* 0x000000060b117c24 */ /* 0x022fc8000f8e020f */
[----:B0-----:R-:W-:-:S05]  /*8550*/  IMAD.WIDE R12, R17, 0x4, R12 ;  /* 0x00000004110c7825 */ /* 0x001fca00078e020c */
[----:B------:R-:W2:Y:S01]  /*8560*/  LDG.E.CONSTANT R16, desc[UR10][R12.64] ;  /* 0x0000000a0c107981 */ /* 0x000ea2000c1e9900 */
[----:B------:R-:W-:Y:S01]  /*8570*/  BSSY.RECONVERGENT B0, `(.L_x_165) ;  /* 0x0000013000007945 */ /* 0x000fe20003800200 */
[----:B--2---:R-:W-:-:S13]  /*8580*/  FSETP.GT.AND P0, PT, R16, 0.5, PT ;  /* 0x3f0000001000780b */ /* 0x004fda0003f04000 */
        /* <DEDUP_REMOVED lines=9> */
[C---:B------:R-:W-:Y:S02]  /*8620*/  @P0 LOP3.LUT R18, R16.reuse, 0xffffffe0, RZ, 0xc0, !PT ;  /* 0xffffffe010120812 */ /* 0x040fe400078ec0ff */
[----:B------:R-:W-:Y:S02]  /*8630*/  @P0 IADD3 R19, PT, PT, R16, -0x20, RZ ;  /* 0xffffffe010130810 */ /* 0x000fe40007ffe0ff */
[----:B------:R-:W-:Y:S02]  /*8640*/  @P0 ISETP.NE.AND P1, PT, R18, 0x20, PT ;  /* 0x000000201200080c */ /* 0x000fe40003f25270 */
[C---:B------:R-:W-:Y:S02]  /*8650*/  @P0 SHF.L.U32 R19, R21.reuse, R19, RZ ;  /* 0x0000001315130219 */ /* 0x040fe400000006ff */
[----:B------:R-:W-:Y:S02]  /*8660*/  @!P0 SHF.L.U32 R21, R21, R16, RZ ;  /* 0x0000001015158219 */ /* 0x000fe400000006ff */
[----:B------:R-:W-:-:S02]  /*8670*/  @P0 SEL R19, R19, RZ, !P1 ;  /* 0x000000ff13130207 */ /* 0x000fc40004800000 */
[----:B------:R-:W-:Y:S02]  /*8680*/  @!P0 LOP3.LUT R10, R21, R10, RZ, 0xfc, !PT ;  /* 0x0000000a150a8212 */ /* 0x000fe400078efcff */
[----:B------:R-:W-:-:S07]  /*8690*/  @P0 LOP3.LUT R14, R19, R14, RZ, 0xfc, !PT ;  /* 0x0000000e130e0212 */ /* 0x000fce00078efcff */
.L_x_166:
[----:B------:R-:W-:Y:S05]  /*86a0*/  BSYNC.RECONVERGENT B0 ;  /* 0x0000000000007941 */ /* 0x000fea0003800200 */
.L_x_165:
        /* <DEDUP_REMOVED lines=22> */
.L_x_168:
[----:B------:R-:W-:Y:S05]  /*8810*/  BSYNC.RECONVERGENT B0 ;  /* 0x0000000000007941 */ /* 0x000fea0003800200 */
.L_x_167:
        /* <DEDUP_REMOVED lines=22> */
.L_x_169:
[----:B------:R-:W-:Y:S05]  /*8980*/  BSYNC.RECONVERGENT B0 ;  /* 0x0000000000007941 */ /* 0x000fea0003800200 */
.L_x_164:
[----:B------:R-:W-:Y:S01]  /*8990*/  LOP3.LUT R10, RZ, R10, RZ, 0x33, !PT ;  /* 0x0000000aff0a7212 */ /* 0x000fe200078e33ff */
[----:B------:R-:W-:Y:S05]  /*89a0*/  BSSY.RECONVERGENT B0, `(.L_x_170) ;  /* 0x000000b000007945 */ /* 0x000fea0003800200 */
[----:B------:R-:W0:Y:S08]  /*89b0*/  BREV R10, R10 ;  /* 0x0000000a000a7301 */ /* 0x000e300000000000 */
[----:B0-----:R-:W0:Y:S02]  /*89c0*/  FLO.U32.SH R13, R10 ;  /* 0x0000000a000d7300 */ /* 0x001e2400000e0400 */
[----:B0-----:R-:W-:-:S13]  /*89d0*/  ISETP.GE.U32.AND P0, PT, R13, 0x20, PT ;  /* 0x000000200d00780c */ /* 0x001fda0003f06070 */
[----:B------:R-:W-:Y:S05]  /*89e0*/  @!P0 BRA `(.L_x_171) ;  /* 0x0000000000188947 */ /* 0x000fea0003800000 */
[----:B------:R-:W-:-:S06]  /*89f0*/  LOP3.LUT R14, RZ, R14, RZ, 0x33, !PT ;  /* 0x0000000eff0e7212 */ /* 0x000fcc00078e33ff */
[----:B------:R-:W0:Y:S08]  /*8a00*/  BREV R14, R14 ;  /* 0x0000000e000e7301 */ /* 0x000e300000000000 */
[----:B0-----:R-:W0:Y:S02]  /*8a10*/  FLO.U32.SH R13, R14 ;  /* 0x0000000e000d7300 */ /* 0x001e2400000e0400 */
[C---:B0-----:R-:W-:Y:S01]  /*8a20*/  ISETP.GE.U32.AND P0, PT, R13.reuse, 0x20, PT ;  /* 0x000000200d00780c */ /* 0x041fe20003f06070 */
[----:B------:R-:W-:-:S12]  /*8a30*/  VIADD R13, R13, 0x20 ;  /* 0x000000200d0d7836 */ /* 0x000fd80000000000 */
[----:B------:R-:W0:Y:S02]  /*8a40*/  @P0 LDC R13, c[0x0][0x3b0] ;  /* 0x0000ec00ff0d0b82 */ /* 0x000e240000000800 */
.L_x_171:
[----:B------:R-:W-:Y:S05]  /*8a50*/  BSYNC.RECONVERGENT B0 ;  /* 0x0000000000007941 */ /* 0x000fea0003800200 */
.L_x_170:
[----:B------:R-:W1:Y:S01]  /*8a60*/  LDCU UR6, c[0x0][0x3a8] ;  /* 0x00007500ff0677ac */ /* 0x000e620008000800 */
[----:B-----5:R-:W-:Y:S01]  /*8a70*/  IMAD.WIDE R10, R11, 0x4, R4 ;  /* 0x000000040b0a7825 */ /* 0x020fe200078e0204 */
[----:B0-----:R-:W-:-:S03]  /*8a80*/  VIMNMX R0, PT, PT, R13, R0, !PT ;  /* 0x000000000d007248 */ /* 0x001fc60007fe0100 */
[----:B------:R-:W-:Y:S01]  /*8a90*/  VIADD R9, R9, 0x1 ;  /* 0x0000000109097836 */ /* 0x000fe20000000000 */
[----:B------:R4:W-:Y:S04]  /*8aa0*/  STG.E desc[UR10][R10.64], R13 ;  /* 0x0000000d0a007986 */ /* 0x0009e8000c10190a */
[----:B-1----:R-:W-:-:S13]  /*8ab0*/  ISETP.NE.AND P0, PT, R9, UR6, PT ;  /* 0x0000000609007c0c */ /* 0x002fda000bf05270 */
[----:B----4-:R-:W-:Y:S05]  /*8ac0*/  @P0 BRA `(.L_x_172) ;  /* 0xfffffff000fc0947 */ /* 0x010fea000383ffff */
.L_x_152:
[----:B------:R-:W-:-:S07]  /*8ad0*/  VIADD R9, R0, 0x1 ;  /* 0x0000000100097836 */ /* 0x000fce0000000000 */
.L_x_118:
[----:B------:R-:W3:Y:S01]  /*8ae0*/  LDCU.64 UR4, c[0x0][0x398] ;  /* 0x00007300ff0477ac */ /* 0x000ee20008000a00 */
[----:B------:R-:W-:Y:S02]  /*8af0*/  SHF.R.S32.HI R3, RZ, 0x1f, R8 ;  /* 0x0000001fff037819 */ /* 0x000fe40000011408 */
[----:B---3--:R-:W-:-:S04]  /*8b00*/  LEA R2, P0, R8, UR4, 0x2 ;  /* 0x0000000408027c11 */ /* 0x008fc8000f8010ff */
[----:B------:R-:W-:-:S05]  /*8b10*/  LEA.HI.X R3, R8, UR5, R3, 0x2, P0 ;  /* 0x0000000508037c11 */ /* 0x000fca00080f1403 */
[----:B------:R-:W-:Y:S01]  /*8b20*/  STG.E desc[UR10][R2.64], R9 ;  /* 0x0000000902007986 */ /* 0x000fe2000c10190a */
[----:B------:R-:W-:Y:S05]  /*8b30*/  EXIT ;  /* 0x000000000000794d */ /* 0x000fea0003800000 */
        .weak           $__internal_1_$__cuda_sm20_rcp_rn_f32_slowpath
        .type           $__internal_1_$__cuda_sm20_rcp_rn_f32_slowpath,@function
        .size           $__internal_1_$__cuda_sm20_rcp_rn_f32_slowpath,($__internal_2_$__cuda_sm3x_div_rn_noftz_f32_slowpath - $__internal_1_$__cuda_sm20_rcp_rn_f32_slowpath)
$__internal_1_$__cuda_sm20_rcp_rn_f32_slowpath:
[----:B------:R-:W0:Y:S02]  /*8b40*/  LDC R14, c[0x0][0x3b4] ;  /* 0x0000ed00ff0e7b82 */ /* 0x000e240000000800 */
[----:B0-----:R-:W-:-:S05]  /*8b50*/  IMAD.SHL.U32 R17, R14, 0x2, RZ ;  /* 0x000000020e117824 */ /* 0x001fca00078e00ff */
[----:B------:R-:W-:-:S04]  /*8b60*/  SHF.R.U32.HI R15, RZ, 0x18, R17 ;  /* 0x00000018ff0f7819 */ /* 0x000fc80000011611 */
[----:B------:R-:W-:-:S13]  /*8b70*/  ISETP.NE.U32.AND P0, PT, R15, RZ, PT ;  /* 0x000000ff0f00720c */ /* 0x000fda0003f05070 */
[----:B------:R-:W-:Y:S05]  /*8b80*/  @P0 BRA `(.L_x_173) ;  /* 0x0000000000280947 */ /* 0x000fea0003800000 */
[----:B------:R-:W-:-:S13]  /*8b90*/  ISETP.NE.AND P0, PT, R17, RZ, PT ;  /* 0x000000ff1100720c */ /* 0x000fda0003f05270 */
[----:B------:R2:W3:Y:S01]  /*8ba0*/  @!P0 MUFU.RCP R15, R14 ;  /* 0x0000000e000f8308 */ /* 0x0004e20000001000 */
[----:B------:R-:W-:Y:S05]  /*8bb0*/  @!P0 BRA `(.L_x_174) ;  /* 0x0000000000a48947 */ /* 0x000fea0003800000 */
[----:B------:R-:W-:-:S04]  /*8bc0*/  FFMA R17, R14, 1.84467440737095516160e+19, RZ ;  /* 0x5f8000000e117823 */ /* 0x000fc800000000ff */
[----:B--2---:R-:W3:Y:S02]  /*8bd0*/  MUFU.RCP R14, R17 ;  /* 0x00000011000e7308 */ /* 0x004ee40000001000 */
[----:B---3--:R-:W-:-:S04]  /*8be0*/  FFMA R15, R17, R14, -1 ;  /* 0xbf800000110f7423 */ /* 0x008fc8000000000e */
[----:B------:R-:W-:-:S04]  /*8bf0*/  FADD.FTZ R15, -R15, -RZ ;  /* 0x800000ff0f0f7221 */ /* 0x000fc80000010100 */
[----:B------:R-:W-:-:S04]  /*8c00*/  FFMA R14, R14, R15, R14 ;  /* 0x0000000f0e0e7223 */ /* 0x000fc8000000000e */
[----:B------:R-:W-:Y:S01]  /*8c10*/  FFMA R15, R14, 1.84467440737095516160e+19, RZ ;  /* 0x5f8000000e0f7823 */ /* 0x000fe200000000ff */
[----:B------:R-:W-:Y:S06]  /*8c20*/  BRA `(.L_x_174) ;  /* 0x0000000000887947 */ /* 0x000fec0003800000 */
.L_x_173:
[----:B------:R-:W-:-:S04]  /*8c30*/  IADD3 R17, PT, PT, R15, -0xfd, RZ ;  /* 0xffffff030f117810 */ /* 0x000fc80007ffe0ff */
[----:B------:R-:W-:-:S13]  /*8c40*/  ISETP.GT.U32.AND P0, PT, R17, 0x1, PT ;  /* 0x000000011100780c */ /* 0x000fda0003f04070 */
[----:B------:R-:W-:Y:S05]  /*8c50*/  @P0 BRA `(.L_x_175) ;  /* 0x0000000000780947 */ /* 0x000fea0003800000 */
[----:B------:R-:W-:Y:S01]  /*8c60*/  LOP3.LUT R18, R14, 0x7fffff, RZ, 0xc0, !PT ;  /* 0x007fffff0e127812 */ /* 0x000fe200078ec0ff */
[----:B------:R-:W-:Y:S02]  /*8c70*/  IMAD.MOV.U32 R24, RZ, RZ, 0x3 ;  /* 0x00000003ff187424 */ /* 0x000fe400078e00ff */
[----:B------:R-:W-:Y:S01]  /*8c80*/  VIADD R15, R15, 0xffffff04 ;  /* 0xffffff040f0f7836 */ /* 0x000fe20000000000 */
[----:B------:R-:W-:Y:S02]  /*8c90*/  LOP3.LUT R18, R18, 0x3f800000, RZ, 0xfc, !PT ;  /* 0x3f80000012127812 */ /* 0x000fe400078efcff */
[----:B------:R-:W-:Y:S02]  /*8ca0*/  SHF.L.U32 R23, R24, R17, RZ ;  /* 0x0000001118177219 */ /* 0x000fe400000006ff */
[----:B------:R-:W0:Y:S02]  /*8cb0*/  MUFU.RCP R19, R18 ;  /* 0x0000001200137308 */ /* 0x000e240000001000 */
[----:B0-----:R-:W-:-:S04]  /*8cc0*/  FFMA R21, R18, R19, -1 ;  /* 0xbf80000012157423 */ /* 0x001fc80000000013 */
[----:B------:R-:W-:-:S04]  /*8cd0*/  FADD.FTZ R22, -R21, -RZ ;  /* 0x800000ff15167221 */ /* 0x000fc80000010100 */
[CCC-:B------:R-:W-:Y:S01]  /*8ce0*/  FFMA.RM R21, R19.reuse, R22.reuse, R19.reuse ;  /* 0x0000001613157223 */ /* 0x1c0fe20000004013 */
[----:B------:R-:W-:-:S04]  /*8cf0*/  FFMA.RP R22, R19, R22, R19 ;  /* 0x0000001613167223 */ /* 0x000fc80000008013 */
[C---:B------:R-:W-:Y:S02]  /*8d00*/  LOP3.LUT R19, R21.reuse, 0x7fffff, RZ, 0xc0, !PT ;  /* 0x007fffff15137812 */ /* 0x040fe400078ec0ff */
[----:B------:R-:W-:Y:S02]  /*8d10*/  FSETP.NEU.FTZ.AND P0, PT, R21, R22, PT ;  /* 0x000000161500720b */ /* 0x000fe40003f1d000 */
[----:B------:R-:W-:Y:S02]  /*8d20*/  LOP3.LUT R22, R19, 0x800000, RZ, 0xfc, !PT ;  /* 0x0080000013167812 */ /* 0x000fe400078efcff */
[----:B------:R-:W-:Y:S02]  /*8d30*/  SEL R19, RZ, 0xffffffff, !P0 ;  /* 0xffffffffff137807 */ /* 0x000fe40004000000 */
[----:B------:R-:W-:Y:S02]  /*8d40*/  LOP3.LUT R18, R23, R22, RZ, 0xc0, !PT ;  /* 0x0000001617127212 */ /* 0x000fe400078ec0ff */
[----:B------:R-:W-:Y:S01]  /*8d50*/  SHF.R.U32.HI R15, RZ, R15, R22 ;  /* 0x0000000fff0f7219 */ /* 0x000fe20000011616 */
[----:B------:R-:W-:Y:S01]  /*8d60*/  IMAD.MOV R19, RZ, RZ, -R19 ;  /* 0x000000ffff137224 */ /* 0x000fe200078e0a13 */
[----:B------:R-:W-:-:S04]  /*8d70*/  SHF.R.U32.HI R18, RZ, R17, R18 ;  /* 0x00000011ff127219 */ /* 0x000fc80000011612 */
[----:B------:R-:W-:Y:S02]  /*8d80*/  LOP3.LUT P1, RZ, R19, R17, R22, 0xf8, !PT ;  /* 0x0000001113ff7212 */ /* 0x000fe4000782f816 */
[C---:B------:R-:W-:Y:S02]  /*8d90*/  LOP3.LUT P0, RZ, R18.reuse, 0x1, RZ, 0xc0, !PT ;  /* 0x0000000112ff7812 */ /* 0x040fe4000780c0ff */
[----:B------:R-:W-:-:S04]  /*8da0*/  LOP3.LUT P2, RZ, R18, 0x2, RZ, 0xc0, !PT ;  /* 0x0000000212ff7812 */ /* 0x000fc8000784c0ff */
[----:B------:R-:W-:Y:S02]  /*8db0*/  PLOP3.LUT P0, PT, P0, P1, P2, 0xe0, 0x0 ;  /* 0x000000000000781c */ /* 0x000fe40000703c20 */
[----:B------:R-:W-:Y:S02]  /*8dc0*/  LOP3.LUT P1, RZ, R14, 0x7fffff, RZ, 0xc0, !PT ;  /* 0x007fffff0eff7812 */ /* 0x000fe4000782c0ff */
[----:B------:R-:W-:-:S05]  /*8dd0*/  SEL R17, RZ, 0x1, !P0 ;  /* 0x00000001ff117807 */ /* 0x000fca0004000000 */
[----:B------:R-:W-:-:S05]  /*8de0*/  IMAD.MOV R17, RZ, RZ, -R17 ;  /* 0x000000ffff117224 */ /* 0x000fca00078e0a11 */
[----:B------:R-:W-:-:S13]  /*8df0*/  ISETP.GE.AND P0, PT, R17, RZ, PT ;  /* 0x000000ff1100720c */ /* 0x000fda0003f06270 */
[----:B------:R-:W-:-:S04]  /*8e00*/  @!P0 VIADD R15, R15, 0x1 ;  /* 0x000000010f0f8836 */ /* 0x000fc80000000000 */
[----:B------:R-:W-:-:S05]  /*8e10*/  @!P1 IMAD.SHL.U32 R15, R15, 0x2, RZ ;  /* 0x000000020f0f9824 */ /* 0x000fca00078e00ff */
[----:B------:R-:W-:Y:S01]  /*8e20*/  LOP3.LUT R15, R15, 0x80000000, R14, 0xf8, !PT ;  /* 0x800000000f0f7812 */ /* 0x000fe200078ef80e */
[----:B------:R-:W-:Y:S06]  /*8e30*/  BRA `(.L_x_174) ;  /* 0x0000000000047947 */ /* 0x000fec0003800000 */
.L_x_175:
[----:B------:R0:W1:Y:S02]  /*8e40*/  MUFU.RCP R15, R14 ;  /* 0x0000000e000f7308 */ /* 0x0000640000001000 */
.L_x_174:
[----:B------:R-:W-:-:S04]  /*8e50*/  IMAD.MOV.U32 R17, RZ, RZ, 0x0 ;  /* 0x00000000ff117424 */ /* 0x000fc800078e00ff */
[----:B0123--:R-:W-:Y:S05]  /*8e60*/  RET.REL.NODEC R16 `(_Z30dense_parallel_coloring_tensorPKfS0_PiS1_Pfiiify) ;  /* 0xffffff7010647950 */ /* 0x00ffea0003c3ffff */
        .weak           $__internal_2_$__cuda_sm3x_div_rn_noftz_f32_slowpath
        .type           $__internal_2_$__cuda_sm3x_div_rn_noftz_f32_slowpath,@function
        .size           $__internal_2_$__cuda_sm3x_div_rn_noftz_f32_slowpath,(.L_x_291 - $__internal_2_$__cuda_sm3x_div_rn_noftz_f32_slowpath)
$__internal_2_$__cuda_sm3x_div_rn_noftz_f32_slowpath:
[----:B------:R-:W-:Y:S01]  /*8e70*/  SHF.R.U32.HI R17, RZ, 0x17, R19 ;  /* 0x00000017ff117819 */ /* 0x000fe20000011613 */
[--C-:B------:R-:W-:Y:S01]  /*8e80*/  IMAD.MOV.U32 R21, RZ, RZ, R14.reuse ;  /* 0x000000ffff157224 */ /* 0x100fe200078e000e */
[----:B------:R-:W-:Y:S02]  /*8e90*/  SHF.R.U32.HI R13, RZ, 0x17, R14 ;  /* 0x00000017ff0d7819 */ /* 0x000fe4000001160e */
[----:B------:R-:W-:Y:S02]  /*8ea0*/  LOP3.LUT R17, R17, 0xff, RZ, 0xc0, !PT ;  /* 0x000000ff11117812 */ /* 0x000fe400078ec0ff */
[----:B------:R-:W-:-:S03]  /*8eb0*/  LOP3.LUT R18, R13, 0xff, RZ, 0xc0, !PT ;  /* 0x000000ff0d127812 */ /* 0x000fc600078ec0ff */
[----:B------:R-:W-:Y:S01]  /*8ec0*/  VIADD R23, R17, 0xffffffff ;  /* 0xffffffff11177836 */ /* 0x000fe20000000000 */
[----:B------:R-:W-:-:S04]  /*8ed0*/  IADD3 R22, PT, PT, R18, -0x1, RZ ;  /* 0xffffffff12167810 */ /* 0x000fc80007ffe0ff */
[----:B------:R-:W-:-:S04]  /*8ee0*/  ISETP.GT.U32.AND P0, PT, R23, 0xfd, PT ;  /* 0x000000fd1700780c */ /* 0x000fc80003f04070 */
[----:B------:R-:W-:-:S13]  /*8ef0*/  ISETP.GT.U32.OR P0, PT, R22, 0xfd, P0 ;  /* 0x000000fd1600780c */ /* 0x000fda0000704470 */
[----:B------:R-:W-:Y:S01]  /*8f00*/  @!P0 IMAD.MOV.U32 R15, RZ, RZ, RZ ;  /* 0x000000ffff0f8224 */ /* 0x000fe200078e00ff */
[----:B------:R-:W-:Y:S06]  /*8f10*/  @!P0 BRA `(.L_x_176) ;  /* 0x0000000000608947 */ /* 0x000fec0003800000 */
[----:B------:R-:W-:Y:S01]  /*8f20*/  FSETP.GTU.FTZ.AND P0, PT, |R14|, +INF , PT ;  /* 0x7f8000000e00780b */ /* 0x000fe20003f1c200 */
[----:B------:R-:W-:Y:S01]  /*8f30*/  IMAD.MOV.U32 R13, RZ, RZ, R19 ;  /* 0x000000ffff0d7224 */ /* 0x000fe200078e0013 */
        /* <DEDUP_REMOVED lines=17> */
[----:B------:R-:W-:Y:S02]  /*9050*/  @P0 IMAD.MOV.U32 R15, RZ, RZ, RZ ;  /* 0x000000ffff0f0224 */ /* 0x000fe400078e00ff */
[----:B------:R-:W-:Y:S01]  /*9060*/  @!P0 FFMA R21, R14, 1.84467440737095516160e+19, RZ ;  /* 0x5f8000000e158823 */ /* 0x000fe200000000ff */
[----:B------:R-:W-:Y:S02]  /*9070*/  @!P0 IMAD.MOV.U32 R15, RZ, RZ, -0x40 ;  /* 0xffffffc0ff0f8424 */ /* 0x000fe400078e00ff */
[----:B------:R-:W-:Y:S02]  /*9080*/  @!P1 FFMA R19, R13, 1.84467440737095516160e+19, RZ ;  /* 0x5f8000000d139823 */ /* 0x000fe400000000ff */
[----:B------:R-:W-:-:S07]  /*9090*/  @!P1 VIADD R15, R15, 0x40 ;  /* 0x000000400f0f9836 */ /* 0x000fce0000000000 */
.L_x_176:
[----:B------:R-:W-:Y:S01]  /*90a0*/  LEA R14, R17, 0xc0800000, 0x17 ;  /* 0xc0800000110e7811 */ /* 0x000fe200078eb8ff */
[----:B------:R-:W-:-:S04]  /*90b0*/  VIADD R18, R18, 0xffffff81 ;  /* 0xffffff8112127836 */ /* 0x000fc80000000000 */
        /* <DEDUP_REMOVED lines=14> */
[----:B------:R-:W-:-:S05]  /*91a0*/  LOP3.LUT R14, R14, 0xff, RZ, 0xc0, !PT ;  /* 0x000000ff0e0e7812 */ /* 0x000fca00078ec0ff */
[----:B------:R-:W-:-:S04]  /*91b0*/  IMAD.IADD R21, R14, 0x1, R18 ;  /* 0x000000010e157824 */ /* 0x000fc800078e0212 */
[----:B------:R-:W-:-:S05]  /*91c0*/  VIADD R14, R21, 0xffffffff ;  /* 0xffffffff150e7836 */ /* 0x000fca0000000000 */
        /* <DEDUP_REMOVED lines=10> */
[C---:B------:R-:W-:Y:S02]  /*9270*/  VIADD R18, R21.reuse, 0x20 ;  /* 0x0000002015127836 */ /* 0x040fe40000000000 */
[-CC-:B------:R-:W-:Y:S01]  /*9280*/  FFMA.RM R15, R26, R22.reuse, R19.reuse ;  /* 0x000000161a0f7223 */ /* 0x180fe20000004013 */
[C---:B------:R-:W-:Y:S02]  /*9290*/  ISETP.NE.AND P2, PT, R21.reuse, RZ, PT ;  /* 0x000000ff1500720c */ /* 0x040fe40003f45270 */
[----:B------:R-:W-:Y:S01]  /*92a0*/  LOP3.LUT R17, R14, 0x7fffff, RZ, 0xc0, !PT ;  /* 0x007fffff0e117812 */ /* 0x000fe200078ec0ff */
[----:B------:R-:W-:Y:S01]  /*92b0*/  FFMA.RP R14, R26, R22, R19 ;  /* 0x000000161a0e7223 */ /* 0x000fe20000008013 */
[----:B------:R-:W-:Y:S01]  /*92c0*/  IMAD.MOV R19, RZ, RZ, -R21 ;  /* 0x000000ffff137224 */ /* 0x000fe200078e0a15 */
[----:B------:R-:W-:Y:S02]  /*92d0*/  ISETP.NE.AND P1, PT, R21, RZ, PT ;  /* 0x000000ff1500720c */ /* 0x000fe40003f25270 */
[----:B------:R-:W-:-:S02]  /*92e0*/  LOP3.LUT R17, R17, 0x800000, RZ, 0xfc, !PT ;  /* 0x0080000011117812 */ /* 0x000fc400078efcff */
[----:B------:R-:W-:Y:S02]  /*92f0*/  FSETP.NEU.FTZ.AND P0, PT, R14, R15, PT ;  /* 0x0000000f0e00720b */ /* 0x000fe40003f1d000 */
[----:B------:R-:W-:Y:S02]  /*9300*/  SHF.L.U32 R18, R17, R18, RZ ;  /* 0x0000001211127219 */ /* 0x000fe400000006ff */
[----:B------:R-:W-:Y:S02]  /*9310*/  SEL R14, R19, RZ, P2 ;  /* 0x000000ff130e7207 */ /* 0x000fe40001000000 */
[----:B------:R-:W-:Y:S02]  /*9320*/  ISETP.NE.AND P1, PT, R18, RZ, P1 ;  /* 0x000000ff1200720c */ /* 0x000fe40000f25270 */
[----:B------:R-:W-:Y:S02]  /*9330*/  SHF.R.U32.HI R14, RZ, R14, R17 ;  /* 0x0000000eff0e7219 */ /* 0x000fe40000011611 */
[----:B------:R-:W-:-:S02]  /*9340*/  PLOP3.LUT P0, PT, P0, P1, PT, 0xf8, 0x8f ;  /* 0x00000000008f781c */ /* 0x000fc40000703f70 */
[----:B------:R-:W-:Y:S02]  /*9350*/  SHF.R.U32.HI R18, RZ, 0x1, R14 ;  /* 0x00000001ff127819 */ /* 0x000fe4000001160e */
[----:B------:R-:W-:-:S04]  /*9360*/  SEL R15, RZ, 0x1, !P0 ;  /* 0x00000001ff0f7807 */ /* 0x000fc80004000000 */
[----:B------:R-:W-:-:S04]  /*9370*/  LOP3.LUT R15, R15, 0x1, R18, 0xf8, !PT ;  /* 0x000000010f0f7812 */ /* 0x000fc800078ef812 */
[----:B------:R-:W-:-:S05]  /*9380*/  LOP3.LUT R15, R15, R14, RZ, 0xc0, !PT ;  /* 0x0000000e0f0f7212 */ /* 0x000fca00078ec0ff */
[----:B------:R-:W-:-:S05]  /*9390*/  IMAD.IADD R18, R18, 0x1, R15 ;  /* 0x0000000112127824 */ /* 0x000fca00078e020f */
[----:B------:R-:W-:Y:S01]  /*93a0*/  LOP3.LUT R13, R18, R13, RZ, 0xfc, !PT ;  /* 0x0000000d120d7212 */ /* 0x000fe200078efcff */
[----:B------:R-:W-:Y:S06]  /*93b0*/  BRA `(.L_x_183) ;  /* 0x0000000000347947 */ /* 0x000fec0003800000 */
.L_x_182:
[----:B------:R-:W-:-:S04]  /*93c0*/  LOP3.LUT R13, R13, 0x80000000, RZ, 0xc0, !PT ;  /* 0x800000000d0d7812 */ /* 0x000fc800078ec0ff */
[----:B------:R-:W-:Y:S01]  /*93d0*/  LOP3.LUT R13, R13, 0x7f800000, RZ, 0xfc, !PT ;  /* 0x7f8000000d0d7812 */ /* 0x000fe200078efcff */
[----:B------:R-:W-:Y:S06]  /*93e0*/  BRA `(.L_x_183) ;  /* 0x0000000000287947 */ /* 0x000fec0003800000 */
.L_x_181:
[----:B------:R-:W-:Y:S01]  /*93f0*/  IMAD R13, R18, 0x800000, R13 ;  /* 0x00800000120d7824 */ /* 0x000fe200078e020d */
[----:B------:R-:W-:Y:S06]  /*9400*/  BRA `(.L_x_183) ;  /* 0x0000000000207947 */ /* 0x000fec0003800000 */
.L_x_180:
[----:B------:R-:W-:-:S04]  /*9410*/  LOP3.LUT R13, R19, 0x80000000, R21, 0x48, !PT ;  /* 0x80000000130d7812 */ /* 0x000fc800078e4815 */
[----:B------:R-:W-:Y:S01]  /*9420*/  LOP3.LUT R13, R13, 0x7f800000, RZ, 0xfc, !PT ;  /* 0x7f8000000d0d7812 */ /* 0x000fe200078efcff */
[----:B------:R-:W-:Y:S06]  /*9430*/  BRA `(.L_x_183) ;  /* 0x0000000000147947 */ /* 0x000fec0003800000 */
.L_x_179:
[----:B------:R-:W-:Y:S01]  /*9440*/  LOP3.LUT R13, R19, 0x80000000, R21, 0x48, !PT ;  /* 0x80000000130d7812 */ /* 0x000fe200078e4815 */
[----:B------:R-:W-:Y:S06]  /*9450*/  BRA `(.L_x_183) ;  /* 0x00000000000c7947 */ /* 0x000fec0003800000 */
.L_x_178:
[----:B------:R-:W0:Y:S01]  /*9460*/  MUFU.RSQ R13, -QNAN ;  /* 0xffc00000000d7908 */ /* 0x000e220000001400 */
[----:B------:R-:W-:Y:S05]  /*9470*/  BRA `(.L_x_183) ;  /* 0x0000000000047947 */ /* 0x000fea0003800000 */
.L_x_177:
[----:B------:R-:W-:-:S07]  /*9480*/  FADD.FTZ R13, R14, R13 ;  /* 0x0000000d0e0d7221 */ /* 0x000fce0000010000 */
.L_x_183:
[----:B------:R-:W-:-:S04]  /*9490*/  IMAD.MOV.U32 R17, RZ, RZ, 0x0 ;  /* 0x00000000ff117424 */ /* 0x000fc800078e00ff */
[----:B0-----:R-:W-:Y:S05]  /*94a0*/  RET.REL.NODEC R16 `(_Z30dense_parallel_coloring_tensorPKfS0_PiS1_Pfiiify) ;  /* 0xffffff6810d47950 */ /* 0x001fea0003c3ffff */
.L_x_184:
        /* <DEDUP_REMOVED lines=13> */
.L_x_291:


//--------------------- .text._Z28sparse_parallel_coloring_csrPKiS0_PKfPiS3_Pfiiify --------------------------
	.section	.text._Z28sparse_parallel_coloring_csrPKiS0_PKfPiS3_Pfiiify,"ax",@progbits
	.align	128
        .global         _Z28sparse_parallel_coloring_csrPKiS0_PKfPiS3_Pfiiify
        .type           _Z28sparse_parallel_coloring_csrPKiS0_PKfPiS3_Pfiiify,@function
        .size           _Z28sparse_parallel_coloring_csrPKiS0_PKfPiS3_Pfiiify,(.L_x_293 - _Z28sparse_parallel_coloring_csrPKiS0_PKfPiS3_Pfiiify)
        .other          _Z28sparse_parallel_coloring_csrPKiS0_PKfPiS3_Pfiiify,@"STO_CUDA_ENTRY STV_DEFAULT"
_Z28sparse_parallel_coloring_csrPKiS0_PKfPiS3_Pfiiify:
.text._Z28sparse_parallel_coloring_csrPKiS0_PKfPiS3_Pfiiify:
        /* <DEDUP_REMOVED lines=9> */
[----:B------:R-:W0:Y:S01]  /*0090*/  LDC.64 R2, c[0x0][0x3c0] ;  /* 0x0000f000ff027b82 */ /* 0x000e220000000a00 */
[----:B------:R-:W-:Y:S01]  /*00a0*/  ISETP.NE.AND P0, PT, R6, RZ, PT ;  /* 0x000000ff0600720c */ /* 0x000fe20003f05270 */
[----:B------:R-:W1:Y:S01]  /*00b0*/  LDCU.64 UR8, c[0x0][0x358] ;  /* 0x00006b00ff0877ac */ /* 0x000e620008000a00 */
[----:B------:R-:W-:Y:S01]  /*00c0*/  BSSY.RECONVERGENT B0, `(.L_x_185) ;  /* 0x0000262000007945 */ /* 0x000fe20003800200 */
[----:B0-----:R-:W-:Y:S02]  /*00d0*/  LOP3.LUT R0, R2, 0xaad26b49, RZ, 0x3c, !PT ;  /* 0xaad26b4902007812 */ /* 0x001fe400078e3cff */
[----:B------:R-:W-:-:S03]  /*00e0*/  LOP3.LUT R2, R3, 0xf7dcefdd, RZ, 0x3c, !PT ;  /* 0xf7dcefdd03027812 */ /* 0x000fc600078e3cff */
[----:B------:R-:W-:Y:S02]  /*00f0*/  IMAD R0, R0, 0x4182bed5, RZ ;  /* 0x4182bed500007824 */ /* 0x000fe400078e02ff */
[----:B------:R-:W-:Y:S02]  /*0100*/  IMAD R3, R2, -0x658354e5, RZ ;  /* 0x9a7cab1b02037824 */ /* 0x000fe400078e02ff */
[C---:B------:R-:W-:Y:S01]  /*0110*/  VIADD R11, R0.reuse, 0x583f19 ;  /* 0x00583f19000b7836 */ /* 0x040fe20000000000 */
[C---:B------:R-:W-:Y:S01]  /*0120*/  LOP3.LUT R8, R0.reuse, 0x159a55e5, RZ, 0x3c, !PT ;  /* 0x159a55e500087812 */ /* 0x040fe200078e3cff */
[C---:B------:R-:W-:Y:S01]  /*0130*/  VIADD R9, R3.reuse, 0x1f123bb5 ;  /* 0x1f123bb503097836 */ /* 0x040fe20000000000 */
[C---:B------:R-:W-:Y:S02]  /*0140*/  IADD3 R2, PT, PT, R0.reuse, 0x64f0c9, R3 ;  /* 0x0064f0c900027810 */ /* 0x040fe40007ffe003 */
[----:B------:R-:W-:Y:S01]  /*0150*/  LOP3.LUT R10, R3, 0x5491333, RZ, 0x3c, !PT ;  /* 0x05491333030a7812 */ /* 0x000fe200078e3cff */
[----:B------:R-:W-:Y:S01]  /*0160*/  VIADD R3, R0, 0x75bcd15 ;  /* 0x075bcd1500037836 */ /* 0x000fe20000000000 */
[----:B------:R0:W-:Y:S01]  /*0170*/  STL.64 [R1+0x8], R8 ;  /* 0x0000080801007387 */ /* 0x0001e20000100a00 */
[----:B------:R-:W-:-:S03]  /*0180*/  SHF.R.S32.HI R0, RZ, 0x1f, R6 ;  /* 0x0000001fff007819 */ /* 0x000fc60000011406 */
[----:B------:R0:W-:Y:S04]  /*0190*/  STL.64 [R1], R2 ;  /* 0x0000000201007387 */ /* 0x0001e80000100a00 */
[----:B------:R0:W-:Y:S01]  /*01a0*/  STL.64 [R1+0x10], R10 ;  /* 0x0000100a01007387 */ /* 0x0001e20000100a00 */
[----:B-1----:R-:W-:Y:S05]  /*01b0*/  @!P0 BRA `(.L_x_186) ;  /* 0x0000002400488947 */ /* 0x002fea0003800000 */
[----:B------:R-:W-:Y:S02]  /*01c0*/  IMAD.MOV.U32 R16, RZ, RZ, R0 ;  /* 0x000000ffff107224 */ /* 0x000fe400078e0000 */
[----:B------:R-:W-:Y:S02]  /*01d0*/  IMAD.MOV.U32 R14, RZ, RZ, RZ ;  /* 0x000000ffff0e7224 */ /* 0x000fe400078e00ff */
[----:B------:R-:W-:-:S07]  /*01e0*/  IMAD.MOV.U32 R7, RZ, RZ, R6 ;  /* 0x000000ffff077224 */ /* 0x000fce00078e0006 */
.L_x_195:
[----:B------:R-:W-:Y:S01]  /*01f0*/  LOP3.LUT R0, R7, 0x3, RZ, 0xc0, !PT ;  /* 0x0000000307007812 */ /* 0x000fe200078ec0ff */
[----:B------:R-:W-:Y:S03]  /*0200*/  BSSY.RECONVERGENT B1, `(.L_x_187) ;  /* 0x0000247000017945 */ /* 0x000fe60003800200 */
[----:B------:R-:W-:-:S04]  /*0210*/  ISETP.NE.U32.AND P0, PT, R0, RZ, PT ;  /* 0x000000ff0000720c */ /* 0x000fc80003f05070 */
[----:B------:R-:W-:-:S13]  /*0220*/  ISETP.NE.AND.EX P0, PT, RZ, RZ, PT, P0 ;  /* 0x000000ffff00720c */ /* 0x000fda0003f05300 */
[----:B-1----:R-:W-:Y:S05]  /*0230*/  @!P0 BRA `(.L_x_188) ;  /* 0x00000024000c8947 */ /* 0x002fea0003800000 */
[----:B------:R-:W1:Y:S01]  /*0240*/  LDC.64 R4, c[0x4][RZ] ;  /* 0x01000000ff047b82 */ /* 0x000e620000000a00 */
[----:B------:R-:W-:Y:S01]  /*0250*/  IMAD.MOV.U32 R0, RZ, RZ, RZ ;  /* 0x000000ffff007224 */ /* 0x000fe200078e00ff */
[----:B0-----:R-:W-:Y:S02]  /*0260*/  CS2R R10, SRZ ;  /* 0x00000000000a7805 */ /* 0x001fe4000001ff00 */
[----:B------:R-:W-:Y:S01]  /*0270*/  CS2R R8, SRZ ;  /* 0x0000000000087805 */ /* 0x000fe2000001ff00 */
[----:B------:R-:W-:Y:S02]  /*0280*/  IMAD.MOV.U32 R3, RZ, RZ, RZ ;  /* 0x000000ffff037224 */ /* 0x000fe400078e00ff */
[----:B-1----:R-:W-:-:S07]  /*0290*/  IMAD.WIDE.U32 R4, R14, 0xc80, R4 ;  /* 0x00000c800e047825 */ /* 0x002fce00078e0004 */
.L_x_190:
[----:B------:R-:W-:-:S06]  /*02a0*/  IMAD R15, R0, 0x4, R1 ;  /* 0x00000004000f7824 */ /* 0x000fcc00078e0201 */
[----:B------:R-:W5:Y:S01]  /*02b0*/  LDL R15, [R15+0x4] ;  /* 0x000004000f0f7983 */ /* 0x000f620000100800 */
[----:B------:R-:W-:-:S05]  /*02c0*/  UMOV UR4, URZ ;  /* 0x000000ff00047c82 */ /* 0x000fca0008000000 */
.L_x_189:
[----:B-----5:R-:W-:Y:S01]  /*02d0*/  SHF.R.U32.HI R21, RZ, UR4, R15 ;  /* 0x00000004ff157c19 */ /* 0x020fe2000801160f */
[----:B------:R-:W-:-:S03]  /*02e0*/  IMAD.SHL.U32 R12, R0, 0x20, RZ ;  /* 0x00000020000c7824 */ /* 0x000fc600078e00ff */
[----:B------:R-:W-:Y:S01]  /*02f0*/  LOP3.LUT R13, R21, 0x1, RZ, 0xc0, !PT ;  /* 0x00000001150d7812 */ /* 0x000fe200078ec0ff */
[----:B------:R-:W-:-:S03]  /*0300*/  VIADD R12, R12, UR4 ;  /* 0x000000040c0c7c36 */ /* 0x000fc60008000000 */
[----:B------:R-:W-:Y:S01]  /*0310*/  ISETP.NE.U32.AND P0, PT, R13, 0x1, PT ;  /* 0x000000010d00780c */ /* 0x000fe20003f05070 */
[----:B------:R-:W-:-:S03]  /*0320*/  IMAD R13, R12, 0x5, RZ ;  /* 0x000000050c0d7824 */ /* 0x000fc600078e02ff */
[----:B------:R-:W-:Y:S01]  /*0330*/  R2P PR, R21, 0x7e ;  /* 0x0000007e15007804 */ /* 0x000fe20000000000 */
[----:B------:R-:W-:-:S08]  /*0340*/  IMAD.WIDE.U32 R12, R13, 0x4, R4 ;  /* 0x000000040d0c7825 */ /* 0x000fd000078e0004 */
[----:B------:R-:W2:Y:S04]  /*0350*/  @!P0 LDG.E.CONSTANT R20, desc[UR8][R12.64+0x10] ;  /* 0x000010080c148981 */ /* 0x000ea8000c1e9900 */
[----:B------:R-:W3:Y:S04]  /*0360*/  @P1 LDG.E.CONSTANT R22, desc[UR8][R12.64+0x24] ;  /* 0x000024080c161981 */ /* 0x000ee8000c1e9900 */
[----:B------:R-:W4:Y:S04]  /*0370*/  @P2 LDG.E.CONSTANT R24, desc[UR8][R12.64+0x38] ;  /* 0x000038080c182981 */ /* 0x000f28000c1e9900 */
[----:B------:R-:W4:Y:S04]  /*0380*/  @P3 LDG.E.CONSTANT R26, desc[UR8][R12.64+0x4c] ;  /* 0x00004c080c1a3981 */ /* 0x000f28000c1e9900 */
[----:B------:R-:W4:Y:S04]  /*0390*/  @P4 LDG.E.CONSTANT R28, desc[UR8][R12.64+0x60] ;  /* 0x000060080c1c4981 */ /* 0x000f28000c1e9900 */
[----:B------:R-:W4:Y:S04]  /*03a0*/  @!P0 LDG.E.CONSTANT R18, desc[UR8][R12.64] ;  /* 0x000000080c128981 */ /* 0x000f28000c1e9900 */
[----:B------:R-:W4:Y:S04]  /*03b0*/  @!P0 LDG.E.CONSTANT R17, desc[UR8][R12.64+0x4] ;  /* 0x000004080c118981 */ /* 0x000f28000c1e9900 */
[----:B------:R-:W4:Y:S04]  /*03c0*/  @P5 LDG.E.CONSTANT R19, desc[UR8][R12.64+0x74] ;  /* 0x000074080c135981 */ /* 0x000f28000c1e9900 */
[----:B------:R-:W4:Y:S04]  /*03d0*/  @P1 LDG.E.CONSTANT R23, desc[UR8][R12.64+0x20] ;  /* 0x000020080c171981 */ /* 0x000f28000c1e9900 */
[----:B------:R-:W4:Y:S01]  /*03e0*/  @P3 LDG.E.CONSTANT R25, desc[UR8][R12.64+0x48] ;  /* 0x000048080c193981 */ /* 0x000f22000c1e9900 */
[----:B--2---:R-:W-:-:S03]  /*03f0*/  @!P0 LOP3.LUT R11, R11, R20, RZ, 0x3c, !PT ;  /* 0x000000140b0b8212 */ /* 0x004fc600078e3cff */
[----:B------:R-:W2:Y:S01]  /*0400*/  @P1 LDG.E.CONSTANT R20, desc[UR8][R12.64+0x14] ;  /* 0x000014080c141981 */ /* 0x000ea2000c1e9900 */
[----:B---3--:R-:W-:-:S03]  /*0410*/  @P1 LOP3.LUT R11, R11, R22, RZ, 0x3c, !PT ;  /* 0x000000160b0b1212 */ /* 0x008fc600078e3cff */
[----:B------:R-:W3:Y:S01]  /*0420*/  @P1 LDG.E.CONSTANT R22, desc[UR8][R12.64+0x1c] ;  /* 0x00001c080c161981 */ /* 0x000ee2000c1e9900 */
[----:B----4-:R-:W-:-:S03]  /*0430*/  @P2 LOP3.LUT R11, R11, R24, RZ, 0x3c, !PT ;  /* 0x000000180b0b2212 */ /* 0x010fc600078e3cff */
[----:B------:R-:W4:Y:S01]  /*0440*/  @P2 LDG.E.CONSTANT R24, desc[UR8][R12.64+0x28] ;  /* 0x000028080c182981 */ /* 0x000f22000c1e9900 */
[----:B------:R-:W-:-:S03]  /*0450*/  @P3 LOP3.LUT R11, R11, R26, RZ, 0x3c, !PT ;  /* 0x0000001a0b0b3212 */ /* 0x000fc600078e3cff */
[----:B------:R-:W3:Y:S01]  /*0460*/  @P6 LDG.E.CONSTANT R26, desc[UR8][R12.64+0x88] ;  /* 0x000088080c1a6981 */ /* 0x000ee2000c1e9900 */
[----:B------:R-:W-:Y:S02]  /*0470*/  @P4 LOP3.LUT R11, R11, R28, RZ, 0x3c, !PT ;  /* 0x0000001c0b0b4212 */ /* 0x000fe400078e3cff */
[----:B------:R-:W-:Y:S02]  /*0480*/  @!P0 LOP3.LUT R3, R3, R18, RZ, 0x3c, !PT ;  /* 0x0000001203038212 */ /* 0x000fe400078e3cff */
[----:B------:R-:W3:Y:S01]  /*0490*/  @!P0 LDG.E.CONSTANT R18, desc[UR8][R12.64+0x8] ;  /* 0x000008080c128981 */ /* 0x000ee2000c1e9900 */
[----:B------:R-:W-:-:S03]  /*04a0*/  @!P0 LOP3.LUT R8, R8, R17, RZ, 0x3c, !PT ;  /* 0x0000001108088212 */ /* 0x000fc600078e3cff */
[----:B------:R-:W3:Y:S01]  /*04b0*/  @!P0 LDG.E.CONSTANT R17, desc[UR8][R12.64+0xc] ;  /* 0x00000c080c118981 */ /* 0x000ee2000c1e9900 */
[----:B------:R-:W-:-:S03]  /*04c0*/  @P5 LOP3.LUT R11, R11, R19, RZ, 0x3c, !PT ;  /* 0x000000130b0b5212 */ /* 0x000fc600078e3cff */
[----:B------:R-:W3:Y:S01]  /*04d0*/  @P1 LDG.E.CONSTANT R19, desc[UR8][R12.64+0x18] ;  /* 0x000018080c131981 */ /* 0x000ee2000c1e9900 */
[----:B--2---:R-:W-:-:S03]  /*04e0*/  @P1 LOP3.LUT R3, R3, R20, RZ, 0x3c, !PT ;  /* 0x0000001403031212 */ /* 0x004fc600078e3cff */
[----:B------:R-:W2:Y:S01]  /*04f0*/  @P3 LDG.E.CONSTANT R20, desc[UR8][R12.64+0x3c] ;  /* 0x00003c080c143981 */ /* 0x000ea2000c1e9900 */
[----:B----4-:R-:W-:-:S03]  /*0500*/  @P2 LOP3.LUT R3, R3, R24, RZ, 0x3c, !PT ;  /* 0x0000001803032212 */ /* 0x010fc600078e3cff */
[----:B------:R-:W4:Y:S01]  /*0510*/  @P4 LDG.E.CONSTANT R24, desc[UR8][R12.64+0x50] ;  /* 0x000050080c184981 */ /* 0x000f22000c1e9900 */
[----:B---3--:R-:W-:-:S03]  /*0520*/  @!P0 LOP3.LUT R9, R9, R18, RZ, 0x3c, !PT ;  /* 0x0000001209098212 */ /* 0x008fc600078e3cff */
[----:B------:R-:W3:Y:S01]  /*0530*/  @P2 LDG.E.CONSTANT R18, desc[UR8][R12.64+0x30] ;  /* 0x000030080c122981 */ /* 0x000ee2000c1e9900 */
[----:B------:R-:W-:-:S03]  /*0540*/  @!P0 LOP3.LUT R10, R10, R17, RZ, 0x3c, !PT ;  /* 0x000000110a0a8212 */ /* 0x000fc600078e3cff */
[----:B------:R-:W3:Y:S01]  /*0550*/  @P2 LDG.E.CONSTANT R17, desc[UR8][R12.64+0x2c] ;  /* 0x00002c080c112981 */ /* 0x000ee2000c1e9900 */
[----:B------:R-:W-:-:S03]  /*0560*/  @P1 LOP3.LUT R8, R8, R19, RZ, 0x3c, !PT ;  /* 0x0000001308081212 */ /* 0x000fc600078e3cff */
[----:B------:R-:W3:Y:S01]  /*0570*/  @P2 LDG.E.CONSTANT R19, desc[UR8][R12.64+0x34] ;  /* 0x000034080c132981 */ /* 0x000ee2000c1e9900 */
[----:B------:R-:W-:Y:S02]  /*0580*/  @P1 LOP3.LUT R9, R9, R22, RZ, 0x3c, !PT ;  /* 0x0000001609091212 */ /* 0x000fe400078e3cff */
[----:B------:R-:W-:Y:S01]  /*0590*/  @P1 LOP3.LUT R10, R10, R23, RZ, 0x3c, !PT ;  /* 0x000000170a0a1212 */ /* 0x000fe200078e3cff */
[----:B------:R-:W3:Y:S04]  /*05a0*/  @P3 LDG.E.CONSTANT R22, desc[UR8][R12.64+0x44] ;  /* 0x000044080c163981 */ /* 0x000ee8000c1e9900 */
[----:B------:R-:W3:Y:S01]  /*05b0*/  @P3 LDG.E.CONSTANT R23, desc[UR8][R12.64+0x40] ;  /* 0x000040080c173981 */ /* 0x000ee2000c1e9900 */
[----:B--2---:R-:W-:-:S03]  /*05c0*/  @P3 LOP3.LUT R3, R3, R20, RZ, 0x3c, !PT ;  /* 0x0000001403033212 */ /* 0x004fc600078e3cff */
[----:B------:R-:W2:Y:S01]  /*05d0*/  @P5 LDG.E.CONSTANT R20, desc[UR8][R12.64+0x64] ;  /* 0x000064080c145981 */ /* 0x000ea2000c1e9900 */
[----:B----4-:R-:W-:-:S03]  /*05e0*/  @P4 LOP3.LUT R3, R3, R24, RZ, 0x3c, !PT ;  /* 0x0000001803034212 */ /* 0x010fc600078e3cff */
[----:B------:R-:W4:Y:S01]  /*05f0*/  @P6 LDG.E.CONSTANT R24, desc[UR8][R12.64+0x78] ;  /* 0x000078080c186981 */ /* 0x000f22000c1e9900 */
[----:B---3--:R-:W-:-:S03]  /*0600*/  @P2 LOP3.LUT R9, R9, R18, RZ, 0x3c, !PT ;  /* 0x0000001209092212 */ /* 0x008fc600078e3cff */
[----:B------:R-:W3:Y:S01]  /*0610*/  @P4 LDG.E.CONSTANT R18, desc[UR8][R12.64+0x58] ;  /* 0x000058080c124981 */ /* 0x000ee2000c1e9900 */
[----:B------:R-:W-:-:S03]  /*0620*/  @P2 LOP3.LUT R8, R8, R17, RZ, 0x3c, !PT ;  /* 0x0000001108082212 */ /* 0x000fc600078e3cff */
[----:B------:R-:W3:Y:S01]  /*0630*/  @P4 LDG.E.CONSTANT R17, desc[UR8][R12.64+0x54] ;  /* 0x000054080c114981 */ /* 0x000ee2000c1e9900 */
[----:B------:R-:W-:-:S03]  /*0640*/  @P2 LOP3.LUT R10, R10, R19, RZ, 0x3c, !PT ;  /* 0x000000130a0a2212 */ /* 0x000fc600078e3cff */
[----:B------:R-:W3:Y:S01]  /*0650*/  @P4 LDG.E.CONSTANT R19, desc[UR8][R12.64+0x5c] ;  /* 0x00005c080c134981 */ /* 0x000ee2000c1e9900 */
[----:B------:R-:W-:Y:S02]  /*0660*/  @P3 LOP3.LUT R9, R9, R22, RZ, 0x3c, !PT ;  /* 0x0000001609093212 */ /* 0x000fe400078e3cff */
[----:B------:R-:W-:Y:S01]  /*0670*/  @P3 LOP3.LUT R10, R10, R25, RZ, 0x3c, !PT ;  /* 0x000000190a0a3212 */ /* 0x000fe200078e3cff */
[----:B------:R-:W3:Y:S01]  /*0680*/  @P5 LDG.E.CONSTANT R22, desc[UR8][R12.64+0x6c] ;  /* 0x00006c080c165981 */ /* 0x000ee2000c1e9900 */
[----:B------:R-:W-:-:S03]  /*0690*/  @P3 LOP3.LUT R8, R8, R23, RZ, 0x3c, !PT ;  /* 0x0000001708083212 */ /* 0x000fc600078e3cff */
[----:B------:R-:W3:Y:S04]  /*06a0*/  @P5 LDG.E.CONSTANT R23, desc[UR8][R12.64+0x68] ;  /* 0x000068080c175981 */ /* 0x000ee8000c1e9900 */
[----:B------:R-:W3:Y:S01]  /*06b0*/  @P5 LDG.E.CONSTANT R25, desc[UR8][R12.64+0x70] ;  /* 0x000070080c195981 */ /* 0x000ee2000c1e9900 */
[----:B------:R-:W-:Y:S02]  /*06c0*/  LOP3.LUT P0, RZ, R21, 0x80, RZ, 0xc0, !PT ;  /* 0x0000008015ff7812 */ /* 0x000fe4000780c0ff */
[----:B--2---:R-:W-:-:S11]  /*06d0*/  @P5 LOP3.LUT R3, R3, R20, RZ, 0x3c, !PT ;  /* 0x0000001403035212 */ /* 0x004fd600078e3cff */
        /* <DEDUP_REMOVED lines=15> */
[----:B------:R-:W-:Y:S02]  /*07d0*/  @P6 LOP3.LUT R11, R11, R26, RZ, 0x3c, !PT ;  /* 0x0000001a0b0b6212 */ /* 0x000fe400078e3cff */
[----:B--2---:R-:W-:Y:S02]  /*07e0*/  @P0 LOP3.LUT R3, R3, R20, RZ, 0x3c, !PT ;  /* 0x0000001403030212 */ /* 0x004fe400078e3cff */
[----:B----4-:R-:W-:Y:S02]  /*07f0*/  @P0 LOP3.LUT R11, R11, R24, RZ, 0x3c, !PT ;  /* 0x000000180b0b0212 */ /* 0x010fe400078e3cff */
[----:B---3--:R-:W-:Y:S02]  /*0800*/  @P6 LOP3.LUT R9, R9, R18, RZ, 0x3c, !PT ;  /* 0x0000001209096212 */ /* 0x008fe400078e3cff */
[----:B------:R-:W-:Y:S02]  /*0810*/  @P6 LOP3.LUT R8, R8, R17, RZ, 0x3c, !PT ;  /* 0x0000001108086212 */ /* 0x000fe400078e3cff */
[----:B------:R-:W-:-:S02]  /*0820*/  @P6 LOP3.LUT R10, R10, R19, RZ, 0x3c, !PT ;  /* 0x000000130a0a6212 */ /* 0x000fc400078e3cff */
        /* <DEDUP_REMOVED lines=38> */
[----:B------:R-:W3:Y:S03]  /*0a90*/  @P5 LDG.E.CONSTANT R17, desc[UR8][R12.64+0x110] ;  /* 0x000110080c115981 */ /* 0x000ee6000c1e9900 */
[----:B----4-:R-:W-:Y:S02]  /*0aa0*/  @P2 LOP3.LUT R10, R10, R19, RZ, 0x3c, !PT ;  /* 0x000000130a0a2212 */ /* 0x010fe400078e3cff */
[----:B------:R-:W4:Y:S01]  /*0ab0*/  @P4 LDG.E.CONSTANT R19, desc[UR8][R12.64+0xf4] ;  /* 0x0000f4080c134981 */ /* 0x000f22000c1e9900 */
        /* <DEDUP_REMOVED lines=12> */
[----:B--2---:R-:W-:-:S03]  /*0b80*/  @P4 LOP3.LUT R3, R3, R18, RZ, 0x3c, !PT ;  /* 0x0000001203034212 */ /* 0x004fc600078e3cff */
[----:B------:R-:W2:Y:S01]  /*0b90*/  @P5 LDG.E.CONSTANT R18, desc[UR8][R12.64+0x114] ;  /* 0x000114080c125981 */ /* 0x000ea2000c1e9900 */
[----:B------:R-:W-:-:S03]  /*0ba0*/  @P3 LOP3.LUT R11, R11, R20, RZ, 0x3c, !PT ;  /* 0x000000140b0b3212 */ /* 0x000fc600078e3cff */
[----:B------:R-:W2:Y:S01]  /*0bb0*/  @P6 LDG.E.CONSTANT R20, desc[UR8][R12.64+0x118] ;  /* 0x000118080c146981 */ /* 0x000ea2000c1e9900 */
[----:B----4-:R-:W-:-:S03]  /*0bc0*/  @P4 LOP3.LUT R8, R8, R19, RZ, 0x3c, !PT ;  /* 0x0000001308084212 */ /* 0x010fc600078e3cff */
[----:B------:R-:W4:Y:S01]  /*0bd0*/  @P6 LDG.E.CONSTANT R19, desc[UR8][R12.64+0x11c] ;  /* 0x00011c080c136981 */ /* 0x000f22000c1e9900 */
[----:B---3--:R-:W-:-:S03]  /*0be0*/  @P4 LOP3.LUT R9, R9, R22, RZ, 0x3c, !PT ;  /* 0x0000001609094212 */ /* 0x008fc600078e3cff */
[----:B------:R-:W3:Y:S01]  /*0bf0*/  @P6 LDG.E.CONSTANT R22, desc[UR8][R12.64+0x120] ;  /* 0x000120080c166981 */ /* 0x000ee2000c1e9900 */
[----:B------:R-:W-:-:S03]  /*0c00*/  @P4 LOP3.LUT R10, R10, R21, RZ, 0x3c, !PT ;  /* 0x000000150a0a4212 */ /* 0x000fc600078e3cff */
[----:B------:R-:W3:Y:S01]  /*0c10*/  @P0 LDG.E.CONSTANT R21, desc[UR8][R12.64+0x130] ;  /* 0x000130080c150981 */ /* 0x000ee2000c1e9900 */
[----:B------:R-:W-:Y:S02]  /*0c20*/  @P4 LOP3.LUT R11, R11, R24, RZ, 0x3c, !PT ;  /* 0x000000180b0b4212 */ /* 0x000fe400078e3cff */
[----:B------:R-:W-:Y:S01]  /*0c30*/  @P5 LOP3.LUT R10, R10, R17, RZ, 0x3c, !PT ;  /* 0x000000110a0a5212 */ /* 0x000fe200078e3cff */
[----:B------:R-:W3:Y:S01]  /*0c40*/  @P6 LDG.E.CONSTANT R24, desc[UR8][R12.64+0x128] ;  /* 0x000128080c186981 */ /* 0x000ee2000c1e9900 */
[----:B------:R-:W-:-:S03]  /*0c50*/  @P5 LOP3.LUT R3, R3, R26, RZ, 0x3c, !PT ;  /* 0x0000001a03035212 */ /* 0x000fc600078e3cff */
[----:B------:R-:W3:Y:S01]  /*0c60*/  @P6 LDG.E.CONSTANT R17, desc[UR8][R12.64+0x124] ;  /* 0x000124080c116981 */ /* 0x000ee2000c1e9900 */
[----:B------:R-:W-:-:S03]  /*0c70*/  @P5 LOP3.LUT R9, R9, R28, RZ, 0x3c, !PT ;  /* 0x0000001c09095212 */ /* 0x000fc600078e3cff */
[----:B------:R-:W3:Y:S01]  /*0c80*/  @P0 LDG.E.CONSTANT R26, desc[UR8][R12.64+0x12c] ;  /* 0x00012c080c1a0981 */ /* 0x000ee2000c1e9900 */
[----:B------:R-:W-:-:S03]  /*0c90*/  @P5 LOP3.LUT R8, R8, R23, RZ, 0x3c, !PT ;  /* 0x0000001708085212 */ /* 0x000fc600078e3cff */
[----:B------:R-:W3:Y:S04]  /*0ca0*/  @P0 LDG.E.CONSTANT R28, desc[UR8][R12.64+0x13c] ;  /* 0x00013c080c1c0981 */ /* 0x000ee8000c1e9900 */
[----:B------:R-:W3:Y:S01]  /*0cb0*/  @P0 LDG.E.CONSTANT R23, desc[UR8][R12.64+0x138] ;  /* 0x000138080c170981 */ /* 0x000ee2000c1e9900 */
[----:B--2---:R-:W-:-:S03]  /*0cc0*/  @P5 LOP3.LUT R11, R11, R18, RZ, 0x3c, !PT ;  /* 0x000000120b0b5212 */ /* 0x004fc600078e3cff */
[----:B------:R-:W2:Y:S01]  /*0cd0*/  @P0 LDG.E.CONSTANT R18, desc[UR8][R12.64+0x134] ;  /* 0x000134080c120981 */ /* 0x000ea2000c1e9900 */
[----:B------:R-:W-:-:S04]  /*0ce0*/  UIADD3 UR4, UPT, UPT, UR4, 0x10, URZ ;  /* 0x0000001004047890 */ /* 0x000fc8000fffe0ff */
[----:B------:R-:W-:Y:S01]  /*0cf0*/  UISETP.NE.AND UP0, UPT, UR4, 0x20, UPT ;  /* 0x000000200400788c */ /* 0x000fe2000bf05270 */
[----:B------:R-:W-:Y:S02]  /*0d00*/  @P6 LOP3.LUT R3, R3, R20, RZ, 0x3c, !PT ;  /* 0x0000001403036212 */ /* 0x000fe400078e3cff */
[----:B----4-:R-:W-:Y:S02]  /*0d10*/  @P6 LOP3.LUT R8, R8, R19, RZ, 0x3c, !PT ;  /* 0x0000001308086212 */ /* 0x010fe400078e3cff */
[----:B---3--:R-:W-:Y:S02]  /*0d20*/  @P6 LOP3.LUT R9, R9, R22, RZ, 0x3c, !PT ;  /* 0x0000001609096212 */ /* 0x008fe400078e3cff */
[----:B------:R-:W-:Y:S02]  /*0d30*/  @P0 LOP3.LUT R8, R8, R21, RZ, 0x3c, !PT ;  /* 0x0000001508080212 */ /* 0x000fe400078e3cff */
[----:B------:R-:W-:Y:S02]  /*0d40*/  @P6 LOP3.LUT R11, R11, R24, RZ, 0x3c, !PT ;  /* 0x000000180b0b6212 */ /* 0x000fe400078e3cff */
[----:B------:R-:W-:-:S02]  /*0d50*/  @P6 LOP3.LUT R10, R10, R17, RZ, 0x3c, !PT ;  /* 0x000000110a0a6212 */ /* 0x000fc400078e3cff */
[----:B------:R-:W-:Y:S02]  /*0d60*/  @P0 LOP3.LUT R3, R3, R26, RZ, 0x3c, !PT ;  /* 0x0000001a03030212 */ /* 0x000fe400078e3cff */
[----:B------:R-:W-:Y:S02]  /*0d70*/  @P0 LOP3.LUT R11, R11, R28, RZ, 0x3c, !PT ;  /* 0x0000001c0b0b0212 */ /* 0x000fe400078e3cff */
[----:B------:R-:W-:Y:S02]  /*0d80*/  @P0 LOP3.LUT R10, R10, R23, RZ, 0x3c, !PT ;  /* 0x000000170a0a0212 */ /* 0x000fe400078e3cff */
[----:B--2---:R-:W-:Y:S01]  /*0d90*/  @P0 LOP3.LUT R9, R9, R18, RZ, 0x3c, !PT ;  /* 0x0000001209090212 */ /* 0x004fe200078e3cff */
[----:B------:R-:W-:Y:S06]  /*0da0*/  BRA.U UP0, `(.L_x_189) ;  /* 0xfffffff500487547 */ /* 0x000fec000b83ffff */
[----:B------:R-:W-:-:S04]  /*0db0*/  IADD3 R0, PT, PT, R0, 0x1, RZ ;  /* 0x0000000100007810 */ /* 0x000fc80007ffe0ff */
[----:B------:R-:W-:-:S13]  /*0dc0*/  ISETP.NE.AND P0, PT, R0, 0x5, PT ;  /* 0x000000050000780c */ /* 0x000fda0003f05270 */
[----:B------:R-:W-:Y:S05]  /*0dd0*/  @P0 BRA `(.L_x_190) ;  /* 0xfffffff400300947 */ /* 0x000fea000383ffff */
[----:B------:R-:W-:Y:S01]  /*0de0*/  LOP3.LUT R0, R7, 0x3, RZ, 0xc0, !PT ;  /* 0x0000000307007812 */ /* 0x000fe200078ec0ff */
[----:B------:R1:W-:Y:S03]  /*0df0*/  STL [R1+0x4], R3 ;  /* 0x0000040301007387 */ /* 0x0003e60000100800 */
[----:B------:R-:W-:Y:S01]  /*0e00*/  ISETP.NE.U32.AND P0, PT, R0, 0x1, PT ;  /* 0x000000010000780c */ /* 0x000fe20003f05070 */
[----:B------:R1:W-:Y:S03]  /*0e10*/  STL.64 [R1+0x8], R8 ;  /* 0x0000080801007387 */ /* 0x0003e60000100a00 */
[----:B------:R-:W-:Y:S01]  /*0e20*/  ISETP.NE.AND.EX P0, PT, RZ, RZ, PT, P0 ;  /* 0x000000ffff00720c */ /* 0x000fe20003f05300 */
[----:B------:R1:W-:-:S12]  /*0e30*/  STL.64 [R1+0x10], R10 ;  /* 0x0000100a01007387 */ /* 0x0003d80000100a00 */
[----:B-1----:R-:W-:Y:S05]  /*0e40*/  @!P0 BRA `(.L_x_188) ;  /* 0x0000001800088947 */ /* 0x002fea0003800000 */
[----:B------:R-:W-:Y:S01]  /*0e50*/  UMOV UR4, URZ ;  /* 0x000000ff00047c82 */ /* 0x000fe20008000000 */
[----:B------:R-:W-:Y:S01]  /*0e60*/  UMOV UR5, URZ ;  /* 0x000000ff00057c82 */ /* 0x000fe20008000000 */
[----:B------:R-:W-:Y:S02]  /*0e70*/  IMAD.MOV.U32 R0, RZ, RZ, RZ ;  /* 0x000000ffff007224 */ /* 0x000fe400078e00ff */
[----:B------:R-:W-:Y:S02]  /*0e80*/  IMAD.MOV.U32 R3, RZ, RZ, RZ ;  /* 0x000000ffff037224 */ /* 0x000fe400078e00ff */
[----:B------:R-:W-:Y:S02]  /*0e90*/  IMAD.U32 R11, RZ, RZ, UR4 ;  /* 0x00000004ff0b7e24 */ /* 0x000fe4000f8e00ff */
[----:B------:R-:W-:Y:S02]  /*0ea0*/  IMAD.U32 R10, RZ, RZ, UR5 ;  /* 0x00000005ff0a7e24 */ /* 0x000fe4000f8e00ff */
[----:B------:R-:W-:-:S02]  /*0eb0*/  IMAD.U32 R9, RZ, RZ, UR4 ;  /* 0x00000004ff097e24 */ /* 0x000fc4000f8e00ff */
[----:B------:R-:W-:-:S07]  /*0ec0*/  IMAD.U32 R8, RZ, RZ, UR5 ;  /* 0x00000005ff087e24 */ /* 0x000fce000f8e00ff */
.L_x_192:
[----:B------:R-:W-:-:S06]  /*0ed0*/  IMAD R15, R0, 0x4, R1 ;  /* 0x00000004000f7824 */ /* 0x000fcc00078e0201 */
[----:B------:R-:W5:Y:S01]  /*0ee0*/  LDL R15, [R15+0x4] ;  /* 0x000004000f0f7983 */ /* 0x000f620000100800 */
[----:B------:R-:W-:-:S05]  /*0ef0*/  UMOV UR4, URZ ;  /* 0x000000ff00047c82 */ /* 0x000fca0008000000 */
.L_x_191:
        /* <DEDUP_REMOVED lines=174> */
[----:B------:R-:W-:-:S05]  /*19e0*/  VIADD R0, R0, 0x1 ;  /* 0x0000000100007836 */ /* 0x000fca0000000000 */
        /* <DEDUP_REMOVED lines=8> */
[----:B-1----:R-:W-:Y:S05]  /*1a70*/  @P0 BRA `(.L_x_188) ;  /* 0x0000000800fc0947 */ /* 0x002fea0003800000 */
[----:B------:R-:W-:Y:S01]  /*1a80*/  UMOV UR4, URZ ;  /* 0x000000ff00047c82 */ /* 0x000fe20008000000 */
[----:B------:R-:W-:Y:S01]  /*1a90*/  UMOV UR5, URZ ;  /* 0x000000ff00057c82 */ /* 0x000fe20008000000 */
[----:B------:R-:W-:Y:S01]  /*1aa0*/  IMAD.MOV.U32 R0, RZ, RZ, RZ ;  /* 0x000000ffff007224 */ /* 0x000fe200078e00ff */
[----:B------:R-:W-:Y:S01]  /*1ab0*/  MOV R11, UR4 ;  /* 0x00000004000b7c02 */ /* 0x000fe20008000f00 */
[----:B------:R-:W-:Y:S02]  /*1ac0*/  IMAD.MOV.U32 R3, RZ, RZ, RZ ;  /* 0x000000ffff037224 */ /* 0x000fe400078e00ff */
[----:B------:R-:W-:Y:S02]  /*1ad0*/  IMAD.U32 R10, RZ, RZ, UR5 ;  /* 0x00000005ff0a7e24 */ /* 0x000fe4000f8e00ff */
[----:B------:R-:W-:Y:S02]  /*1ae0*/  IMAD.U32 R9, RZ, RZ, UR4 ;  /* 0x00000004ff097e24 */ /* 0x000fe4000f8e00ff */
[----:B------:R-:W-:-:S07]  /*1af0*/  IMAD.U32 R8, RZ, RZ, UR5 ;  /* 0x00000005ff087e24 */ /* 0x000fce000f8e00ff */
.L_x_194:
[----:B------:R-:W-:-:S06]  /*1b00*/  IMAD R15, R0, 0x4, R1 ;  /* 0x00000004000f7824 */ /* 0x000fcc00078e0201 */
[----:B------:R-:W5:Y:S01]  /*1b10*/  LDL R15, [R15+0x4] ;  /* 0x000004000f0f7983 */ /* 0x000f620000100800 */
[----:B------:R-:W-:-:S05]  /*1b20*/  UMOV UR4, URZ ;  /* 0x000000ff00047c82 */ /* 0x000fca0008000000 */
.L_x_193:
        /* <DEDUP_REMOVED lines=177> */
[----:B------:R1:W-:Y:S04]  /*2640*/  STL [R1+0x4], R3 ;  /* 0x0000040301007387 */ /* 0x0003e80000100800 */
[----:B------:R1:W-:Y:S04]  /*2650*/  STL.64 [R1+0x8], R8 ;  /* 0x0000080801007387 */ /* 0x0003e80000100a00 */
[----:B------:R1:W-:Y:S02]  /*2660*/  STL.64 [R1+0x10], R10 ;  /* 0x0000100a01007387 */ /* 0x0003e40000100a00 */
.L_x_188:
[----:B------:R-:W-:Y:S05]  /*2670*/  BSYNC.RECONVERGENT B1 ;  /* 0x0000000000017941 */ /* 0x000fea0003800200 */
.L_x_187:
[C---:B------:R-:W-:Y:S01]  /*2680*/  ISETP.GT.U32.AND P0, PT, R7.reuse, 0x3, PT ;  /* 0x000000030700780c */ /* 0x040fe20003f04070 */
[----:B------:R-:W-:Y:S01]  /*2690*/  VIADD R14, R14, 0x1 ;  /* 0x000000010e0e7836 */ /* 0x000fe20000000000 */
[--C-:B------:R-:W-:Y:S02]  /*26a0*/  SHF.R.U64 R7, R7, 0x2, R16.reuse ;  /* 0x0000000207077819 */ /* 0x100fe40000001210 */
[----:B------:R-:W-:Y:S02]  /*26b0*/  ISETP.GT.U32.AND.EX P0, PT, R16, RZ, PT, P0 ;  /* 0x000000ff1000720c */ /* 0x000fe40003f04100 */
[----:B------:R-:W-:-:S11]  /*26c0*/  SHF.R.U32.HI R16, RZ, 0x2, R16 ;  /* 0x00000002ff107819 */ /* 0x000fd60000011610 */
[----:B------:R-:W-:Y:S05]  /*26d0*/  @P0 BRA `(.L_x_195) ;  /* 0xffffffd800c40947 */ /* 0x000fea000383ffff */
.L_x_186:
[----:B------:R-:W-:Y:S05]  /*26e0*/  BSYNC.RECONVERGENT B0 ;  /* 0x0000000000007941 */ /* 0x000fea0003800200 */
.L_x_185:
[----:B------:R-:W2:Y:S01]  /*26f0*/  LDCU UR10, c[0x0][0x3b0] ;  /* 0x00007600ff0a77ac */ /* 0x000ea20008000800 */
[----:B------:R-:W3:Y:S01]  /*2700*/  LDC.64 R14, c[0x0][0x3a8] ;  /* 0x0000ea00ff0e7b82 */ /* 0x000ee20000000a00 */
[----:B------:R4:W-:Y:S04]  /*2710*/  STL.64 [R1+0x18], RZ ;  /* 0x000018ff01007387 */ /* 0x0009e80000100a00 */
[----:B------:R4:W-:Y:S03]  /*2720*/  STL [R1+0x20], RZ ;  /* 0x000020ff01007387 */ /* 0x0009e60000100800 */
[----:B------:R-:W5:Y:S01]  /*2730*/  LDC.64 R12, c[0x0][0x398] ;  /* 0x0000e600ff0c7b82 */ /* 0x000f620000000a00 */
[----:B------:R4:W-:Y:S01]  /*2740*/  STL.64 [R1+0x28], RZ ;  /* 0x000028ff01007387 */ /* 0x0009e20000100a00 */
[----:B--2---:R-:W-:Y:S01]  /*2750*/  IMAD R0, R6, UR10, RZ ;  /* 0x0000000a06007c24 */ /* 0x004fe2000f8e02ff */
[----:B------:R-:W-:-:S02]  /*2760*/  UISETP.GE.AND UP0, UPT, UR10, 0x1, UPT ;  /* 0x000000010a00788c */ /* 0x000fc4000bf06270 */
[----:B------:R-:W-:Y:S02]  /*2770*/  IMAD.U32 R7, RZ, RZ, UR10 ;  /* 0x0000000aff077e24 */ /* 0x000fe4000f8e00ff */
[----:B------:R-:W-:-:S04]  /*2780*/  IMAD R4, R0, 0x3, RZ ;  /* 0x0000000300047824 */ /* 0x000fc800078e02ff */
[----:B---3--:R-:W-:-:S04]  /*2790*/  IMAD.WIDE R4, R4, 0x4, R14 ;  /* 0x0000000404047825 */ /* 0x008fc800078e020e */
[----:B------:R-:W-:-:S04]  /*27a0*/  IMAD.WIDE R4, R7, 0x4, R4 ;  /* 0x0000000407047825 */ /* 0x000fc800078e0204 */
[----:B-----5:R-:W-:Y:S01]  /*27b0*/  IMAD.WIDE R12, R0, 0x4, R12 ;  /* 0x00000004000c7825 */ /* 0x020fe200078e020c */
[----:B----4-:R-:W-:Y:S06]  /*27c0*/  BRA.U !UP0, `(.L_x_196) ;  /* 0x0000002d08c07547 */ /* 0x010fec000b800000 */
[----:B------:R-:W-:Y:S01]  /*27d0*/  UIADD3 UR4, UPT, UPT, UR10, -0x1, URZ ;  /* 0xffffffff0a047890 */ /* 0x000fe2000fffe0ff */
[----:B------:R-:W-:Y:S02]  /*27e0*/  IMAD.MOV.U32 R7, RZ, RZ, R8 ;  /* 0x000000ffff077224 */ /* 0x000fe400078e0008 */
[----:B------:R-:W-:Y:S01]  /*27f0*/  HFMA2 R15, -RZ, RZ, 0, 0 ;  /* 0x00000000ff0f7431 */ /* 0x000fe200000001ff */
[----:B------:R-:W-:Y:S01]  /*2800*/  ULOP3.LUT UR5, UR10, 0x7, URZ, 0xc0, !UPT ;  /* 0x000000070a057892 */ /* 0x000fe2000f8ec0ff */
[----:B01----:R-:W-:Y:S01]  /*2810*/  IMAD.MOV.U32 R8, RZ, RZ, R9 ;  /* 0x000000ffff087224 */ /* 0x003fe200078e0009 */
[----:B------:R-:W-:Y:S01]  /*2820*/  UISETP.GE.U32.AND UP0, UPT, UR4, 0x7, UPT ;  /* 0x000000070400788c */ /* 0x000fe2000bf06070 */
[----:B------:R-:W-:Y:S01]  /*2830*/  IMAD.MOV.U32 R9, RZ, RZ, R10 ;  /* 0x000000ffff097224 */ /* 0x000fe200078e000a */
[----:B------:R-:W-:-:S07]  /*2840*/  UISETP.NE.AND UP1, UPT, UR5, URZ, UPT ;  /* 0x000000ff0500728c */ /* 0x000fce000bf25270 */
[----:B------:R-:W-:Y:S05]  /*2850*/  BRA.U !UP0, `(.L_x_197) ;  /* 0x0000000108807547 */ /* 0x000fea000b800000 */
[----:B------:R-:W-:Y:S01]  /*2860*/  ULOP3.LUT UR4, UR10, 0x7ffffff8, URZ, 0xc0, !UPT ;  /* 0x7ffffff80a047892 */ /* 0x000fe2000f8ec0ff */
[----:B------:R-:W-:-:S05]  /*2870*/  IMAD.MOV.U32 R21, RZ, RZ, RZ ;  /* 0x000000ffff157224 */ /* 0x000fca00078e00ff */
[----:B------:R-:W-:-:S07]  /*2880*/  IMAD.U32 R15, RZ, RZ, UR4 ;  /* 0x00000004ff0f7e24 */ /* 0x000fce000f8e00ff */
.L_x_198:
[----:B-1----:R-:W-:Y:S02]  /*2890*/  IMAD.MOV.U32 R22, RZ, RZ, -0x1 ;  /* 0xffffffffff167424 */ /* 0x002fe400078e00ff */
        /* <DEDUP_REMOVED lines=11> */
[C---:B------:R-:W-:Y:S02]  /*2950*/  VIADD R14, R21.reuse, 0x6 ;  /* 0x00000006150e7836 */ /* 0x040fe40000000000 */
[C---:B------:R-:W-:Y:S01]  /*2960*/  VIADD R20, R21.reuse, 0x7 ;  /* 0x0000000715147836 */ /* 0x040fe20000000000 */
        /* <DEDUP_REMOVED lines=15> */
.L_x_197:
[----:B-1----:R-:W-:Y:S01]  /*2a60*/  MOV R17, R11 ;  /* 0x0000000b00117202 */ /* 0x002fe20000000f00 */
[----:B------:R-:W-:Y:S06]  /*2a70*/  BRA.U !UP1, `(.L_x_199) ;  /* 0x00000001099c7547 */ /* 0x000fec000b800000 */
[----:B------:R-:W-:Y:S02]  /*2a80*/  UISETP.GE.U32.AND UP0, UPT, UR5, 0x4, UPT ;  /* 0x000000040500788c */ /* 0x000fe4000bf06070 */
[----:B------:R-:W-:-:S04]  /*2a90*/  ULOP3.LUT UR4, UR10, 0x3, URZ, 0xc0, !UPT ;  /* 0x000000030a047892 */ /* 0x000fc8000f8ec0ff */
[----:B------:R-:W-:-:S03]  /*2aa0*/  UISETP.NE.AND UP1, UPT, UR4, URZ, UPT ;  /* 0x000000ff0400728c */ /* 0x000fc6000bf25270 */
[----:B------:R-:W-:Y:S08]  /*2ab0*/  BRA.U !UP0, `(.L_x_200) ;  /* 0x00000001083c7547 */ /* 0x000ff0000b800000 */
[----:B------:R-:W-:Y:S02]  /*2ac0*/  IMAD.MOV.U32 R27, RZ, RZ, -0x1 ;  /* 0xffffffffff1b7424 */ /* 0x000fe400078e00ff */
[----:B------:R-:W-:-:S04]  /*2ad0*/  IMAD.WIDE.U32 R18, R15, 0x4, R12 ;  /* 0x000000040f127825 */ /* 0x000fc800078e000c */
[C---:B------:R-:W-:Y:S01]  /*2ae0*/  IMAD.WIDE.U32 R10, R15.reuse, 0x4, R4 ;  /* 0x000000040f0a7825 */ /* 0x040fe200078e0004 */
[----:B------:R-:W-:Y:S03]  /*2af0*/  STG.E desc[UR8][R18.64], R27 ;  /* 0x0000001b12007986 */ /* 0x000fe6000c101908 */
[C---:B------:R-:W-:Y:S01]  /*2b00*/  VIADD R21, R15.reuse, 0x1 ;  /* 0x000000010f157836 */ /* 0x040fe20000000000 */
[----:B------:R0:W-:Y:S01]  /*2b10*/  STG.E desc[UR8][R10.64], R15 ;  /* 0x0000000f0a007986 */ /* 0x0001e2000c101908 */
[C---:B------:R-:W-:Y:S02]  /*2b20*/  VIADD R23, R15.reuse, 0x2 ;  /* 0x000000020f177836 */ /* 0x040fe40000000000 */
[C---:B------:R-:W-:Y:S01]  /*2b30*/  VIADD R25, R15.reuse, 0x3 ;  /* 0x000000030f197836 */ /* 0x040fe20000000000 */
[----:B------:R1:W-:Y:S04]  /*2b40*/  STG.E desc[UR8][R18.64+0x4], R27 ;  /* 0x0000041b12007986 */ /* 0x0003e8000c101908 */
[----:B------:R1:W-:Y:S04]  /*2b50*/  STG.E desc[UR8][R10.64+0x4], R21 ;  /* 0x000004150a007986 */ /* 0x0003e8000c101908 */
[----:B------:R1:W-:Y:S01]  /*2b60*/  STG.E desc[UR8][R18.64+0x8], R27 ;  /* 0x0000081b12007986 */ /* 0x0003e2000c101908 */
[----:B0-----:R-:W-:-:S03]  /*2b70*/  VIADD R15, R15, 0x4 ;  /* 0x000000040f0f7836 */ /* 0x001fc60000000000 */
[----:B------:R1:W-:Y:S04]  /*2b80*/  STG.E desc[UR8][R10.64+0x8], R23 ;  /* 0x000008170a007986 */ /* 0x0003e8000c101908 */
[----:B------:R1:W-:Y:S04]  /*2b90*/  STG.E desc[UR8][R18.64+0xc], R27 ;  /* 0x00000c1b12007986 */ /* 0x0003e8000c101908 */
[----:B------:R1:W-:Y:S02]  /*2ba0*/  STG.E desc[UR8][R10.64+0xc], R25 ;  /* 0x00000c190a007986 */ /* 0x0003e4000c101908 */
.L_x_200:
[----:B------:R-:W-:Y:S05]  /*2bb0*/  BRA.U !UP1, `(.L_x_199) ;  /* 0x00000001094c7547 */ /* 0x000fea000b800000 */
[----:B------:R-:W-:Y:S01]  /*2bc0*/  ULOP3.LUT UR5, UR10, 0x1, URZ, 0xc0, !UPT ;  /* 0x000000010a057892 */ /* 0x000fe2000f8ec0ff */
[----:B-1----:R-:W-:-:S03]  /*2bd0*/  IMAD.MOV.U32 R25, RZ, RZ, -0x1 ;  /* 0xffffffffff197424 */ /* 0x002fc600078e00ff */
[----:B------:R-:W-:-:S06]  /*2be0*/  UISETP.NE.U32.AND UP0, UPT, UR5, 0x1, UPT ;  /* 0x000000010500788c */ /* 0x000fcc000bf05070 */
[----:B------:R-:W-:Y:S01]  /*2bf0*/  PLOP3.LUT P0, PT, PT, PT, UP0, 0x80, 0x8 ;  /* 0x000000000008781c */ /* 0x000fe20003f0f008 */
[----:B------:R-:W-:-:S09]  /*2c00*/  UISETP.NE.AND UP0, UPT, UR4, 0x1, UPT ;  /* 0x000000010400788c */ /* 0x000fd2000bf05270 */
[----:B------:R-:W-:Y:S05]  /*2c10*/  BRA.U !UP0, `(.L_x_201) ;  /* 0x0000000108247547 */ /* 0x000fea000b800000 */
        /* <DEDUP_REMOVED lines=9> */
.L_x_201:
[----:B------:R-:W-:-:S04]  /*2cb0*/  @!P0 IMAD.WIDE.U32 R12, R15, 0x4, R12 ;  /* 0x000000040f0c8825 */ /* 0x000fc800078e000c */
[----:B-1----:R-:W-:Y:S01]  /*2cc0*/  @!P0 IMAD.WIDE.U32 R10, R15, 0x4, R4 ;  /* 0x000000040f0a8825 */ /* 0x002fe200078e0004 */
[----:B------:R0:W-:Y:S04]  /*2cd0*/  @!P0 STG.E desc[UR8][R12.64], R25 ;  /* 0x000000190c008986 */ /* 0x0001e8000c101908 */
[----:B------:R0:W-:Y:S02]  /*2ce0*/  @!P0 STG.E desc[UR8][R10.64], R15 ;  /* 0x0000000f0a008986 */ /* 0x0001e4000c101908 */
.L_x_199:
[----:B------:R-:W-:Y:S02]  /*2cf0*/  UISETP.LT.U32.AND UP0, UPT, UR10, 0x64, UPT ;  /* 0x000000640a00788c */ /* 0x000fe4000bf01070 */
[----:B01----:R-:W-:Y:S02]  /*2d00*/  I2FP.F32.U32 R11, UR10 ;  /* 0x0000000a000b7c45 */ /* 0x003fe40008201000 */
[----:B------:R-:W-:-:S06]  /*2d10*/  USEL UR5, UR10, 0x64, UP0 ;  /* 0x000000640a057887 */ /* 0x000fcc0008000000 */
[----:B------:R-:W-:-:S04]  /*2d20*/  I2FP.F32.U32 R16, UR5 ;  /* 0x0000000500107c45 */ /* 0x000fc80008201000 */
        /* <DEDUP_REMOVED lines=9> */
[----:B------:R-:W-:Y:S05]  /*2dc0*/  CALL.REL.NOINC `($__internal_4_$__cuda_sm3x_div_rn_noftz_f32_slowpath) ;  /* 0x0000005000d07944 */ /* 0x000fea0003c00000 */
.L_x_202:
[----:B------:R-:W0:Y:S02]  /*2dd0*/  LDC R14, c[0x0][0x3bc] ;  /* 0x0000ef00ff0e7b82 */ /* 0x000e240000000800 */
[----:B0-----:R-:W-:-:S05]  /*2de0*/  VIADD R11, R14, 0x1800000 ;  /* 0x018000000e0b7836 */ /* 0x001fca0000000000 */
[----:B------:R-:W-:-:S04]  /*2df0*/  LOP3.LUT R11, R11, 0x7f800000, RZ, 0xc0, !PT ;  /* 0x7f8000000b0b7812 */ /* 0x000fc800078ec0ff */
[----:B------:R-:W-:-:S13]  /*2e00*/  ISETP.GT.U32.AND P0, PT, R11, 0x1ffffff, PT ;  /* 0x01ffffff0b00780c */ /* 0x000fda0003f04070 */
[----:B------:R-:W-:Y:S05]  /*2e10*/  @P0 BRA `(.L_x_203) ;  /* 0x00000000000c0947 */ /* 0x000fea0003800000 */
[----:B------:R-:W-:-:S07]  /*2e20*/  MOV R12, 0x2e40 ;  /* 0x00002e40000c7802 */ /* 0x000fce0000000f00 */
[----:B------:R-:W-:Y:S05]  /*2e30*/  CALL.REL.NOINC `($__internal_3_$__cuda_sm20_rcp_rn_f32_slowpath) ;  /* 0x0000004c00e47944 */ /* 0x000fea0003c00000 */
[----:B------:R-:W-:Y:S05]  /*2e40*/  BRA `(.L_x_204) ;  /* 0x0000000000107947 */ /* 0x000fea0003800000 */
.L_x_203:
[----:B------:R-:W0:Y:S02]  /*2e50*/  MUFU.RCP R11, R14 ;  /* 0x0000000e000b7308 */ /* 0x000e240000001000 */
[----:B0-----:R-:W-:-:S04]  /*2e60*/  FFMA R12, R11, R14, -1 ;  /* 0xbf8000000b0c7423 */ /* 0x001fc8000000000e */
[----:B------:R-:W-:-:S04]  /*2e70*/  FADD.FTZ R12, -R12, -RZ ;  /* 0x800000ff0c0c7221 */ /* 0x000fc80000010100 */
[----:B------:R-:W-:-:S07]  /*2e80*/  FFMA R11, R11, R12, R11 ;  /* 0x0000000c0b0b7223 */ /* 0x000fce000000000b */
.L_x_204:
[----:B------:R-:W0:Y:S02]  /*2e90*/  LDC.64 R14, c[0x0][0x380] ;  /* 0x0000e000ff0e7b82 */ /* 0x000e240000000a00 */
[----:B0-----:R0:W5:Y:S01]  /*2ea0*/  LDG.E.CONSTANT R12, desc[UR8][R14.64] ;  /* 0x000000080e0c7981 */ /* 0x001162000c1e9900 */
[----:B------:R-:W-:Y:S01]  /*2eb0*/  FMUL R16, R11, 0.5 ;  /* 0x3f0000000b107820 */ /* 0x000fe20000400000 */
[----:B------:R-:W-:Y:S01]  /*2ec0*/  IMAD.MOV.U32 R13, RZ, RZ, RZ ;  /* 0x000000ffff0d7224 */ /* 0x000fe200078e00ff */
[----:B------:R-:W-:Y:S02]  /*2ed0*/  ULOP3.LUT UR6, UR5, 0x70, URZ, 0xc0, !UPT ;  /* 0x0000007005067892 */ /* 0x000fe4000f8ec0ff */
[----:B------:R-:W-:Y:S02]  /*2ee0*/  ULOP3.LUT UR7, UR5, 0x3, URZ, 0xc0, !UPT ;  /* 0x0000000305077892 */ /* 0x000fe4000f8ec0ff */
[----:B------:R-:W1:Y:S02]  /*2ef0*/  FRND.TRUNC R16, R16 ;  /* 0x0000001000107307 */ /* 0x000e64000020d000 */
[----:B-1----:R-:W-:-:S04]  /*2f00*/  FADD R18, R16, R16 ;  /* 0x0000001010127221 */ /* 0x002fc80000000000 */
[----:B------:R-:W-:-:S05]  /*2f10*/  FADD R18, -R18, R11 ;  /* 0x0000000b12127221 */ /* 0x000fca0000000100 */
[----:B0-----:R-:W-:-:S13]  /*2f20*/  FSETP.NEU.AND P1, PT, |R18|, 1, PT ;  /* 0x3f8000001200780b */ /* 0x001fda0003f2d200 */
.L_x_212:
[----:B------:R-:W0:Y:S01]  /*2f30*/  LDC.64 R14, c[0x0][0x380] ;  /* 0x0000e000ff0e7b82 */ /* 0x000e220000000a00 */
[----:B-----5:R-:W-:Y:S01]  /*2f40*/  MOV R21, R12 ;  /* 0x0000000c00157202 */ /* 0x020fe20000000f00 */
[----:B0-----:R-:W-:-:S05]  /*2f50*/  IMAD.WIDE.U32 R14, R13, 0x4, R14 ;  /* 0x000000040d0e7825 */ /* 0x001fca00078e000e */
[----:B------:R0:W5:Y:S01]  /*2f60*/  LDG.E.CONSTANT R12, desc[UR8][R14.64+0x4] ;  /* 0x000004080e0c7981 */ /* 0x000162000c1e9900 */
[----:B------:R-:W-:Y:S01]  /*2f70*/  UIADD3 UR4, UPT, UPT, UR5, -0x1, URZ ;  /* 0xffffffff05047890 */ /* 0x000fe2000fffe0ff */
[----:B------:R-:W-:Y:S01]  /*2f80*/  IMAD.MOV.U32 R20, RZ, RZ, R3 ;  /* 0x000000ffff147224 */ /* 0x000fe200078e0003 */
[----:B------:R-:W-:Y:S01]  /*2f90*/  CS2R R18, SRZ ;  /* 0x0000000000127805 */ /* 0x000fe2000001ff00 */
[----:B------:R-:W-:Y:S01]  /*2fa0*/  IMAD.MOV.U32 R3, RZ, RZ, R7 ;  /* 0x000000ffff037224 */ /* 0x000fe200078e0007 */
[----:B------:R-:W-:Y:S01]  /*2fb0*/  UISETP.GE.U32.AND UP0, UPT, UR4, 0xf, UPT ;  /* 0x0000000f0400788c */ /* 0x000fe2000bf06070 */
[----:B------:R-:W-:Y:S02]  /*2fc0*/  IMAD.MOV.U32 R7, RZ, RZ, R8 ;  /* 0x000000ffff077224 */ /* 0x000fe400078e0008 */
[----:B------:R-:W-:Y:S02]  /*2fd0*/  IMAD.MOV.U32 R8, RZ, RZ, R9 ;  /* 0x000000ffff087224 */ /* 0x000fe400078e0009 */
[----:B------:R-:W-:-:S04]  /*2fe0*/  IMAD.MOV.U32 R9, RZ, RZ, R17 ;  /* 0x000000ffff097224 */ /* 0x000fc800078e0011 */
[----:B0-----:R-:W-:Y:S05]  /*2ff0*/  BRA.U !UP0, `(.L_x_205) ;  /* 0x0000000d08c87547 */ /* 0x001fea000b800000 */
[----:B------:R-:W0:Y:S01]  /*3000*/  I2F.U32.RP R16, UR5 ;  /* 0x0000000500107d06 */ /* 0x000e220008209000 */
[----:B------:R-:W-:Y:S01]  /*3010*/  IMAD R23, RZ, RZ, -UR5 ;  /* 0x80000005ff177e24 */ /* 0x000fe2000f8e02ff */
[----:B------:R-:W-:Y:S01]  /*3020*/  ISETP.NE.U32.AND P0, PT, RZ, UR5, PT ;  /* 0x00000005ff007c0c */ /* 0x000fe2000bf05070 */
[----:B------:R-:W-:Y:S01]  /*3030*/  IMAD.MOV.U32 R19, RZ, RZ, RZ ;  /* 0x000000ffff137224 */ /* 0x000fe200078e00ff */
[----:B------:R-:W-:Y:S01]  /*3040*/  LOP3.LUT R22, RZ, UR5, RZ, 0x33, !PT ;  /* 0x00000005ff167c12 */ /* 0x000fe2000f8e33ff */
[----:B------:R-:W-:-:S03]  /*3050*/  UMOV UR4, URZ ;  /* 0x000000ff00047c82 */ /* 0x000fc60008000000 */
[----:B0-----:R-:W0:Y:S02]  /*3060*/  MUFU.RCP R16, R16 ;  /* 0x0000001000107308 */ /* 0x001e240000001000 */
[----:B0-----:R-:W-:-:S06]  /*3070*/  VIADD R14, R16, 0xffffffe ;  /* 0x0ffffffe100e7836 */ /* 0x001fcc0000000000 */
[----:B------:R0:W1:Y:S02]  /*3080*/  F2I.FTZ.U32.TRUNC.NTZ R15, R14 ;  /* 0x0000000e000f7305 */ /* 0x000064000021f000 */
[----:B0-----:R-:W-:Y:S02]  /*3090*/  IMAD.MOV.U32 R14, RZ, RZ, RZ ;  /* 0x000000ffff0e7224 */ /* 0x001fe400078e00ff */
[----:B-1----:R-:W-:-:S04]  /*30a0*/  IMAD R23, R23, R15, RZ ;  /* 0x0000000f17177224 */ /* 0x002fc800078e02ff */
[----:B------:R-:W-:-:S07]  /*30b0*/  IMAD.HI.U32 R23, R15, R23, R14 ;  /* 0x000000170f177227 */ /* 0x000fce00078e000e */
.L_x_206:
[----:B------:R-:W0:Y:S02]  /*30c0*/  LDC R24, c[0x0][0x3b0] ;  /* 0x0000ec00ff187b82 */ /* 0x000e240000000800 */
[----:B0-----:R-:W-:-:S04]  /*30d0*/  IMAD R25, R24, UR4, RZ ;  /* 0x0000000418197c24 */ /* 0x001fc8000f8e02ff */
[----:B------:R-:W-:-:S04]  /*30e0*/  IMAD.HI.U32 R17, R23, R25, RZ ;  /* 0x0000001917117227 */ /* 0x000fc800078e00ff */
[----:B------:R-:W-:-:S04]  /*30f0*/  IMAD.MOV R14, RZ, RZ, -R17 ;  /* 0x000000ffff0e7224 */ /* 0x000fc800078e0a11 */
[----:B------:R-:W-:-:S05]  /*3100*/  IMAD R14, R14, UR5, R25 ;  /* 0x000000050e0e7c24 */ /* 0x000fca000f8e0219 */
[----:B------:R-:W-:-:S13]  /*3110*/  ISETP.GE.U32.AND P2, PT, R14, UR5, PT ;  /* 0x000000050e007c0c */ /* 0x000fda000bf46070 */
[----:B------:R-:W-:Y:S01]  /*3120*/  @P2 VIADD R14, R14, -UR5 ;  /* 0x800000050e0e2c36 */ /* 0x000fe20008000000 */
[----:B------:R-:W-:-:S04]  /*3130*/  @P2 IADD3 R17, PT, PT, R17, 0x1, RZ ;  /* 0x0000000111112810 */ /* 0x000fc80007ffe0ff */
[----:B------:R-:W-:Y:S02]  /*3140*/  ISETP.GE.U32.AND P3, PT, R14, UR5, PT ;  /* 0x000000050e007c0c */ /* 0x000fe4000bf66070 */
[----:B------:R-:W0:Y:S11]  /*3150*/  LDC.64 R14, c[0x0][0x390] ;  /* 0x0000e400ff0e7b82 */ /* 0x000e360000000a00 */
[----:B------:R-:W-:-:S05]  /*3160*/  @P3 VIADD R17, R17, 0x1 ;  /* 0x0000000111113836 */ /* 0x000fca0000000000 */
[----:B------:R-:W-:-:S05]  /*3170*/  SEL R17, R22, R17, !P0 ;  /* 0x0000001116117207 */ /* 0x000fca0004000000 */
[----:B------:R-:W-:-:S04]  /*3180*/  IMAD R17, R13, R24, R17 ;  /* 0x000000180d117224 */ /* 0x000fc800078e0211 */
[----:B0-----:R-:W-:-:S05]  /*3190*/  IMAD.WIDE.U32 R16, R17, 0x4, R14 ;  /* 0x0000000411107825 */ /* 0x001fca00078e000e */
[----:B------:R0:W2:Y:S01]  /*31a0*/  LDG.E.CONSTANT R18, desc[UR8][R16.64] ;  /* 0x0000000810127981 */ /* 0x0000a2000c1e9900 */
[----:B------:R-:W-:-:S04]  /*31b0*/  IMAD.IADD R25, R25, 0x1, R24 ;  /* 0x0000000119197824 */ /* 0x000fc800078e0218 */
[----:B------:R-:W-:-:S04]  /*31c0*/  IMAD.HI.U32 R27, R23, R25, RZ ;  /* 0x00000019171b7227 */ /* 0x000fc800078e00ff */
[----:B------:R-:W-:-:S04]  /*31d0*/  IMAD.MOV R26, RZ, RZ, -R27 ;  /* 0x000000ffff1a7224 */ /* 0x000fc800078e0a1b */
[----:B------:R-:W-:Y:S02]  /*31e0*/  IMAD R26, R26, UR5, R25 ;  /* 0x000000051a1a7c24 */ /* 0x000fe4000f8e0219 */
[----:B------:R-:W-:-:S03]  /*31f0*/  IMAD.IADD R25, R25, 0x1, R24 ;  /* 0x0000000119197824 */ /* 0x000fc600078e0218 */
[----:B------:R-:W-:-:S13]  /*3200*/  ISETP.GE.U32.AND P2, PT, R26, UR5, PT ;  /* 0x000000051a007c0c */ /* 0x000fda000bf46070 */
[----:B------:R-:W-:Y:S02]  /*3210*/  @P2 VIADD R26, R26, -UR5 ;  /* 0x800000051a1a2c36 */ /* 0x000fe40008000000 */
[----:B------:R-:W-:-:S03]  /*3220*/  @P2 VIADD R27, R27, 0x1 ;  /* 0x000000011b1b2836 */ /* 0x000fc60000000000 */
[----:B------:R-:W-:-:S13]  /*3230*/  ISETP.GE.U32.AND P3, PT, R26, UR5, PT ;  /* 0x000000051a007c0c */ /* 0x000fda000bf66070 */
[----:B------:R-:W-:-:S05]  /*3240*/  @P3 VIADD R27, R27, 0x1 ;  /* 0x000000011b1b3836 */ /* 0x000fca0000000000 */
[----:B------:R-:W-:-:S05]  /*3250*/  SEL R27, R22, R27, !P0 ;  /* 0x0000001b161b7207 */ /* 0x000fca0004000000 */
[----:B0-----:R-:W-:Y:S02]  /*3260*/  IMAD R17, R13, R24, R27 ;  /* 0x000000180d117224 */ /* 0x001fe400078e021b */
[----:B------:R-:W-:-:S04]  /*3270*/  IMAD.HI.U32 R27, R23, R25, RZ ;  /* 0x00000019171b7227 */ /* 0x000fc800078e00ff */
[----:B------:R-:W-:-:S04]  /*3280*/  IMAD.WIDE.U32 R16, R17, 0x4, R14 ;  /* 0x0000000411107825 */ /* 0x000fc800078e000e */
[----:B------:R-:W-:Y:S01]  /*3290*/  IMAD.MOV R28, RZ, RZ, -R27 ;  /* 0x000000ffff1c7224 */ /* 0x000fe200078e0a1b */
[----:B------:R0:W3:Y:S03]  /*32a0*/  LDG.E.CONSTANT R26, desc[UR8][R16.64] ;  /* 0x00000008101a7981 */ /* 0x0000e6000c1e9900 */
[----:B------:R-:W-:Y:S01]  /*32b0*/  IMAD R28, R28, UR5, R25 ;  /* 0x000000051c1c7c24 */ /* 0x000fe2000f8e0219 */
[----:B------:R-:W-:-:S04]  /*32c0*/  IADD3 R25, PT, PT, R25, R24, RZ ;  /* 0x0000001819197210 */ /* 0x000fc80007ffe0ff */
[----:B------:R-:W-:Y:S01]  /*32d0*/  ISETP.GE.U32.AND P2, PT, R28, UR5, PT ;  /* 0x000000051c007c0c */ /* 0x000fe2000bf46070 */
[----:B0-----:R-:W-:-:S12]  /*32e0*/  IMAD.HI.U32 R17, R23, R25, RZ ;  /* 0x0000001917117227 */ /* 0x001fd800078e00ff */
[----:B------:R-:W-:Y:S02]  /*32f0*/  @P2 VIADD R28, R28, -UR5 ;  /* 0x800000051c1c2c36 */ /* 0x000fe40008000000 */
[----:B------:R-:W-:-:S03]  /*3300*/  @P2 VIADD R27, R27, 0x1 ;  /* 0x000000011b1b2836 */ /* 0x000fc60000000000 */
[----:B------:R-:W-:Y:S01]  /*3310*/  ISETP.GE.U32.AND P3, PT, R28, UR5, PT ;  /* 0x000000051c007c0c */ /* 0x000fe2000bf66070 */
[----:B------:R-:W-:-:S12]  /*3320*/  IMAD.MOV R16, RZ, RZ, -R17 ;  /* 0x000000ffff107224 */ /* 0x000fd800078e0a11 */
[----:B------:R-:W-:-:S05]  /*3330*/  @P3 VIADD R27, R27, 0x1 ;  /* 0x000000011b1b3836 */ /* 0x000fca0000000000 */
[----:B------:R-:W-:Y:S01]  /*3340*/  SEL R27, R22, R27, !P0 ;  /* 0x0000001b161b7207 */ /* 0x000fe20004000000 */
[----:B------:R-:W-:-:S04]  /*3350*/  IMAD R16, R16, UR5, R25 ;  /* 0x0000000510107c24 */ /* 0x000fc8000f8e0219 */
[----:B------:R-:W-:Y:S01]  /*3360*/  IMAD R29, R13, R24, R27 ;  /* 0x000000180d1d7224 */ /* 0x000fe200078e021b */
[----:B------:R-:W-:-:S13]  /*3370*/  ISETP.GE.U32.AND P2, PT, R16, UR5, PT ;  /* 0x0000000510007c0c */ /* 0x000fda000bf46070 */
[----:B------:R-:W-:-:S05]  /*3380*/  @P2 VIADD R16, R16, -UR5 ;  /* 0x8000000510102c36 */ /* 0x000fca0008000000 */
[----:B------:R-:W-:Y:S01]  /*3390*/  ISETP.GE.U32.AND P3, PT, R16, UR5, PT ;  /* 0x0000000510007c0c */ /* 0x000fe2000bf66070 */
[----:B------:R-:W-:-:S12]  /*33a0*/  @P2 VIADD R17, R17, 0x1 ;  /* 0x0000000111112836 */ /* 0x000fd80000000000 */
[----:B------:R-:W-:-:S05]  /*33b0*/  @P3 VIADD R17, R17, 0x1 ;  /* 0x0000000111113836 */ /* 0x000fca0000000000 */
[----:B------:R-:W-:-:S05]  /*33c0*/  SEL R17, R22, R17, !P0 ;  /* 0x0000001116117207 */ /* 0x000fca0004000000 */
[----:B------:R-:W-:-:S04]  /*33d0*/  IMAD R17, R13, R24, R17 ;  /* 0x000000180d117224 */ /* 0x000fc800078e0211 */
[----:B------:R-:W-:-:S04]  /*33e0*/  IMAD.WIDE.U32 R16, R17, 0x4, R14 ;  /* 0x0000000411107825 */ /* 0x000fc800078e000e */
[----:B--2---:R-:W-:Y:S01]  /*33f0*/  FADD R27, R18, R19 ;  /* 0x00000013121b7221 */ /* 0x004fe20000000000 */
[----:B------:R-:W-:-:S06]  /*3400*/  IMAD.WIDE.U32 R18, R29, 0x4, R14 ;  /* 0x000000041d127825 */ /* 0x000fcc00078e000e */
[----:B------:R-:W2:Y:S04]  /*3410*/  LDG.E.CONSTANT R19, desc[UR8][R18.64] ;  /* 0x0000000812137981 */ /* 0x000ea8000c1e9900 */
[----:B------:R0:W4:Y:S01]  /*3420*/  LDG.E.CONSTANT R18, desc[UR8][R16.64] ;  /* 0x0000000810127981 */ /* 0x000122000c1e9900 */
[----:B------:R-:W-:-:S04]  /*3430*/  IMAD.IADD R25, R25, 0x1, R24 ;  /* 0x0000000119197824 */ /* 0x000fc800078e0218 */
[----:B------:R-:W-:-:S04]  /*3440*/  IMAD.HI.U32 R29, R23, R25, RZ ;  /* 0x00000019171d7227 */ /* 0x000fc800078e00ff */
[----:B------:R-:W-:Y:S02]  /*3450*/  IMAD.MOV R28, RZ, RZ, -R29 ;  /* 0x000000ffff1c7224 */ /* 0x000fe400078e0a1d */
[----:B---3--:R-:W-:Y:S02]  /*3460*/  FADD R26, R27, R26 ;  /* 0x0000001a1b1a7221 */ /* 0x008fe40000000000 */
[----:B------:R-:W-:Y:S02]  /*3470*/  IMAD R27, R28, UR5, R25 ;  /* 0x000000051c1b7c24 */ /* 0x000fe4000f8e0219 */
[----:B------:R-:W-:-:S03]  /*3480*/  IMAD.IADD R25, R25, 0x1, R24 ;  /* 0x0000000119197824 */ /* 0x000fc600078e0218 */
[----:B------:R-:W-:-:S13]  /*3490*/  ISETP.GE.U32.AND P2, PT, R27, UR5, PT ;  /* 0x000000051b007c0c */ /* 0x000fda000bf46070 */
[----:B------:R-:W-:Y:S02]  /*34a0*/  @P2 VIADD R27, R27, -UR5 ;  /* 0x800000051b1b2c36 */ /* 0x000fe40008000000 */
[----:B------:R-:W-:-:S03]  /*34b0*/  @P2 VIADD R29, R29, 0x1 ;  /* 0x000000011d1d2836 */ /* 0x000fc60000000000 */
[----:B------:R-:W-:Y:S01]  /*34c0*/  ISETP.GE.U32.AND P3, PT, R27, UR5, PT ;  /* 0x000000051b007c0c */ /* 0x000fe2000bf66070 */
[----:B------:R-:W-:-:S12]  /*34d0*/  IMAD.HI.U32 R27, R23, R25, RZ ;  /* 0x00000019171b7227 */ /* 0x000fd800078e00ff */
[----:B------:R-:W-:-:S05]  /*34e0*/  @P3 VIADD R29, R29, 0x1 ;  /* 0x000000011d1d3836 */ /* 0x000fca0000000000 */
[----:B------:R-:W-:Y:S01]  /*34f0*/  SEL R29, R22, R29, !P0 ;  /* 0x0000001d161d7207 */ /* 0x000fe20004000000 */
[----:B------:R-:W-:-:S04]  /*3500*/  IMAD.MOV R28, RZ, RZ, -R27 ;  /* 0x000000ffff1c7224 */ /* 0x000fc800078e0a1b */
[----:B0-----:R-:W-:-:S04]  /*3510*/  IMAD R17, R13, R24, R29 ;  /* 0x000000180d117224 */ /* 0x001fc800078e021d */
[----:B------:R-:W-:-:S04]  /*3520*/  IMAD.WIDE.U32 R16, R17, 0x4, R14 ;  /* 0x0000000411107825 */ /* 0x000fc800078e000e */
[----:B------:R-:W-:-:S05]  /*3530*/  IMAD R28, R28, UR5, R25 ;  /* 0x000000051c1c7c24 */ /* 0x000fca000f8e0219 */
[----:B------:R-:W-:-:S13]  /*3540*/  ISETP.GE.U32.AND P2, PT, R28, UR5, PT ;  /* 0x000000051c007c0c */ /* 0x000fda000bf46070 */
[----:B------:R-:W-:-:S04]  /*3550*/  @P2 IADD3 R28, PT, PT, R28, -UR5, RZ ;  /* 0x800000051c1c2c10 */ /* 0x000fc8000fffe0ff */
[----:B------:R-:W-:Y:S01]  /*3560*/  ISETP.GE.U32.AND P3, PT, R28, UR5, PT ;  /* 0x000000051c007c0c */ /* 0x000fe2000bf66070 */
[----:B------:R-:W-:Y:S02]  /*3570*/  @P2 VIADD R27, R27, 0x1 ;  /* 0x000000011b1b2836 */ /* 0x000fe40000000000 */
[----:B------:R-:W-:-:S10]  /*3580*/  IMAD.IADD R25, R25, 0x1, R24 ;  /* 0x0000000119197824 */ /* 0x000fd400078e0218 */
[----:B------:R-:W-:-:S05]  /*3590*/  @P3 VIADD R27, R27, 0x1 ;  /* 0x000000011b1b3836 */ /* 0x000fca0000000000 */
[----:B------:R-:W-:-:S05]  /*35a0*/  SEL R27, R22, R27, !P0 ;  /* 0x0000001b161b7207 */ /* 0x000fca0004000000 */
[----:B------:R-:W-:Y:S02]  /*35b0*/  IMAD R29, R13, R24, R27 ;  /* 0x000000180d1d7224 */ /* 0x000fe400078e021b */
[----:B--2---:R-:W-:Y:S02]  /*35c0*/  FADD R19, R26, R19 ;  /* 0x000000131a137221 */ /* 0x004fe40000000000 */
[----:B------:R0:W2:Y:S02]  /*35d0*/  LDG.E.CONSTANT R26, desc[UR8][R16.64] ;  /* 0x00000008101a7981 */ /* 0x0000a4000c1e9900 */
[----:B----4-:R-:W-:Y:S01]  /*35e0*/  FADD R27, R19, R18 ;  /* 0x00000012131b7221 */ /* 0x010fe20000000000 */
[----:B------:R-:W-:-:S04]  /*35f0*/  IMAD.WIDE.U32 R18, R29, 0x4, R14 ;  /* 0x000000041d127825 */ /* 0x000fc800078e000e */
[----:B0-----:R-:W-:Y:S02]  /*3600*/  IMAD.HI.U32 R17, R23, R25, RZ ;  /* 0x0000001917117227 */ /* 0x001fe400078e00ff */
[----:B------:R-:W3:Y:S02]  /*3610*/  LDG.E.CONSTANT R19, desc[UR8][R18.64] ;  /* 0x0000000812137981 */ /* 0x000ee4000c1e9900 */
[----:B------:R-:W-:-:S04]  /*3620*/  IMAD.MOV R16, RZ, RZ, -R17 ;  /* 0x000000ffff107224 */ /* 0x000fc800078e0a11 */
[----:B------:R-:W-:-:S05]  /*3630*/  IMAD R16, R16, UR5, R25 ;  /* 0x0000000510107c24 */ /* 0x000fca000f8e0219 */
[----:B------:R-:W-:-:S13]  /*3640*/  ISETP.GE.U32.AND P2, PT, R16, UR5, PT ;  /* 0x0000000510007c0c */ /* 0x000fda000bf46070 */
[----:B------:R-:W-:Y:S02]  /*3650*/  @P2 VIADD R16, R16, -UR5 ;  /* 0x8000000510102c36 */ /* 0x000fe40008000000 */
[----:B------:R-:W-:-:S03]  /*3660*/  @P2 VIADD R17, R17, 0x1 ;  /* 0x0000000111112836 */ /* 0x000fc60000000000 */
[----:B------:R-:W-:-:S13]  /*3670*/  ISETP.GE.U32.AND P3, PT, R16, UR5, PT ;  /* 0x0000000510007c0c */ /* 0x000fda000bf66070 */
[----:B------:R-:W-:-:S05]  /*3680*/  @P3 VIADD R17, R17, 0x1 ;  /* 0x0000000111113836 */ /* 0x000fca0000000000 */
[----:B------:R-:W-:-:S05]  /*3690*/  SEL R17, R22, R17, !P0 ;  /* 0x0000001116117207 */ /* 0x000fca0004000000 */
[----:B------:R-:W-:-:S04]  /*36a0*/  IMAD R17, R13, R24, R17 ;  /* 0x000000180d117224 */ /* 0x000fc800078e0211 */
[----:B------:R-:W-:-:S05]  /*36b0*/  IMAD.WIDE.U32 R16, R17, 0x4, R14 ;  /* 0x0000000411107825 */ /* 0x000fca00078e000e */
[----:B------:R0:W4:Y:S01]  /*36c0*/  LDG.E.CONSTANT R18, desc[UR8][R16.64] ;  /* 0x0000000810127981 */ /* 0x000122000c1e9900 */
[----:B------:R-:W-:-:S04]  /*36d0*/  IMAD.IADD R25, R25, 0x1, R24 ;  /* 0x0000000119197824 */ /* 0x000fc800078e0218 */
[----:B------:R-:W-:-:S04]  /*36e0*/  IMAD.HI.U32 R29, R23, R25, RZ ;  /* 0x00000019171d7227 */ /* 0x000fc800078e00ff */
[----:B------:R-:W-:Y:S02]  /*36f0*/  IMAD.MOV R28, RZ, RZ, -R29 ;  /* 0x000000ffff1c7224 */ /* 0x000fe400078e0a1d */
[----:B--2---:R-:W-:Y:S02]  /*3700*/  FADD R26, R27, R26 ;  /* 0x0000001a1b1a7221 */ /* 0x004fe40000000000 */
[----:B------:R-:W-:Y:S02]  /*3710*/  IMAD R27, R28, UR5, R25 ;  /* 0x000000051c1b7c24 */ /* 0x000fe4000f8e0219 */
[----:B------:R-:W-:-:S03]  /*3720*/  IMAD.IADD R25, R25, 0x1, R24 ;  /* 0x0000000119197824 */ /* 0x000fc600078e0218 */
[----:B------:R-:W-:Y:S01]  /*3730*/  ISETP.GE.U32.AND P2, PT, R27, UR5, PT ;  /* 0x000000051b007c0c */ /* 0x000fe2000bf46070 */
[----:B---3--:R-:W-:-:S12]  /*3740*/  FADD R19, R26, R19 ;  /* 0x000000131a137221 */ /* 0x008fd80000000000 */
[----:B------:R-:W-:Y:S02]  /*3750*/  @P2 VIADD R27, R27, -UR5 ;  /* 0x800000051b1b2c36 */ /* 0x000fe40008000000 */
[----:B------:R-:W-:-:S03]  /*3760*/  @P2 VIADD R29, R29, 0x1 ;  /* 0x000000011d1d2836 */ /* 0x000fc60000000000 */
[----:B------:R-:W-:Y:S01]  /*3770*/  ISETP.GE.U32.AND P3, PT, R27, UR5, PT ;  /* 0x000000051b007c0c */ /* 0x000fe2000bf66070 */
[----:B------:R-:W-:-:S12]  /*3780*/  IMAD.HI.U32 R27, R23, R25, RZ ;  /* 0x00000019171b7227 */ /* 0x000fd800078e00ff */
[----:B------:R-:W-:-:S04]  /*3790*/  @P3 IADD3 R29, PT, PT, R29, 0x1, RZ ;  /* 0x000000011d1d3810 */ /* 0x000fc80007ffe0ff */
[----:B------:R-:W-:-:S05]  /*37a0*/  SEL R29, R22, R29, !P0 ;  /* 0x0000001d161d7207 */ /* 0x000fca0004000000 */
[----:B0-----:R-:W-:Y:S02]  /*37b0*/  IMAD R17, R13, R24, R29 ;  /* 0x000000180d117224 */ /* 0x001fe400078e021d */
[----:B------:R-:W-:Y:S02]  /*37c0*/  IMAD.MOV R28, RZ, RZ, -R27 ;  /* 0x000000ffff1c7224 */ /* 0x000fe400078e0a1b */
[----:B------:R-:W-:-:S04]  /*37d0*/  IMAD.WIDE.U32 R16, R17, 0x4, R14 ;  /* 0x0000000411107825 */ /* 0x000fc800078e000e */
[----:B------:R-:W-:Y:S01]  /*37e0*/  IMAD R28, R28, UR5, R25 ;  /* 0x000000051c1c7c24 */ /* 0x000fe2000f8e0219 */
[----:B------:R0:W2:Y:S01]  /*37f0*/  LDG.E.CONSTANT R26, desc[UR8][R16.64] ;  /* 0x00000008101a7981 */ /* 0x0000a2000c1e9900 */
[----:B------:R-:W-:-:S03]  /*3800*/  IMAD.IADD R25, R25, 0x1, R24 ;  /* 0x0000000119197824 */ /* 0x000fc600078e0218 */
        /* <DEDUP_REMOVED lines=9> */
[----:B------:R-:W-:Y:S02]  /*38a0*/  IMAD R29, R13, R24, R27 ;  /* 0x000000180d1d7224 */ /* 0x000fe400078e021b */
[----:B----4-:R-:W-:Y:S02]  /*38b0*/  FADD R27, R19, R18 ;  /* 0x00000012131b7221 */ /* 0x010fe40000000000 */
[----:B------:R-:W-:Y:S01]  /*38c0*/  IMAD.WIDE.U32 R18, R29, 0x4, R14 ;  /* 0x000000041d127825 */ /* 0x000fe200078e000e */
[----:B------:R-:W-:-:S05]  /*38d0*/  ISETP.GE.U32.AND P2, PT, R16, UR5, PT ;  /* 0x0000000510007c0c */ /* 0x000fca000bf46070 */
[----:B------:R-:W3:Y:S08]  /*38e0*/  LDG.E.CONSTANT R19, desc[UR8][R18.64] ;  /* 0x0000000812137981 */ /* 0x000ef0000c1e9900 */
        /* <DEDUP_REMOVED lines=10> */
[----:B--2---:R-:W-:Y:S01]  /*3990*/  FADD R28, R27, R26 ;  /* 0x0000001a1b1c7221 */ /* 0x004fe20000000000 */
[----:B------:R-:W-:-:S05]  /*39a0*/  IADD3 R26, PT, PT, -R29, RZ, RZ ;  /* 0x000000ff1d1a7210 */ /* 0x000fca0007ffe1ff */
[----:B------:R-:W-:-:S05]  /*39b0*/  IMAD R26, R26, UR5, R25 ;  /* 0x000000051a1a7c24 */ /* 0x000fca000f8e0219 */
[----:B------:R-:W-:-:S13]  /*39c0*/  ISETP.GE.U32.AND P2, PT, R26, UR5, PT ;  /* 0x000000051a007c0c */ /* 0x000fda000bf46070 */
[----:B------:R-:W-:Y:S02]  /*39d0*/  @P2 VIADD R26, R26, -UR5 ;  /* 0x800000051a1a2c36 */ /* 0x000fe40008000000 */
[----:B------:R-:W-:-:S03]  /*39e0*/  @P2 VIADD R29, R29, 0x1 ;  /* 0x000000011d1d2836 */ /* 0x000fc60000000000 */
[----:B------:R-:W-:Y:S01]  /*39f0*/  ISETP.GE.U32.AND P3, PT, R26, UR5, PT ;  /* 0x000000051a007c0c */ /* 0x000fe2000bf66070 */
[----:B------:R-:W-:-:S04]  /*3a00*/  IMAD.IADD R26, R25, 0x1, R24 ;  /* 0x00000001191a7824 */ /* 0x000fc800078e0218 */
[----:B------:R-:W-:-:S08]  /*3a10*/  IMAD.HI.U32 R27, R23, R26, RZ ;  /* 0x0000001a171b7227 */ /* 0x000fd000078e00ff */
[----:B------:R-:W-:-:S05]  /*3a20*/  @P3 VIADD R29, R29, 0x1 ;  /* 0x000000011d1d3836 */ /* 0x000fca0000000000 */
[----:B------:R-:W-:-:S05]  /*3a30*/  SEL R29, R22, R29, !P0 ;  /* 0x0000001d161d7207 */ /* 0x000fca0004000000 */
[----:B0-----:R-:W-:Y:S02]  /*3a40*/  IMAD R17, R13, R24, R29 ;  /* 0x000000180d117224 */ /* 0x001fe400078e021d */
[----:B------:R-:W-:Y:S02]  /*3a50*/  IMAD.MOV R29, RZ, RZ, -R27 ;  /* 0x000000ffff1d7224 */ /* 0x000fe400078e0a1b */
[----:B---3--:R-:W-:Y:S01]  /*3a60*/  FADD R19, R28, R19 ;  /* 0x000000131c137221 */ /* 0x008fe20000000000 */
[----:B------:R-:W-:-:S04]  /*3a70*/  IMAD.WIDE.U32 R16, R17, 0x4, R14 ;  /* 0x0000000411107825 */ /* 0x000fc800078e000e */
[----:B------:R-:W-:Y:S01]  /*3a80*/  IMAD R28, R29, UR5, R26 ;  /* 0x000000051d1c7c24 */ /* 0x000fe2000f8e021a */
[----:B------:R0:W2:Y:S01]  /*3a90*/  LDG.E.CONSTANT R25, desc[UR8][R16.64] ;  /* 0x0000000810197981 */ /* 0x0000a2000c1e9900 */
[----:B------:R-:W-:-:S03]  /*3aa0*/  IMAD.IADD R26, R26, 0x1, R24 ;  /* 0x000000011a1a7824 */ /* 0x000fc600078e0218 */
[----:B------:R-:W-:-:S13]  /*3ab0*/  ISETP.GE.U32.AND P2, PT, R28, UR5, PT ;  /* 0x000000051c007c0c */ /* 0x000fda000bf46070 */
[----:B------:R-:W-:Y:S02]  /*3ac0*/  @P2 VIADD R28, R28, -UR5 ;  /* 0x800000051c1c2c36 */ /* 0x000fe40008000000 */
[----:B------:R-:W-:-:S03]  /*3ad0*/  @P2 VIADD R27, R27, 0x1 ;  /* 0x000000011b1b2836 */ /* 0x000fc60000000000 */
[----:B------:R-:W-:-:S13]  /*3ae0*/  ISETP.GE.U32.AND P3, PT, R28, UR5, PT ;  /* 0x000000051c007c0c */ /* 0x000fda000bf66070 */
[----:B------:R-:W-:Y:S02]  /*3af0*/  @P3 VIADD R27, R27, 0x1 ;  /* 0x000000011b1b3836 */ /* 0x000fe40000000000 */
[----:B----4-:R-:W-:-:S03]  /*3b00*/  FADD R28, R19, R18 ;  /* 0x00000012131c7221 */ /* 0x010fc60000000000 */
[----:B------:R-:W-:Y:S01]  /*3b10*/  SEL R27, R22, R27, !P0 ;  /* 0x0000001b161b7207 */ /* 0x000fe20004000000 */
[----:B------:R-:W-:-:S04]  /*3b20*/  IMAD.HI.U32 R19, R23, R26, RZ ;  /* 0x0000001a17137227 */ /* 0x000fc800078e00ff */
[----:B------:R-:W-:-:S04]  /*3b30*/  IMAD R27, R13, R24, R27 ;  /* 0x000000180d1b7224 */ /* 0x000fc800078e021b */
[----:B0-----:R-:W-:-:S04]  /*3b40*/  IMAD.WIDE.U32 R16, R27, 0x4, R14 ;  /* 0x000000041b107825 */ /* 0x001fc800078e000e */
[----:B------:R-:W-:Y:S02]  /*3b50*/  IMAD.MOV R27, RZ, RZ, -R19 ;  /* 0x000000ffff1b7224 */ /* 0x000fe400078e0a13 */
[----:B------:R0:W3:Y:S02]  /*3b60*/  LDG.E.CONSTANT R16, desc[UR8][R16.64] ;  /* 0x0000000810107981 */ /* 0x0000e4000c1e9900 */
[----:B------:R-:W-:-:S05]  /*3b70*/  IMAD R18, R27, UR5, R26 ;  /* 0x000000051b127c24 */ /* 0x000fca000f8e021a */
[----:B------:R-:W-:-:S13]  /*3b80*/  ISETP.GE.U32.AND P2, PT, R18, UR5, PT ;  /* 0x0000000512007c0c */ /* 0x000fda000bf46070 */
[----:B------:R-:W-:Y:S01]  /*3b90*/  @P2 VIADD R18, R18, -UR5 ;  /* 0x8000000512122c36 */ /* 0x000fe20008000000 */
[----:B------:R-:W-:-:S04]  /*3ba0*/  @P2 IADD3 R19, PT, PT, R19, 0x1, RZ ;  /* 0x0000000113132810 */ /* 0x000fc80007ffe0ff */
[----:B------:R-:W-:-:S13]  /*3bb0*/  ISETP.GE.U32.AND P3, PT, R18, UR5, PT ;  /* 0x0000000512007c0c */ /* 0x000fda000bf66070 */
[----:B------:R-:W-:-:S05]  /*3bc0*/  @P3 VIADD R19, R19, 0x1 ;  /* 0x0000000113133836 */ /* 0x000fca0000000000 */
[----:B------:R-:W-:-:S05]  /*3bd0*/  SEL R19, R22, R19, !P0 ;  /* 0x0000001316137207 */ /* 0x000fca0004000000 */
[----:B------:R-:W-:-:S04]  /*3be0*/  IMAD R19, R13, R24, R19 ;  /* 0x000000180d137224 */ /* 0x000fc800078e0213 */
[----:B------:R-:W-:-:S06]  /*3bf0*/  IMAD.WIDE.U32 R18, R19, 0x4, R14 ;  /* 0x0000000413127825 */ /* 0x000fcc00078e000e */
[----:B------:R3:W4:Y:S01]  /*3c00*/  LDG.E.CONSTANT R18, desc[UR8][R18.64] ;  /* 0x0000000812127981 */ /* 0x000722000c1e9900 */
[----:B------:R-:W-:-:S04]  /*3c10*/  IMAD.IADD R26, R26, 0x1, R24 ;  /* 0x000000011a1a7824 */ /* 0x000fc800078e0218 */
[----:B0-----:R-:W-:-:S04]  /*3c20*/  IMAD.HI.U32 R17, R23, R26, RZ ;  /* 0x0000001a17117227 */ /* 0x001fc800078e00ff */
[----:B--2---:R-:W-:Y:S01]  /*3c30*/  FADD R27, R28, R25 ;  /* 0x000000191c1b7221 */ /* 0x004fe20000000000 */
[----:B------:R-:W-:-:S04]  /*3c40*/  IMAD.MOV R25, RZ, RZ, -R17 ;  /* 0x000000ffff197224 */ /* 0x000fc800078e0a11 */
        /* <DEDUP_REMOVED lines=8> */
[----:B------:R-:W-:-:S05]  /*3cd0*/  SEL R17, R22, R17, !P0 ;  /* 0x0000001116117207 */ /* 0x000fca0004000000 */
[----:B------:R-:W-:Y:S02]  /*3ce0*/  IMAD R17, R13, R24, R17 ;  /* 0x000000180d117224 */ /* 0x000fe400078e0211 */
[----:B---3--:R-:W-:Y:S01]  /*3cf0*/  FADD R19, R27, R16 ;  /* 0x000000101b137221 */ /* 0x008fe20000000000 */
[----:B------:R-:W-:-:S04]  /*3d00*/  IMAD.MOV R27, RZ, RZ, -R25 ;  /* 0x000000ffff1b7224 */ /* 0x000fc800078e0a19 */
[----:B------:R-:W-:Y:S02]  /*3d10*/  IMAD R16, R27, UR5, R26 ;  /* 0x000000051b107c24 */ /* 0x000fe4000f8e021a */
[----:B------:R-:W-:-:S03]  /*3d20*/  IMAD.IADD R26, R26, 0x1, R24 ;  /* 0x000000011a1a7824 */ /* 0x000fc600078e0218 */
[----:B------:R-:W-:Y:S01]  /*3d30*/  ISETP.GE.U32.AND P2, PT, R16, UR5, PT ;  /* 0x0000000510007c0c */ /* 0x000fe2000bf46070 */
[----:B------:R-:W-:-:S04]  /*3d40*/  IMAD.HI.U32 R27, R23, R26, RZ ;  /* 0x0000001a171b7227 */ /* 0x000fc800078e00ff */
[----:B------:R-:W-:-:S04]  /*3d50*/  IMAD.MOV R29, RZ, RZ, -R27 ;  /* 0x000000ffff1d7224 */ /* 0x000fc800078e0a1b */
[----:B------:R-:W-:-:S04]  /*3d60*/  IMAD R26, R29, UR5, R26 ;  /* 0x000000051d1a7c24 */ /* 0x000fc8000f8e021a */
[----:B------:R-:W-:Y:S01]  /*3d70*/  @P2 VIADD R16, R16, -UR5 ;  /* 0x8000000510102c36 */ /* 0x000fe20008000000 */
[----:B------:R-:W-:-:S04]  /*3d80*/  ISETP.GE.U32.AND P4, PT, R26, UR5, PT ;  /* 0x000000051a007c0c */ /* 0x000fc8000bf86070 */
[----:B------:R-:W-:Y:S01]  /*3d90*/  ISETP.GE.U32.AND P3, PT, R16, UR5, PT ;  /* 0x0000000510007c0c */ /* 0x000fe2000bf66070 */
[----:B------:R-:W-:Y:S02]  /*3da0*/  @P2 VIADD R25, R25, 0x1 ;  /* 0x0000000119192836 */ /* 0x000fe40000000000 */
[----:B------:R-:W-:-:S06]  /*3db0*/  IMAD.WIDE.U32 R16, R17, 0x4, R14 ;  /* 0x0000000411107825 */ /* 0x000fcc00078e000e */
[----:B------:R-:W-:-:S04]  /*3dc0*/  @P4 IADD3 R26, PT, PT, R26, -UR5, RZ ;  /* 0x800000051a1a4c10 */ /* 0x000fc8000fffe0ff */
[----:B------:R-:W-:Y:S01]  /*3dd0*/  ISETP.GE.U32.AND P5, PT, R26, UR5, PT ;  /* 0x000000051a007c0c */ /* 0x000fe2000bfa6070 */
[----:B------:R-:W-:Y:S02]  /*3de0*/  @P4 VIADD R27, R27, 0x1 ;  /* 0x000000011b1b4836 */ /* 0x000fe40000000000 */
[----:B------:R-:W-:-:S05]  /*3df0*/  @P3 VIADD R25, R25, 0x1 ;  /* 0x0000000119193836 */ /* 0x000fca0000000000 */
[----:B------:R-:W-:-:S05]  /*3e00*/  SEL R25, R22, R25, !P0 ;  /* 0x0000001916197207 */ /* 0x000fca0004000000 */
[----:B------:R-:W-:Y:S02]  /*3e10*/  @P5 VIADD R27, R27, 0x1 ;  /* 0x000000011b1b5836 */ /* 0x000fe40000000000 */
[----:B----4-:R-:W-:-:S03]  /*3e20*/  FADD R18, R19, R18 ;  /* 0x0000001213127221 */ /* 0x010fc60000000000 */
[----:B------:R-:W-:Y:S01]  /*3e30*/  SEL R27, R22, R27, !P0 ;  /* 0x0000001b161b7207 */ /* 0x000fe20004000000 */
[----:B------:R0:W2:Y:S04]  /*3e40*/  LDG.E.CONSTANT R19, desc[UR8][R16.64] ;  /* 0x0000000810137981 */ /* 0x0000a8000c1e9900 */
[CC--:B------:R-:W-:Y:S02]  /*3e50*/  IMAD R27, R13.reuse, R24.reuse, R27 ;  /* 0x000000180d1b7224 */ /* 0x0c0fe400078e021b */
[----:B0-----:R-:W-:-:S04]  /*3e60*/  IMAD R17, R13, R24, R25 ;  /* 0x000000180d117224 */ /* 0x001fc800078e0219 */
[----:B------:R-:W-:-:S04]  /*3e70*/  IMAD.WIDE.U32 R16, R17, 0x4, R14 ;  /* 0x0000000411107825 */ /* 0x000fc800078e000e */
[----:B------:R-:W-:Y:S02]  /*3e80*/  IMAD.WIDE.U32 R14, R27, 0x4, R14 ;  /* 0x000000041b0e7825 */ /* 0x000fe400078e000e */
[----:B------:R-:W3:Y:S04]  /*3e90*/  LDG.E.CONSTANT R17, desc[UR8][R16.64] ;  /* 0x0000000810117981 */ /* 0x000ee8000c1e9900 */
[----:B------:R-:W4:Y:S01]  /*3ea0*/  LDG.E.CONSTANT R15, desc[UR8][R14.64] ;  /* 0x000000080e0f7981 */ /* 0x000f22000c1e9900 */
[----:B------:R-:W-:-:S04]  /*3eb0*/  UIADD3 UR4, UPT, UPT, UR4, 0x10, URZ ;  /* 0x0000001004047890 */ /* 0x000fc8000fffe0ff */
[----:B------:R-:W-:Y:S01]  /*3ec0*/  UISETP.NE.AND UP0, UPT, UR4, UR6, UPT ;  /* 0x000000060400728c */ /* 0x000fe2000bf05270 */
[----:B--2---:R-:W-:-:S04]  /*3ed0*/  FADD R18, R18, R19 ;  /* 0x0000001312127221 */ /* 0x004fc80000000000 */
[----:B---3--:R-:W-:-:S04]  /*3ee0*/  FADD R18, R18, R17 ;  /* 0x0000001112127221 */ /* 0x008fc80000000000 */
[----:B----4-:R-:W-:Y:S01]  /*3ef0*/  FADD R19, R18, R15 ;  /* 0x0000000f12137221 */ /* 0x010fe20000000000 */
[----:B------:R-:W-:Y:S06]  /*3f00*/  BRA.U UP0, `(.L_x_206) ;  /* 0xfffffff1006c7547 */ /* 0x000fec000b83ffff */
[----:B------:R-:W-:-:S07]  /*3f10*/  IMAD.U32 R18, RZ, RZ, UR6 ;  /* 0x00000006ff127e24 */ /* 0x000fce000f8e00ff */
.L_x_205:
[----:B------:R-:W-:-:S04]  /*3f20*/  ULOP3.LUT UR4, UR5, 0xf, URZ, 0xc0, !UPT ;  /* 0x0000000f05047892 */ /* 0x000fc8000f8ec0ff */
[----:B------:R-:W-:-:S09]  /*3f30*/  UISETP.NE.AND UP0, UPT, UR4, URZ, UPT ;  /* 0x000000ff0400728c */ /* 0x000fd2000bf05270 */
[----:B------:R-:W-:Y:S05]  /*3f40*/  BRA.U !UP0, `(.L_x_207) ;  /* 0x00000011083c7547 */ /* 0x000fea000b800000 */
[----:B------:R-:W-:-:S06]  /*3f50*/  UIADD3 UR4, UPT, UPT, UR4, -0x1, URZ ;  /* 0xffffffff04047890 */ /* 0x000fcc000fffe0ff */
[----:B------:R-:W-:Y:S01]  /*3f60*/  IMAD.U32 R14, RZ, RZ, UR4 ;  /* 0x00000004ff0e7e24 */ /* 0x000fe2000f8e00ff */
[----:B------:R-:W-:-:S04]  /*3f70*/  ULOP3.LUT UR4, UR5, 0x7, URZ, 0xc0, !UPT ;  /* 0x0000000705047892 */ /* 0x000fc8000f8ec0ff */
[----:B------:R-:W-:Y:S01]  /*3f80*/  ISETP.GE.U32.AND P0, PT, R14, 0x7, PT ;  /* 0x000000070e00780c */ /* 0x000fe20003f06070 */
[----:B------:R-:W-:-:S12]  /*3f90*/  UISETP.NE.AND UP0, UPT, UR4, URZ, UPT ;  /* 0x000000ff0400728c */ /* 0x000fd8000bf05270 */
[----:B------:R-:W-:Y:S05]  /*3fa0*/  @!P0 BRA `(.L_x_208) ;  /* 0x0000000400f88947 */ /* 0x000fea0003800000 */
[----:B------:R-:W0:Y:S01]  /*3fb0*/  I2F.U32.RP R16, UR5 ;  /* 0x0000000500107d06 */ /* 0x000e220008209000 */
[----:B------:R-:W1:Y:S01]  /*3fc0*/  LDCU UR10, c[0x0][0x3b0] ;  /* 0x00007600ff0a77ac */ /* 0x000e620008000800 */
[----:B------:R-:W-:Y:S02]  /*3fd0*/  IMAD R23, RZ, RZ, -UR5 ;  /* 0x80000005ff177e24 */ /* 0x000fe4000f8e02ff */
[----:B------:R-:W-:-:S04]  /*3fe0*/  IMAD.MOV.U32 R14, RZ, RZ, RZ ;  /* 0x000000ffff0e7224 */ /* 0x000fc800078e00ff */
[----:B0-----:R-:W0:Y:S01]  /*3ff0*/  MUFU.RCP R16, R16 ;  /* 0x0000001000107308 */ /* 0x001e220000001000 */
[----:B-1----:R-:W-:Y:S01]  /*4000*/  IMAD R26, R18, UR10, RZ ;  /* 0x0000000a121a7c24 */ /* 0x002fe2000f8e02ff */
[----:B------:R-:W1:Y:S01]  /*4010*/  LDCU UR10, c[0x0][0x3b0] ;  /* 0x00007600ff0a77ac */ /* 0x000e620008000800 */
[----:B0-----:R-:W-:-:S05]  /*4020*/  VIADD R22, R16, 0xffffffe ;  /* 0x0ffffffe10167836 */ /* 0x001fca0000000000 */
[----:B------:R0:W2:Y:S02]  /*4030*/  F2I.FTZ.U32.TRUNC.NTZ R15, R22 ;  /* 0x00000016000f7305 */ /* 0x0000a4000021f000 */
[----:B0-----:R-:W-:Y:S01]  /*4040*/  LOP3.LUT R22, RZ, UR5, RZ, 0x33, !PT ;  /* 0x00000005ff167c12 */ /* 0x001fe2000f8e33ff */
[----:B--2---:R-:W-:-:S04]  /*4050*/  IMAD R23, R23, R15, RZ ;  /* 0x0000000f17177224 */ /* 0x004fc800078e02ff */
[----:B------:R-:W-:-:S06]  /*4060*/  IMAD.HI.U32 R23, R15, R23, R14 ;  /* 0x000000170f177227 */ /* 0x000fcc00078e000e */
[----:B------:R-:W-:-:S04]  /*4070*/  IMAD.HI.U32 R17, R23, R26, RZ ;  /* 0x0000001a17117227 */ /* 0x000fc800078e00ff */
[----:B------:R-:W-:-:S04]  /*4080*/  IMAD.MOV R15, RZ, RZ, -R17 ;  /* 0x000000ffff0f7224 */ /* 0x000fc800078e0a11 */
[----:B------:R-:W-:-:S05]  /*4090*/  IMAD R14, R15, UR5, R26 ;  /* 0x000000050f0e7c24 */ /* 0x000fca000f8e021a */
[----:B------:R-:W-:-:S13]  /*40a0*/  ISETP.GE.U32.AND P0, PT, R14, UR5, PT ;  /* 0x000000050e007c0c */ /* 0x000fda000bf06070 */
[----:B------:R-:W-:Y:S01]  /*40b0*/  @P0 VIADD R14, R14, -UR5 ;  /* 0x800000050e0e0c36 */ /* 0x000fe20008000000 */
[----:B------:R-:W-:Y:S02]  /*40c0*/  @P0 IADD3 R17, PT, PT, R17, 0x1, RZ ;  /* 0x0000000111110810 */ /* 0x000fe40007ffe0ff */
[----:B------:R-:W-:Y:S02]  /*40d0*/  ISETP.NE.U32.AND P0, PT, RZ, UR5, PT ;  /* 0x00000005ff007c0c */ /* 0x000fe4000bf05070 */
[----:B------:R-:W-:Y:S02]  /*40e0*/  ISETP.GE.U32.AND P2, PT, R14, UR5, PT ;  /* 0x000000050e007c0c */ /* 0x000fe4000bf46070 */
[----:B------:R-:W0:Y:S11]  /*40f0*/  LDC.64 R14, c[0x0][0x390] ;  /* 0x0000e400ff0e7b82 */ /* 0x000e360000000a00 */
[----:B------:R-:W-:-:S05]  /*4100*/  @P2 VIADD R17, R17, 0x1 ;  /* 0x0000000111112836 */ /* 0x000fca0000000000 */
[----:B------:R-:W-:-:S05]  /*4110*/  SEL R16, R22, R17, !P0 ;  /* 0x0000001116107207 */ /* 0x000fca0004000000 */
[----:B-1----:R-:W-:-:S04]  /*4120*/  IMAD R17, R13, UR10, R16 ;  /* 0x0000000a0d117c24 */ /* 0x002fc8000f8e0210 */
[----:B0-----:R-:W-:-:S05]  /*4130*/  IMAD.WIDE.U32 R16, R17, 0x4, R14 ;  /* 0x0000000411107825 */ /* 0x001fca00078e000e */
[----:B------:R0:W2:Y:S01]  /*4140*/  LDG.E.CONSTANT R24, desc[UR8][R16.64] ;  /* 0x0000000810187981 */ /* 0x0000a2000c1e9900 */
[----:B------:R-:W-:-:S04]  /*4150*/  VIADD R26, R26, UR10 ;  /* 0x0000000a1a1a7c36 */ /* 0x000fc80008000000 */
[----:B------:R-:W-:-:S04]  /*4160*/  IMAD.HI.U32 R25, R23, R26, RZ ;  /* 0x0000001a17197227 */ /* 0x000fc800078e00ff */
[----:B------:R-:W-:Y:S02]  /*4170*/  IMAD.MOV R27, RZ, RZ, -R25 ;  /* 0x000000ffff1b7224 */ /* 0x000fe400078e0a19 */
[----:B------:R-:W-:Y:S02]  /*4180*/  VIADD R28, R26, UR10 ;  /* 0x0000000a1a1c7c36 */ /* 0x000fe40008000000 */
[----:B------:R-:W-:-:S05]  /*4190*/  IMAD R27, R27, UR5, R26 ;  /* 0x000000051b1b7c24 */ /* 0x000fca000f8e021a */
[----:B------:R-:W-:-:S13]  /*41a0*/  ISETP.GE.U32.AND P2, PT, R27, UR5, PT ;  /* 0x000000051b007c0c */ /* 0x000fda000bf46070 */
[----:B------:R-:W-:Y:S02]  /*41b0*/  @P2 VIADD R27, R27, -UR5 ;  /* 0x800000051b1b2c36 */ /* 0x000fe40008000000 */
[----:B------:R-:W-:-:S03]  /*41c0*/  @P2 VIADD R25, R25, 0x1 ;  /* 0x0000000119192836 */ /* 0x000fc60000000000 */
[----:B------:R-:W-:-:S13]  /*41d0*/  ISETP.GE.U32.AND P3, PT, R27, UR5, PT ;  /* 0x000000051b007c0c */ /* 0x000fda000bf66070 */
[----:B------:R-:W-:-:S05]  /*41e0*/  @P3 VIADD R25, R25, 0x1 ;  /* 0x0000000119193836 */ /* 0x000fca0000000000 */
[----:B------:R-:W-:-:S05]  /*41f0*/  SEL R25, R22, R25, !P0 ;  /* 0x0000001916197207 */ /* 0x000fca0004000000 */
[----:B0-----:R-:W-:Y:S02]  /*4200*/  IMAD R17, R13, UR10, R25 ;  /* 0x0000000a0d117c24 */ /* 0x001fe4000f8e0219 */
[----:B------:R-:W-:-:S04]  /*4210*/  IMAD.HI.U32 R25, R23, R28, RZ ;  /* 0x0000001c17197227 */ /* 0x000fc800078e00ff */
[----:B------:R-:W-:Y:S02]  /*4220*/  IMAD.MOV R27, RZ, RZ, -R25 ;  /* 0x000000ffff1b7224 */ /* 0x000fe400078e0a19 */
[----:B------:R-:W-:-:S04]  /*4230*/  IMAD.WIDE.U32 R16, R17, 0x4, R14 ;  /* 0x0000000411107825 */ /* 0x000fc800078e000e */
[----:B------:R-:W-:Y:S01]  /*4240*/  IMAD R27, R27, UR5, R28 ;  /* 0x000000051b1b7c24 */ /* 0x000fe2000f8e021c */
[----:B------:R0:W3:Y:S01]  /*4250*/  LDG.E.CONSTANT R26, desc[UR8][R16.64] ;  /* 0x00000008101a7981 */ /* 0x0000e2000c1e9900 */
[----:B------:R-:W-:-:S03]  /*4260*/  IADD3 R28, PT, PT, R28, UR10, RZ ;  /* 0x0000000a1c1c7c10 */ /* 0x000fc6000fffe0ff */
[----:B------:R-:W-:Y:S02]  /*4270*/  ISETP.GE.U32.AND P2, PT, R27, UR5, PT ;  /* 0x000000051b007c0c */ /* 0x000fe4000bf46070 */
[----:B0-----:R-:W-:-:S11]  /*4280*/  IMAD.HI.U32 R17, R23, R28, RZ ;  /* 0x0000001c17117227 */ /* 0x001fd600078e00ff */
[----:B------:R-:W-:Y:S02]  /*4290*/  @P2 VIADD R27, R27, -UR5 ;  /* 0x800000051b1b2c36 */ /* 0x000fe40008000000 */
        /* <DEDUP_REMOVED lines=8> */
[----:B------:R-:W-:Y:S02]  /*4320*/  @P2 VIADD R17, R17, 0x1 ;  /* 0x0000000111112836 */ /* 0x000fe40000000000 */
[----:B------:R-:W-:Y:S01]  /*4330*/  IMAD R25, R13, UR10, R25 ;  /* 0x0000000a0d197c24 */ /* 0x000fe2000f8e0219 */
[----:B------:R-:W-:-:S13]  /*4340*/  ISETP.GE.U32.AND P3, PT, R16, UR5, PT ;  /* 0x0000000510007c0c */ /* 0x000fda000bf66070 */
[----:B------:R-:W-:-:S05]  /*4350*/  @P3 VIADD R17, R17, 0x1 ;  /* 0x0000000111113836 */ /* 0x000fca0000000000 */
[----:B------:R-:W-:-:S05]  /*4360*/  SEL R16, R22, R17, !P0 ;  /* 0x0000001116107207 */ /* 0x000fca0004000000 */
[----:B------:R-:W-:-:S04]  /*4370*/  IMAD R17, R13, UR10, R16 ;  /* 0x0000000a0d117c24 */ /* 0x000fc8000f8e0210 */
[----:B------:R-:W-:-:S06]  /*4380*/  IMAD.WIDE.U32 R16, R17, 0x4, R14 ;  /* 0x0000000411107825 */ /* 0x000fcc00078e000e */
[----:B------:R-:W4:Y:S01]  /*4390*/  LDG.E.CONSTANT R16, desc[UR8][R16.64] ;  /* 0x0000000810107981 */ /* 0x000f22000c1e9900 */
[----:B--2---:R-:W-:Y:S01]  /*43a0*/  FADD R19, R19, R24 ;  /* 0x0000001813137221 */ /* 0x004fe20000000000 */
[----:B------:R-:W-:-:S06]  /*43b0*/  IMAD.WIDE.U32 R24, R25, 0x4, R14 ;  /* 0x0000000419187825 */ /* 0x000fcc00078e000e */
[----:B------:R0:W2:Y:S01]  /*43c0*/  LDG.E.CONSTANT R24, desc[UR8][R24.64] ;  /* 0x0000000818187981 */ /* 0x0000a2000c1e9900 */
[----:B------:R-:W-:-:S04]  /*43d0*/  VIADD R28, R28, UR10 ;  /* 0x0000000a1c1c7c36 */ /* 0x000fc80008000000 */
[----:B0-----:R-:W-:-:S04]  /*43e0*/  IMAD.HI.U32 R25, R23, R28, RZ ;  /* 0x0000001c17197227 */ /* 0x001fc800078e00ff */
[----:B------:R-:W-:-:S04]  /*43f0*/  IMAD.MOV R27, RZ, RZ, -R25 ;  /* 0x000000ffff1b7224 */ /* 0x000fc800078e0a19 */
[----:B------:R-:W-:-:S05]  /*4400*/  IMAD R27, R27, UR5, R28 ;  /* 0x000000051b1b7c24 */ /* 0x000fca000f8e021c */
[----:B------:R-:W-:-:S13]  /*4410*/  ISETP.GE.U32.AND P3, PT, R27, UR5, PT ;  /* 0x000000051b007c0c */ /* 0x000fda000bf66070 */
[----:B------:R-:W-:-:S05]  /*4420*/  @P3 VIADD R27, R27, -UR5 ;  /* 0x800000051b1b3c36 */ /* 0x000fca0008000000 */
[----:B------:R-:W-:Y:S01]  /*4430*/  ISETP.GE.U32.AND P6, PT, R27, UR5, PT ;  /* 0x000000051b007c0c */ /* 0x000fe2000bfc6070 */
[----:B---3--:R-:W-:Y:S01]  /*4440*/  FADD R19, R19, R26 ;  /* 0x0000001a13137221 */ /* 0x008fe20000000000 */
[----:B------:R-:W-:-:S04]  /*4450*/  VIADD R26, R28, UR10 ;  /* 0x0000000a1c1a7c36 */ /* 0x000fc80008000000 */
[----:B------:R-:W-:-:S04]  /*4460*/  IMAD.HI.U32 R27, R23, R26, RZ ;  /* 0x0000001a171b7227 */ /* 0x000fc800078e00ff */
[----:B------:R-:W-:-:S04]  /*4470*/  IMAD.MOV R17, RZ, RZ, -R27 ;  /* 0x000000ffff117224 */ /* 0x000fc800078e0a1b */
[----:B------:R-:W-:-:S05]  /*4480*/  IMAD R17, R17, UR5, R26 ;  /* 0x0000000511117c24 */ /* 0x000fca000f8e021a */
[----:B------:R-:W-:Y:S01]  /*4490*/  ISETP.GE.U32.AND P5, PT, R17, UR5, PT ;  /* 0x0000000511007c0c */ /* 0x000fe2000bfa6070 */
[----:B------:R-:W-:-:S12]  /*44a0*/  VIADD R26, R26, UR10 ;  /* 0x0000000a1a1a7c36 */ /* 0x000fd80008000000 */
[----:B------:R-:W-:-:S05]  /*44b0*/  @P5 VIADD R17, R17, -UR5 ;  /* 0x8000000511115c36 */ /* 0x000fca0008000000 */
[----:B------:R-:W-:Y:S01]  /*44c0*/  ISETP.GE.U32.AND P4, PT, R17, UR5, PT ;  /* 0x0000000511007c0c */ /* 0x000fe2000bf86070 */
[----:B------:R-:W-:-:S05]  /*44d0*/  IMAD.HI.U32 R17, R23, R26, RZ ;  /* 0x0000001a17117227 */ /* 0x000fca00078e00ff */
[----:B------:R-:W-:Y:S01]  /*44e0*/  IADD3 R29, PT, PT, -R17, RZ, RZ ;  /* 0x000000ff111d7210 */ /* 0x000fe20007ffe1ff */
[----:B------:R-:W-:-:S04]  /*44f0*/  @P3 VIADD R25, R25, 0x1 ;  /* 0x0000000119193836 */ /* 0x000fc80000000000 */
[----:B------:R-:W-:Y:S02]  /*4500*/  @P6 VIADD R25, R25, 0x1 ;  /* 0x0000000119196836 */ /* 0x000fe40000000000 */
[----:B------:R-:W-:-:S04]  /*4510*/  @P5 VIADD R27, R27, 0x1 ;  /* 0x000000011b1b5836 */ /* 0x000fc80000000000 */
[----:B------:R-:W-:Y:S02]  /*4520*/  @P4 VIADD R27, R27, 0x1 ;  /* 0x000000011b1b4836 */ /* 0x000fe40000000000 */
[----:B--2---:R-:W-:-:S04]  /*4530*/  FADD R19, R19, R24 ;  /* 0x0000001813137221 */ /* 0x004fc80000000000 */
[----:B----4-:R-:W-:Y:S01]  /*4540*/  FADD R19, R19, R16 ;  /* 0x0000001013137221 */ /* 0x010fe20000000000 */
[----:B------:R-:W-:Y:S02]  /*4550*/  IMAD R16, R29, UR5, R26 ;  /* 0x000000051d107c24 */ /* 0x000fe4000f8e021a */
[----:B------:R-:W-:-:S04]  /*4560*/  VIADD R26, R26, UR10 ;  /* 0x0000000a1a1a7c36 */ /* 0x000fc80008000000 */
[----:B------:R-:W-:Y:S01]  /*4570*/  IMAD.HI.U32 R23, R23, R26, RZ ;  /* 0x0000001a17177227 */ /* 0x000fe200078e00ff */
[----:B------:R-:W-:-:S03]  /*4580*/  ISETP.GE.U32.AND P2, PT, R16, UR5, PT ;  /* 0x0000000510007c0c */ /* 0x000fc6000bf46070 */
[----:B------:R-:W-:-:S04]  /*4590*/  IMAD.MOV R29, RZ, RZ, -R23 ;  /* 0x000000ffff1d7224 */ /* 0x000fc800078e0a17 */
[----:B------:R-:W-:-:S05]  /*45a0*/  IMAD R26, R29, UR5, R26 ;  /* 0x000000051d1a7c24 */ /* 0x000fca000f8e021a */
[----:B------:R-:W-:Y:S01]  /*45b0*/  ISETP.GE.U32.AND P6, PT, R26, UR5, PT ;  /* 0x000000051a007c0c */ /* 0x000fe2000bfc6070 */
[----:B------:R-:W-:-:S05]  /*45c0*/  @P2 VIADD R16, R16, -UR5 ;  /* 0x8000000510102c36 */ /* 0x000fca0008000000 */
[----:B------:R-:W-:-:S07]  /*45d0*/  ISETP.GE.U32.AND P3, PT, R16, UR5, PT ;  /* 0x0000000510007c0c */ /* 0x000fce000bf66070 */
[----:B------:R-:W-:Y:S02]  /*45e0*/  @P6 VIADD R26, R26, -UR5 ;  /* 0x800000051a1a6c36 */ /* 0x000fe40008000000 */
[----:B------:R-:W-:-:S03]  /*45f0*/  @P2 VIADD R17, R17, 0x1 ;  /* 0x0000000111112836 */ /* 0x000fc60000000000 */
[----:B------:R-:W-:Y:S02]  /*4600*/  ISETP.GE.U32.AND P5, PT, R26, UR5, PT ;  /* 0x000000051a007c0c */ /* 0x000fe4000bfa6070 */
[C---:B------:R-:W-:Y:S01]  /*4610*/  SEL R16, R22.reuse, R25, !P0 ;  /* 0x0000001916107207 */ /* 0x040fe20004000000 */
[----:B------:R-:W-:Y:S01]  /*4620*/  @P3 VIADD R17, R17, 0x1 ;  /* 0x0000000111113836 */ /* 0x000fe20000000000 */
[C---:B------:R-:W-:Y:S01]  /*4630*/  SEL R24, R22.reuse, R27, !P0 ;  /* 0x0000001b16187207 */ /* 0x040fe20004000000 */
[----:B------:R-:W-:Y:S02]  /*4640*/  @P6 VIADD R23, R23, 0x1 ;  /* 0x0000000117176836 */ /* 0x000fe40000000000 */
[C---:B------:R-:W-:Y:S01]  /*4650*/  IMAD R25, R13.reuse, UR10, R16 ;  /* 0x0000000a0d197c24 */ /* 0x040fe2000f8e0210 */
[----:B------:R-:W-:Y:S01]  /*4660*/  SEL R16, R22, R17, !P0 ;  /* 0x0000001116107207 */ /* 0x000fe20004000000 */
[----:B------:R-:W-:Y:S02]  /*4670*/  IMAD R17, R13, UR10, R24 ;  /* 0x0000000a0d117c24 */ /* 0x000fe4000f8e0218 */
[----:B------:R-:W-:-:S02]  /*4680*/  IMAD.WIDE.U32 R24, R25, 0x4, R14 ;  /* 0x0000000419187825 */ /* 0x000fc400078e000e */
[----:B------:R-:W-:Y:S02]  /*4690*/  @P5 IADD3 R23, PT, PT, R23, 0x1, RZ ;  /* 0x0000000117175810 */ /* 0x000fe40007ffe0ff */
[----:B------:R-:W-:Y:S02]  /*46a0*/  IMAD R27, R13, UR10, R16 ;  /* 0x0000000a0d1b7c24 */ /* 0x000fe4000f8e0210 */
[----:B------:R-:W-:Y:S01]  /*46b0*/  SEL R26, R22, R23, !P0 ;  /* 0x00000017161a7207 */ /* 0x000fe20004000000 */
[----:B------:R-:W-:Y:S01]  /*46c0*/  IMAD.WIDE.U32 R22, R17, 0x4, R14 ;  /* 0x0000000411167825 */ /* 0x000fe200078e000e */
[----:B------:R-:W2:Y:S03]  /*46d0*/  LDG.E.CONSTANT R24, desc[UR8][R24.64] ;  /* 0x0000000818187981 */ /* 0x000ea6000c1e9900 */
[----:B------:R-:W-:Y:S02]  /*46e0*/  IMAD R29, R13, UR10, R26 ;  /* 0x0000000a0d1d7c24 */ /* 0x000fe4000f8e021a */
[--C-:B------:R-:W-:Y:S01]  /*46f0*/  IMAD.WIDE.U32 R16, R27, 0x4, R14.reuse ;  /* 0x000000041b107825 */ /* 0x100fe200078e000e */
[----:B------:R-:W3:Y:S03]  /*4700*/  LDG.E.CONSTANT R22, desc[UR8][R22.64] ;  /* 0x0000000816167981 */ /* 0x000ee6000c1e9900 */
[----:B------:R-:W-:-:S02]  /*4710*/  IMAD.WIDE.U32 R14, R29, 0x4, R14 ;  /* 0x000000041d0e7825 */ /* 0x000fc400078e000e */
[----:B------:R-:W4:Y:S04]  /*4720*/  LDG.E.CONSTANT R16, desc[UR8][R16.64] ;  /* 0x0000000810107981 */ /* 0x000f28000c1e9900 */
[----:B------:R-:W4:Y:S01]  /*4730*/  LDG.E.CONSTANT R14, desc[UR8][R14.64] ;  /* 0x000000080e0e7981 */ /* 0x000f22000c1e9900 */
[----:B------:R-:W-:Y:S02]  /*4740*/  VIADD R18, R18, 0x8 ;  /* 0x0000000812127836 */ /* 0x000fe40000000000 */
[----:B--2---:R-:W-:-:S04]  /*4750*/  FADD R19, R19, R24 ;  /* 0x0000001813137221 */ /* 0x004fc80000000000 */
[----:B---3--:R-:W-:-:S04]  /*4760*/  FADD R19, R19, R22 ;  /* 0x0000001613137221 */ /* 0x008fc80000000000 */
[----:B----4-:R-:W-:-:S04]  /*4770*/  FADD R19, R19, R16 ;  /* 0x0000001013137221 */ /* 0x010fc80000000000 */
[----:B------:R-:W-:-:S07]  /*4780*/  FADD R19, R19, R14 ;  /* 0x0000000e13137221 */ /* 0x000fce0000000000 */
.L_x_208:
[----:B------:R-:W-:Y:S05]  /*4790*/  BRA.U !UP0, `(.L_x_207) ;  /* 0x0000000908287547 */ /* 0x000fea000b800000 */
[----:B------:R-:W-:Y:S02]  /*47a0*/  UIADD3 UR4, UPT, UPT, UR4, -0x1, URZ ;  /* 0xffffffff04047890 */ /* 0x000fe4000fffe0ff */
[----:B------:R-:W-:-:S04]  /*47b0*/  UISETP.NE.AND UP0, UPT, UR7, URZ, UPT ;  /* 0x000000ff0700728c */ /* 0x000fc8000bf05270 */
[----:B------:R-:W-:-:S05]  /*47c0*/  IMAD.U32 R14, RZ, RZ, UR4 ;  /* 0x00000004ff0e7e24 */ /* 0x000fca000f8e00ff */
[----:B------:R-:W-:-:S13]  /*47d0*/  ISETP.GE.U32.AND P0, PT, R14, 0x3, PT ;  /* 0x000000030e00780c */ /* 0x000fda0003f06070 */
[----:B------:R-:W-:Y:S05]  /*47e0*/  @!P0 BRA `(.L_x_209) ;  /* 0x0000000400188947 */ /* 0x000fea0003800000 */
[----:B------:R-:W0:Y:S01]  /*47f0*/  I2F.U32.RP R17, UR5 ;  /* 0x0000000500117d06 */ /* 0x000e220008209000 */
[----:B------:R-:W1:Y:S01]  /*4800*/  LDCU UR4, c[0x0][0x3b0] ;  /* 0x00007600ff0477ac */ /* 0x000e620008000800 */
[----:B------:R-:W-:Y:S02]  /*4810*/  IMAD R25, RZ, RZ, -UR5 ;  /* 0x80000005ff197e24 */ /* 0x000fe4000f8e02ff */
[----:B------:R-:W-:Y:S01]  /*4820*/  IMAD.MOV.U32 R14, RZ, RZ, RZ ;  /* 0x000000ffff0e7224 */ /* 0x000fe200078e00ff */
[----:B------:R-:W2:Y:S03]  /*4830*/  LDCU UR10, c[0x0][0x3b0] ;  /* 0x00007600ff0a77ac */ /* 0x000ea60008000800 */
[----:B0-----:R-:W0:Y:S01]  /*4840*/  MUFU.RCP R17, R17 ;  /* 0x0000001100117308 */ /* 0x001e220000001000 */
[----:B-1----:R-:W-:-:S04]  /*4850*/  IMAD R16, R18, UR4, RZ ;  /* 0x0000000412107c24 */ /* 0x002fc8000f8e02ff */
[----:B--2---:R-:W-:Y:S02]  /*4860*/  VIADD R24, R16, UR10 ;  /* 0x0000000a10187c36 */ /* 0x004fe40008000000 */
[----:B0-----:R-:W-:-:S04]  /*4870*/  VIADD R22, R17, 0xffffffe ;  /* 0x0ffffffe11167836 */ /* 0x001fc80000000000 */
[----:B------:R0:W1:Y:S02]  /*4880*/  F2I.FTZ.U32.TRUNC.NTZ R15, R22 ;  /* 0x00000016000f7305 */ /* 0x000064000021f000 */
[----:B0-----:R-:W-:-:S04]  /*4890*/  VIADD R22, R24, UR10 ;  /* 0x0000000a18167c36 */ /* 0x001fc80008000000 */
[----:B------:R-:W-:Y:S02]  /*48a0*/  VIADD R26, R22, UR10 ;  /* 0x0000000a161a7c36 */ /* 0x000fe40008000000 */
[----:B-1----:R-:W-:-:S04]  /*48b0*/  IMAD R25, R25, R15, RZ ;  /* 0x0000000f19197224 */ /* 0x002fc800078e02ff */
[----:B------:R-:W-:-:S06]  /*48c0*/  IMAD.HI.U32 R25, R15, R25, R14 ;  /* 0x000000190f197227 */ /* 0x000fcc00078e000e */
[----:B------:R-:W-:-:S04]  /*48d0*/  IMAD.HI.U32 R15, R25, R16, RZ ;  /* 0x00000010190f7227 */ /* 0x000fc800078e00ff */
[----:B------:R-:W-:-:S04]  /*48e0*/  IMAD.HI.U32 R14, R25, R24, RZ ;  /* 0x00000018190e7227 */ /* 0x000fc800078e00ff */
[----:B------:R-:W-:Y:S02]  /*48f0*/  IMAD.MOV R23, RZ, RZ, -R15 ;  /* 0x000000ffff177224 */ /* 0x000fe400078e0a0f */
[----:B------:R-:W-:Y:S02]  /*4900*/  IMAD.MOV R27, RZ, RZ, -R14 ;  /* 0x000000ffff1b7224 */ /* 0x000fe400078e0a0e */
[----:B------:R-:W-:Y:S02]  /*4910*/  IMAD R23, R23, UR5, R16 ;  /* 0x0000000517177c24 */ /* 0x000fe4000f8e0210 */
[----:B------:R-:W-:-:S03]  /*4920*/  IMAD.HI.U32 R17, R25, R22, RZ ;  /* 0x0000001619117227 */ /* 0x000fc600078e00ff */
[----:B------:R-:W-:Y:S01]  /*4930*/  ISETP.GE.U32.AND P2, PT, R23, UR5, PT ;  /* 0x0000000517007c0c */ /* 0x000fe2000bf46070 */
[----:B------:R-:W-:Y:S02]  /*4940*/  IMAD R24, R27, UR5, R24 ;  /* 0x000000051b187c24 */ /* 0x000fe4000f8e0218 */
[----:B------:R-:W-:-:S03]  /*4950*/  IMAD.HI.U32 R16, R25, R26, RZ ;  /* 0x0000001a19107227 */ /* 0x000fc600078e00ff */
[----:B------:R-:W-:Y:S01]  /*4960*/  ISETP.GE.U32.AND P5, PT, R24, UR5, PT ;  /* 0x0000000518007c0c */ /* 0x000fe2000bfa6070 */
[----:B------:R-:W-:Y:S01]  /*4970*/  IMAD.MOV R27, RZ, RZ, -R17 ;  /* 0x000000ffff1b7224 */ /* 0x000fe200078e0a11 */
[----:B------:R-:W-:-:S03]  /*4980*/  IADD3 R25, PT, PT, -R16, RZ, RZ ;  /* 0x000000ff10197210 */ /* 0x000fc60007ffe1ff */
[----:B------:R-:W-:Y:S02]  /*4990*/  IMAD R27, R27, UR5, R22 ;  /* 0x000000051b1b7c24 */ /* 0x000fe4000f8e0216 */
[----:B------:R-:W-:Y:S01]  /*49a0*/  IMAD R25, R25, UR5, R26 ;  /* 0x0000000519197c24 */ /* 0x000fe2000f8e021a */
[----:B------:R-:W-:Y:S01]  /*49b0*/  LOP3.LUT R26, RZ, UR5, RZ, 0x33, !PT ;  /* 0x00000005ff1a7c12 */ /* 0x000fe2000f8e33ff */
[----:B------:R-:W-:Y:S01]  /*49c0*/  @P2 VIADD R23, R23, -UR5 ;  /* 0x8000000517172c36 */ /* 0x000fe20008000000 */
[----:B------:R-:W-:Y:S01]  /*49d0*/  ISETP.GE.U32.AND P0, PT, R27, UR5, PT ;  /* 0x000000051b007c0c */ /* 0x000fe2000bf06070 */
[----:B------:R-:W-:Y:S01]  /*49e0*/  @P2 VIADD R15, R15, 0x1 ;  /* 0x000000010f0f2836 */ /* 0x000fe20000000000 */
[----:B------:R-:W-:Y:S01]  /*49f0*/  ISETP.GE.U32.AND P3, PT, R25, UR5, PT ;  /* 0x0000000519007c0c */ /* 0x000fe2000bf66070 */
[----:B------:R-:W-:Y:S01]  /*4a00*/  @P5 VIADD R24, R24, -UR5 ;  /* 0x8000000518185c36 */ /* 0x000fe20008000000 */
[----:B------:R-:W-:Y:S01]  /*4a10*/  ISETP.GE.U32.AND P6, PT, R23, UR5, PT ;  /* 0x0000000517007c0c */ /* 0x000fe2000bfc6070 */
[----:B------:R-:W-:Y:S01]  /*4a20*/  @P5 VIADD R14, R14, 0x1 ;  /* 0x000000010e0e5836 */ /* 0x000fe20000000000 */
[----:B------:R-:W0:Y:S01]  /*4a30*/  LDC.64 R22, c[0x0][0x390] ;  /* 0x0000e400ff167b82 */ /* 0x000e220000000a00 */
[----:B------:R-:W-:-:S02]  /*4a40*/  ISETP.NE.U32.AND P5, PT, RZ, UR5, PT ;  /* 0x00000005ff007c0c */ /* 0x000fc4000bfa5070 */
[----:B------:R-:W-:-:S04]  /*4a50*/  ISETP.GE.U32.AND P4, PT, R24, UR5, PT ;  /* 0x0000000518007c0c */ /* 0x000fc8000bf86070 */
[----:B------:R-:W-:Y:S02]  /*4a60*/  @P0 VIADD R27, R27, -UR5 ;  /* 0x800000051b1b0c36 */ /* 0x000fe40008000000 */
[----:B------:R-:W-:Y:S02]  /*4a70*/  @P3 VIADD R25, R25, -UR5 ;  /* 0x8000000519193c36 */ /* 0x000fe40008000000 */
[----:B------:R-:W-:Y:S01]  /*4a80*/  @P6 VIADD R15, R15, 0x1 ;  /* 0x000000010f0f6836 */ /* 0x000fe20000000000 */
[----:B------:R-:W-:Y:S01]  /*4a90*/  ISETP.GE.U32.AND P2, PT, R27, UR5, PT ;  /* 0x000000051b007c0c */ /* 0x000fe2000bf46070 */
[----:B------:R-:W-:Y:S01]  /*4aa0*/  @P0 VIADD R17, R17, 0x1 ;  /* 0x0000000111110836 */ /* 0x000fe20000000000 */
[----:B------:R-:W-:Y:S01]  /*4ab0*/  ISETP.GE.U32.AND P6, PT, R25, UR5, PT ;  /* 0x0000000519007c0c */ /* 0x000fe2000bfc6070 */
[----:B------:R-:W-:Y:S01]  /*4ac0*/  @P3 VIADD R16, R16, 0x1 ;  /* 0x0000000110103836 */ /* 0x000fe20000000000 */
[----:B------:R-:W-:Y:S01]  /*4ad0*/  SEL R24, R26, R15, !P5 ;  /* 0x0000000f1a187207 */ /* 0x000fe20006800000 */
[----:B------:R-:W-:-:S04]  /*4ae0*/  @P4 VIADD R14, R14, 0x1 ;  /* 0x000000010e0e4836 */ /* 0x000fc80000000000 */
[----:B------:R-:W-:Y:S01]  /*4af0*/  IMAD R25, R13, UR10, R24 ;  /* 0x0000000a0d197c24 */ /* 0x000fe2000f8e0218 */
[----:B------:R-:W-:-:S03]  /*4b00*/  SEL R14, R26, R14, !P5 ;  /* 0x0000000e1a0e7207 */ /* 0x000fc60006800000 */
[----:B------:R-:W-:Y:S02]  /*4b10*/  @P2 VIADD R17, R17, 0x1 ;  /* 0x0000000111112836 */ /* 0x000fe40000000000 */
[----:B------:R-:W-:Y:S01]  /*4b20*/  @P6 IADD3 R16, PT, PT, R16, 0x1, RZ ;  /* 0x0000000110106810 */ /* 0x000fe20007ffe0ff */
[----:B0-----:R-:W-:Y:S02]  /*4b30*/  IMAD.WIDE.U32 R24, R25, 0x4, R22 ;  /* 0x0000000419187825 */ /* 0x001fe400078e0016 */
[C---:B------:R-:W-:Y:S02]  /*4b40*/  SEL R28, R26.reuse, R17, !P5 ;  /* 0x000000111a1c7207 */ /* 0x040fe40006800000 */
[C---:B------:R-:W-:Y:S01]  /*4b50*/  IMAD R17, R13.reuse, UR10, R14 ;  /* 0x0000000a0d117c24 */ /* 0x040fe2000f8e020e */
[----:B------:R-:W-:Y:S01]  /*4b60*/  SEL R26, R26, R16, !P5 ;  /* 0x000000101a1a7207 */ /* 0x000fe20006800000 */
[----:B------:R-:W2:Y:S01]  /*4b70*/  LDG.E.CONSTANT R24, desc[UR8][R24.64] ;  /* 0x0000000818187981 */ /* 0x000ea2000c1e9900 */
[----:B------:R-:W-:-:S02]  /*4b80*/  IMAD R15, R13, UR10, R28 ;  /* 0x0000000a0d0f7c24 */ /* 0x000fc4000f8e021c */
[----:B------:R-:W-:-:S04]  /*4b90*/  IMAD.WIDE.U32 R16, R17, 0x4, R22 ;  /* 0x0000000411107825 */ /* 0x000fc800078e0016 */
[----:B------:R-:W-:Y:S02]  /*4ba0*/  IMAD R27, R13, UR10, R26 ;  /* 0x0000000a0d1b7c24 */ /* 0x000fe4000f8e021a */
[--C-:B------:R-:W-:Y:S01]  /*4bb0*/  IMAD.WIDE.U32 R14, R15, 0x4, R22.reuse ;  /* 0x000000040f0e7825 */ /* 0x100fe200078e0016 */
[----:B------:R-:W3:Y:S03]  /*4bc0*/  LDG.E.CONSTANT R16, desc[UR8][R16.64] ;  /* 0x0000000810107981 */ /* 0x000ee6000c1e9900 */
[----:B------:R-:W-:Y:S02]  /*4bd0*/  IMAD.WIDE.U32 R22, R27, 0x4, R22 ;  /* 0x000000041b167825 */ /* 0x000fe400078e0016 */
[----:B------:R-:W4:Y:S04]  /*4be0*/  LDG.E.CONSTANT R14, desc[UR8][R14.64] ;  /* 0x000000080e0e7981 */ /* 0x000f28000c1e9900 */
[----:B------:R-:W4:Y:S01]  /*4bf0*/  LDG.E.CONSTANT R22, desc[UR8][R22.64] ;  /* 0x0000000816167981 */ /* 0x000f22000c1e9900 */
[----:B------:R-:W-:-:S02]  /*4c00*/  VIADD R18, R18, 0x4 ;  /* 0x0000000412127836 */ /* 0x000fc40000000000 */
[----:B--2---:R-:W-:-:S04]  /*4c10*/  FADD R19, R19, R24 ;  /* 0x0000001813137221 */ /* 0x004fc80000000000 */
[----:B---3--:R-:W-:-:S04]  /*4c20*/  FADD R19, R19, R16 ;  /* 0x0000001013137221 */ /* 0x008fc80000000000 */
[----:B----4-:R-:W-:-:S04]  /*4c30*/  FADD R19, R19, R14 ;  /* 0x0000000e13137221 */ /* 0x010fc80000000000 */
[----:B------:R-:W-:-:S07]  /*4c40*/  FADD R19, R19, R22 ;  /* 0x0000001613137221 */ /* 0x000fce0000000000 */
.L_x_209:
[----:B------:R-:W-:Y:S05]  /*4c50*/  BRA.U !UP0, `(.L_x_207) ;  /* 0x0000000108f87547 */ /* 0x000fea000b800000 */
[----:B------:R-:W0:Y:S01]  /*4c60*/  I2F.U32.RP R16, UR5 ;  /* 0x0000000500107d06 */ /* 0x000e220008209000 */
[----:B------:R-:W1:Y:S01]  /*4c70*/  LDC R22, c[0x0][0x3b0] ;  /* 0x0000ec00ff167b82 */ /* 0x000e620000000800 */
[----:B------:R-:W-:Y:S02]  /*4c80*/  IMAD R23, RZ, RZ, -UR5 ;  /* 0x80000005ff177e24 */ /* 0x000fe4000f8e02ff */
[----:B------:R-:W-:-:S04]  /*4c90*/  IMAD.MOV.U32 R14, RZ, RZ, RZ ;  /* 0x000000ffff0e7224 */ /* 0x000fc800078e00ff */
[----:B0-----:R-:W0:Y:S01]  /*4ca0*/  MUFU.RCP R16, R16 ;  /* 0x0000001000107308 */ /* 0x001e220000001000 */
[----:B-1----:R-:W-:Y:S01]  /*4cb0*/  IMAD R24, R18, R22, RZ ;  /* 0x0000001612187224 */ /* 0x002fe200078e02ff */
[----:B------:R-:W-:Y:S01]  /*4cc0*/  LOP3.LUT R18, RZ, UR5, RZ, 0x33, !PT ;  /* 0x00000005ff127c12 */ /* 0x000fe2000f8e33ff */
[----:B0-----:R-:W-:-:S05]  /*4cd0*/  VIADD R25, R16, 0xffffffe ;  /* 0x0ffffffe10197836 */ /* 0x001fca0000000000 */
        /* <DEDUP_REMOVED lines=14> */
[----:B------:R-:W-:-:S04]  /*4dc0*/  IMAD R17, R13, R22, R17 ;  /* 0x000000160d117224 */ /* 0x000fc800078e0211 */
[----:B0-----:R-:W-:-:S06]  /*4dd0*/  IMAD.WIDE.U32 R16, R17, 0x4, R14 ;  /* 0x0000000411107825 */ /* 0x001fcc00078e000e */
[----:B------:R-:W2:Y:S01]  /*4de0*/  LDG.E.CONSTANT R16, desc[UR8][R16.64] ;  /* 0x0000000810107981 */ /* 0x000ea2000c1e9900 */
[----:B------:R-:W-:Y:S01]  /*4df0*/  UISETP.NE.AND UP0, UPT, UR7, 0x1, UPT ;  /* 0x000000010700788c */ /* 0x000fe2000bf05270 */
[----:B--2---:R-:W-:-:S08]  /*4e00*/  FADD R19, R19, R16 ;  /* 0x0000001013137221 */ /* 0x004fd00000000000 */
[----:B------:R-:W-:Y:S05]  /*4e10*/  BRA.U !UP0, `(.L_x_207) ;  /* 0x0000000108887547 */ /* 0x000fea000b800000 */
[----:B------:R-:W-:Y:S01]  /*4e20*/  UISETP.NE.AND UP0, UPT, UR7, 0x2, UPT ;  /* 0x000000020700788c */ /* 0x000fe2000bf05270 */
[----:B------:R-:W-:Y:S01]  /*4e30*/  IMAD.IADD R26, R24, 0x1, R22 ;  /* 0x00000001181a7824 */ /* 0x000fe200078e0216 */
[----:B------:R-:W-:-:S04]  /*4e40*/  PLOP3.LUT P4, PT, PT, PT, PT, 0x8, 0x80 ;  /* 0x000000000080781c */ /* 0x000fc80003f8e170 */
[----:B------:R-:W-:-:S13]  /*4e50*/  PLOP3.LUT P2, PT, PT, PT, UP0, 0x80, 0x8 ;  /* 0x000000000008781c */ /* 0x000fda0003f4f008 */
[----:B------:R-:W-:-:S04]  /*4e60*/  @P2 IMAD.IADD R16, R26, 0x1, R22 ;  /* 0x000000011a102824 */ /* 0x000fc800078e0216 */
[----:B------:R-:W-:-:S04]  /*4e70*/  @P2 IMAD.HI.U32 R17, R23, R16, RZ ;  /* 0x0000001017112227 */ /* 0x000fc800078e00ff */
[----:B------:R-:W-:-:S04]  /*4e80*/  IMAD.HI.U32 R23, R23, R26, RZ ;  /* 0x0000001a17177227 */ /* 0x000fc800078e00ff */
[----:B------:R-:W-:Y:S01]  /*4e90*/  @P2 IMAD.MOV R27, RZ, RZ, -R17 ;  /* 0x000000ffff1b2224 */ /* 0x000fe200078e0a11 */
[----:B------:R-:W-:-:S03]  /*4ea0*/  IADD3 R25, PT, PT, -R23, RZ, RZ ;  /* 0x000000ff17197210 */ /* 0x000fc60007ffe1ff */
[----:B------:R-:W-:Y:S02]  /*4eb0*/  @P2 IMAD R24, R27, UR5, R16 ;  /* 0x000000051b182c24 */ /* 0x000fe4000f8e0210 */
[----:B------:R-:W-:-:S03]  /*4ec0*/  IMAD R16, R25, UR5, R26 ;  /* 0x0000000519107c24 */ /* 0x000fc6000f8e021a */
[----:B------:R-:W-:Y:S02]  /*4ed0*/  @P2 ISETP.GE.U32.AND P5, PT, R24, UR5, PT ;  /* 0x0000000518002c0c */ /* 0x000fe4000bfa6070 */
[----:B------:R-:W-:Y:S02]  /*4ee0*/  ISETP.GE.U32.AND P3, PT, R16, UR5, PT ;  /* 0x0000000510007c0c */ /* 0x000fe4000bf66070 */
[----:B------:R-:W-:-:S11]  /*4ef0*/  @P2 PLOP3.LUT P4, PT, P5, PT, PT, 0x80, 0x8 ;  /* 0x000000000008281c */ /* 0x000fd60002f8f070 */
[----:B------:R-:W-:Y:S02]  /*4f00*/  @P3 VIADD R16, R16, -UR5 ;  /* 0x8000000510103c36 */ /* 0x000fe40008000000 */
[----:B------:R-:W-:Y:S02]  /*4f10*/  @P4 VIADD R24, R24, -UR5 ;  /* 0x8000000518184c36 */ /* 0x000fe40008000000 */
[----:B------:R-:W-:Y:S01]  /*4f20*/  @P3 VIADD R23, R23, 0x1 ;  /* 0x0000000117173836 */ /* 0x000fe20000000000 */
[----:B------:R-:W-:Y:S01]  /*4f30*/  ISETP.GE.U32.AND P5, PT, R16, UR5, PT ;  /* 0x0000000510007c0c */ /* 0x000fe2000bfa6070 */
[----:B------:R-:W-:Y:S01]  /*4f40*/  @P4 VIADD R17, R17, 0x1 ;  /* 0x0000000111114836 */ /* 0x000fe20000000000 */
[----:B------:R-:W-:Y:S02]  /*4f50*/  @P2 ISETP.GE.U32.AND P6, PT, R24, UR5, PT ;  /* 0x0000000518002c0c */ /* 0x000fe4000bfc6070 */
[----:B------:R-:W-:Y:S02]  /*4f60*/  PLOP3.LUT P3, PT, PT, PT, PT, 0x8, 0x80 ;  /* 0x000000000080781c */ /* 0x000fe40003f6e170 */
[----:B------:R-:W-:-:S07]  /*4f70*/  @P2 PLOP3.LUT P3, PT, P6, PT, PT, 0x80, 0x8 ;  /* 0x000000000008281c */ /* 0x000fce000376f070 */
[----:B------:R-:W-:-:S05]  /*4f80*/  @P5 VIADD R23, R23, 0x1 ;  /* 0x0000000117175836 */ /* 0x000fca0000000000 */
[----:B------:R-:W-:Y:S01]  /*4f90*/  SEL R23, R18, R23, !P0 ;  /* 0x0000001712177207 */ /* 0x000fe20004000000 */
[----:B------:R-:W-:-:S04]  /*4fa0*/  @P3 VIADD R17, R17, 0x1 ;  /* 0x0000000111113836 */ /* 0x000fc80000000000 */
[----:B------:R-:W-:Y:S01]  /*4fb0*/  IMAD R23, R13, R22, R23 ;  /* 0x000000160d177224 */ /* 0x000fe200078e0217 */
[----:B------:R-:W-:-:S03]  /*4fc0*/  @P2 SEL R18, R18, R17, !P0 ;  /* 0x0000001112122207 */ /* 0x000fc60004000000 */
[----:B------:R-:W-:-:S04]  /*4fd0*/  IMAD.WIDE.U32 R16, R23, 0x4, R14 ;  /* 0x0000000417107825 */ /* 0x000fc800078e000e */
[----:B------:R-:W-:Y:S02]  /*4fe0*/  @P2 IMAD R23, R13, R22, R18 ;  /* 0x000000160d172224 */ /* 0x000fe400078e0212 */
[----:B------:R-:W2:Y:S02]  /*4ff0*/  LDG.E.CONSTANT R16, desc[UR8][R16.64] ;  /* 0x0000000810107981 */ /* 0x000ea4000c1e9900 */
[----:B------:R-:W-:-:S06]  /*5000*/  @P2 IMAD.WIDE.U32 R14, R23, 0x4, R14 ;  /* 0x00000004170e2825 */ /* 0x000fcc00078e000e */
[----:B------:R-:W3:Y:S01]  /*5010*/  @P2 LDG.E.CONSTANT R14, desc[UR8][R14.64] ;  /* 0x000000080e0e2981 */ /* 0x000ee2000c1e9900 */
[----:B--2---:R-:W-:-:S04]  /*5020*/  FADD R19, R19, R16 ;  /* 0x0000001013137221 */ /* 0x004fc80000000000 */
[----:B---3--:R-:W-:-:S07]  /*5030*/  @P2 FADD R19, R19, R14 ;  /* 0x0000000e13132221 */ /* 0x008fce0000000000 */
.L_x_207:
[----:B------:R-:W-:Y:S01]  /*5040*/  SHF.R.U32.HI R15, RZ, 0x2, R20 ;  /* 0x00000002ff0f7819 */ /* 0x000fe20000011614 */
[----:B------:R-:W-:Y:S01]  /*5050*/  IMAD.SHL.U32 R14, R9, 0x10, RZ ;  /* 0x00000010090e7824 */ /* 0x000fe200078e00ff */
[----:B------:R-:W-:Y:S01]  /*5060*/  BSSY.RECONVERGENT B0, `(.L_x_210) ;  /* 0x0000058000007945 */ /* 0x000fe20003800200 */
[----:B------:R-:W-:Y:S01]  /*5070*/  VIADD R2, R2, 0x587c5 ;  /* 0x000587c502027836 */ /* 0x000fe20000000000 */
[----:B------:R-:W-:-:S05]  /*5080*/  LOP3.LUT R15, R15, R20, RZ, 0x3c, !PT ;  /* 0x000000140f0f7212 */ /* 0x000fca00078e3cff */
[----:B------:R-:W-:-:S05]  /*5090*/  IMAD.SHL.U32 R16, R15, 0x2, RZ ;  /* 0x000000020f107824 */ /* 0x000fca00078e00ff */
[----:B------:R-:W-:Y:S01]  /*50a0*/  LOP3.LUT R14, R15, R16, R14, 0x96, !PT ;  /* 0x000000100f0e7212 */ /* 0x000fe200078e960e */
[----:B------:R-:W-:Y:S02]  /*50b0*/  IMAD.MOV.U32 R15, RZ, RZ, 0x2f800000 ;  /* 0x2f800000ff0f7424 */ /* 0x000fe400078e00ff */
[----:B------:R-:W-:Y:S01]  /*50c0*/  HFMA2 R16, -RZ, RZ, 1.875, 0 ;  /* 0x3f800000ff107431 */ /* 0x000fe200000001ff */
[----:B------:R-:W-:-:S05]  /*50d0*/  LOP3.LUT R17, R14, R9, RZ, 0x3c, !PT ;  /* 0x000000090e117212 */ /* 0x000fca00078e3cff */
[----:B------:R-:W-:-:S05]  /*50e0*/  IMAD.IADD R14, R17, 0x1, R2 ;  /* 0x00000001110e7824 */ /* 0x000fca00078e0202 */
        /* <DEDUP_REMOVED lines=22> */
[----:B------:R-:W-:Y:S02]  /*5250*/  FSEL R15, R15, |R14|, !P0 ;  /* 0x4000000e0f0f7208 */ /* 0x000fe40004000000 */
[----:B------:R-:W-:-:S03]  /*5260*/  FSEL R23, RZ, -24, P0 ;  /* 0xc1c00000ff177808 */ /* 0x000fc60000000000 */
[----:B------:R-:W-:-:S05]  /*5270*/  VIADD R16, R15, 0xc0cafb0d ;  /* 0xc0cafb0d0f107836 */ /* 0x000fca0000000000 */
[----:B------:R-:W-:-:S05]  /*5280*/  LOP3.LUT R18, R16, 0xff800000, RZ, 0xc0, !PT ;  /* 0xff80000010127812 */ /* 0x000fca00078ec0ff */
        /* <DEDUP_REMOVED lines=9> */
[----:B------:R-:W-:-:S03]  /*5320*/  FFMA R18, R16, 1.4426950216293334961, R23 ;  /* 0x3fb8aa3b10127823 */ /* 0x000fc60000000017 */
[----:B------:R-:W-:Y:S01]  /*5330*/  FADD R22, R20, R20 ;  /* 0x0000001414167221 */ /* 0x000fe20000000000 */
[-C--:B------:R-:W-:Y:S01]  /*5340*/  FMUL R20, R16, R16.reuse ;  /* 0x0000001010147220 */ /* 0x080fe20000400000 */
[----:B------:R-:W-:Y:S02]  /*5350*/  FADD R23, R23, -R18 ;  /* 0x8000001217177221 */ /* 0x000fe40000000000 */
[----:B------:R-:W-:Y:S01]  /*5360*/  FFMA R22, R25, -R16, R22 ;  /* 0x8000001019167223 */ /* 0x000fe20000000016 */
[----:B------:R-:W-:Y:S01]  /*5370*/  FFMA R25, R20, R27, 0.0032181653659790754318 ;  /* 0x3b52e7db14197423 */ /* 0x000fe2000000001b */
[----:B------:R-:W-:Y:S02]  /*5380*/  FFMA R23, R16, 1.4426950216293334961, R23 ;  /* 0x3fb8aa3b10177823 */ /* 0x000fe40000000017 */
[----:B------:R-:W-:Y:S01]  /*5390*/  FMUL R22, R15, R22 ;  /* 0x000000160f167220 */ /* 0x000fe20000400000 */
[----:B------:R-:W-:-:S03]  /*53a0*/  FFMA R25, R20, R25, 0.018033718690276145935 ;  /* 0x3c93bb7314197423 */ /* 0x000fc60000000019 */
[----:B------:R-:W-:Y:S01]  /*53b0*/  FFMA R23, R22, 1.4426950216293334961, R23 ;  /* 0x3fb8aa3b16177823 */ /* 0x000fe20000000017 */
[----:B------:R-:W-:-:S03]  /*53c0*/  FFMA R25, R20, R25, 0.12022458761930465698 ;  /* 0x3df6384f14197423 */ /* 0x000fc60000000019 */
[----:B------:R-:W-:Y:S01]  /*53d0*/  FFMA R23, R16, 1.9251366722983220825e-08, R23 ;  /* 0x32a55e3410177823 */ /* 0x000fe20000000017 */
[----:B------:R-:W-:-:S04]  /*53e0*/  FMUL R25, R20, R25 ;  /* 0x0000001914197220 */ /* 0x000fc80000400000 */
        /* <DEDUP_REMOVED lines=8> */
[-C--:B------:R-:W-:Y:S01]  /*5470*/  FFMA R18, R23, R11.reuse, -R16 ;  /* 0x0000000b17127223 */ /* 0x080fe20000000810 */
[----:B------:R-:W-:Y:S01]  /*5480*/  IMAD.MOV.U32 R23, RZ, RZ, 0x391fcb8e ;  /* 0x391fcb8eff177424 */ /* 0x000fe200078e00ff */
[C---:B------:R-:W-:Y:S02]  /*5490*/  FSETP.GT.AND P2, PT, |R16|.reuse, 152, PT ;  /* 0x431800001000780b */ /* 0x040fe40003f44200 */
[----:B------:R-:W-:Y:S02]  /*54a0*/  FFMA R25, R25, R11, R18 ;  /* 0x0000000b19197223 */ /* 0x000fe40000000012 */
[----:B------:R1:W2:Y:S01]  /*54b0*/  F2I.NTZ R20, R16 ;  /* 0x0000001000147305 */ /* 0x0002a20000203100 */
[----:B0-----:R-:W-:Y:S01]  /*54c0*/  FADD R18, R16, -R15 ;  /* 0x8000000f10127221 */ /* 0x001fe20000000000 */
[----:B------:R-:W-:-:S03]  /*54d0*/  FSETP.GT.AND P0, PT, R15, RZ, PT ;  /* 0x000000ff0f00720b */ /* 0x000fc60003f04000 */
[----:B------:R-:W-:Y:S01]  /*54e0*/  FADD R18, R18, R25 ;  /* 0x0000001912127221 */ /* 0x000fe20000000000 */
[----:B------:R-:W-:Y:S02]  /*54f0*/  SEL R15, RZ, 0x83000000, P0 ;  /* 0x83000000ff0f7807 */ /* 0x000fe40000000000 */
[----:B------:R-:W-:Y:S01]  /*5500*/  FSETP.GEU.AND P0, PT, R16, RZ, PT ;  /* 0x000000ff1000720b */ /* 0x000fe20003f0e000 */
[C---:B------:R-:W-:Y:S02]  /*5510*/  FFMA R23, R18.reuse, R23, 0.0013391353422775864601 ;  /* 0x3aaf85ed12177423 */ /* 0x040fe40000000017 */
[----:B------:R-:W-:Y:S01]  /*5520*/  VIADD R14, R15, 0x7f000000 ;  /* 0x7f0000000f0e7836 */ /* 0x000fe20000000000 */
[----:B-1----:R-:W-:Y:S01]  /*5530*/  FSEL R16, RZ, +INF , !P0 ;  /* 0x7f800000ff107808 */ /* 0x002fe20004000000 */
[----:B------:R-:W-:Y:S01]  /*5540*/  FFMA R23, R18, R23, 0.0096188392490148544312 ;  /* 0x3c1d985612177423 */ /* 0x000fe20000000017 */
[----:B--2---:R-:W-:Y:S01]  /*5550*/  IMAD R20, R20, 0x800000, -R15 ;  /* 0x0080000014147824 */ /* 0x004fe200078e0a0f */
[----:B------:R-:W-:-:S02]  /*5560*/  FSETP.NEU.AND P0, PT, |R11|, +INF , PT ;  /* 0x7f8000000b00780b */ /* 0x000fc40003f0d200 */
[----:B------:R-:W-:-:S04]  /*5570*/  FFMA R23, R18, R23, 0.055503588169813156128 ;  /* 0x3d6357bb12177423 */ /* 0x000fc80000000017 */
[----:B------:R-:W-:-:S04]  /*5580*/  FFMA R23, R18, R23, 0.24022644758224487305 ;  /* 0x3e75fdec12177423 */ /* 0x000fc80000000017 */
[----:B------:R-:W-:-:S04]  /*5590*/  FFMA R23, R18, R23, 0.69314718246459960938 ;  /* 0x3f31721812177423 */ /* 0x000fc80000000017 */
[----:B------:R-:W-:-:S04]  /*55a0*/  FFMA R23, R18, R23, 1 ;  /* 0x3f80000012177423 */ /* 0x000fc80000000017 */
[----:B------:R-:W-:-:S04]  /*55b0*/  FMUL R23, R14, R23 ;  /* 0x000000170e177220 */ /* 0x000fc80000400000 */
[----:B------:R-:W-:-:S05]  /*55c0*/  @!P2 FMUL R16, R20, R23 ;  /* 0x000000171410a220 */ /* 0x000fca0000400000 */
[----:B------:R-:W-:-:S07]  /*55d0*/  @!P3 FSEL R16, R16, 1, P0 ;  /* 0x3f8000001010b808 */ /* 0x000fce0000000000 */
.L_x_211:
[----:B------:R-:W-:Y:S05]  /*55e0*/  BSYNC.RECONVERGENT B0 ;  /* 0x0000000000007941 */ /* 0x000fea0003800200 */
.L_x_210:
[----:B------:R-:W0:Y:S01]  /*55f0*/  LDC.64 R14, c[0x0][0x3a8] ;  /* 0x0000ea00ff0e7b82 */ /* 0x000e220000000a00 */
[----:B-----5:R-:W-:Y:S02]  /*5600*/  IMAD.IADD R18, R12, 0x1, -R21 ;  /* 0x000000010c127824 */ /* 0x020fe400078e0a15 */
[----:B------:R-:W-:Y:S01]  /*5610*/  FFMA R19, R19, R10, 1 ;  /* 0x3f80000013137423 */ /* 0x000fe2000000000a */
[----:B------:R-:W-:Y:S01]  /*5620*/  IMAD R21, R0, 0x3, RZ ;  /* 0x0000000300157824 */ /* 0x000fe200078e02ff */
[----:B------:R-:W1:Y:S01]  /*5630*/  LDCU UR10, c[0x0][0x3b0] ;  /* 0x00007600ff0a77ac */ /* 0x000e620008000800 */
[----:B------:R-:W-:-:S05]  /*5640*/  I2FP.F32.S32 R18, R18 ;  /* 0x0000001200127245 */ /* 0x000fca0000201400 */
[----:B------:R-:W-:-:S04]  /*5650*/  FMUL R19, R18, R19 ;  /* 0x0000001312137220 */ /* 0x000fc80000400000 */
[----:B------:R-:W-:Y:S01]  /*5660*/  FMUL R19, R19, R16 ;  /* 0x0000001013137220 */ /* 0x000fe20000400000 */
[----:B0-----:R-:W-:-:S04]  /*5670*/  IMAD.WIDE R14, R21, 0x4, R14 ;  /* 0x00000004150e7825 */ /* 0x001fc800078e020e */
[----:B------:R-:W-:-:S04]  /*5680*/  IMAD.WIDE.U32 R14, R13, 0x4, R14 ;  /* 0x000000040d0e7825 */ /* 0x000fc800078e000e */
[----:B------:R-:W-:Y:S01]  /*5690*/  VIADD R13, R13, 0x1 ;  /* 0x000000010d0d7836 */ /* 0x000fe20000000000 */
[----:B------:R2:W-:Y:S04]  /*56a0*/  STG.E desc[UR8][R14.64], R19 ;  /* 0x000000130e007986 */ /* 0x0005e8000c101908 */
[----:B-1----:R-:W-:-:S13]  /*56b0*/  ISETP.NE.AND P0, PT, R13, UR10, PT ;  /* 0x0000000a0d007c0c */ /* 0x002fda000bf05270 */
[----:B--2---:R-:W-:Y:S05]  /*56c0*/  @P0 BRA `(.L_x_212) ;  /* 0xffffffd800180947 */ /* 0x004fea000383ffff */
.L_x_196:
[----:B------:R-:W-:-:S09]  /*56d0*/  UISETP.GE.AND UP0, UPT, UR10, 0x2, UPT ;  /* 0x000000020a00788c */ /* 0x000fd2000bf06270 */
[----:B------:R-:W-:Y:S05]  /*56e0*/  BRA.U !UP0, `(.L_x_213) ;  /* 0x0000000108747547 */ /* 0x000fea000b800000 */
[----:B------:R-:W-:-:S07]  /*56f0*/  IMAD.MOV.U32 R7, RZ, RZ, 0x1 ;  /* 0x00000001ff077424 */ /* 0x000fce00078e00ff */
.L_x_217:
[----:B01----:R-:W-:Y:S01]  /*5700*/  IMAD.WIDE.U32 R8, R7, 0x4, R4 ;  /* 0x0000000407087825 */ /* 0x003fe200078e0004 */
[----:B--2---:R-:W0:Y:S01]  /*5710*/  LDC.64 R2, c[0x0][0x3a8] ;  /* 0x0000ea00ff027b82 */ /* 0x004e220000000a00 */
[----:B------:R-:W1:Y:S03]  /*5720*/  LDCU UR4, c[0x0][0x3b0] ;  /* 0x00007600ff0477ac */ /* 0x000e660008000800 */
[----:B------:R-:W2:Y:S01]  /*5730*/  LDG.E R13, desc[UR8][R8.64] ;  /* 0x00000008080d7981 */ /* 0x000ea2000c1e1900 */
[----:B------:R-:W-:-:S04]  /*5740*/  IMAD R11, R0, 0x3, RZ ;  /* 0x00000003000b7824 */ /* 0x000fc800078e02ff */
[----:B0-----:R-:W-:-:S04]  /*5750*/  IMAD.WIDE R2, R11, 0x4, R2 ;  /* 0x000000040b027825 */ /* 0x001fc800078e0202 */
[----:B--2---:R-:W-:-:S05]  /*5760*/  IMAD.WIDE R10, R13, 0x4, R2 ;  /* 0x000000040d0a7825 */ /* 0x004fca00078e0202 */
[----:B------:R0:W5:Y:S01]  /*5770*/  LDG.E R15, desc[UR8][R10.64] ;  /* 0x000000080a0f7981 */ /* 0x000162000c1e1900 */
[----:B------:R-:W-:Y:S01]  /*5780*/  IMAD.MOV.U32 R12, RZ, RZ, R7 ;  /* 0x000000ffff0c7224 */ /* 0x000fe200078e0007 */
[----:B------:R-:W-:Y:S01]  /*5790*/  BSSY.RECONVERGENT B0, `(.L_x_214) ;  /* 0x000000f000007945 */ /* 0x000fe20003800200 */
[----:B------:R-:W-:-:S05]  /*57a0*/  VIADD R7, R7, 0x1 ;  /* 0x0000000107077836 */ /* 0x000fca0000000000 */
[----:B-1----:R-:W-:-:S13]  /*57b0*/  ISETP.NE.AND P1, PT, R7, UR4, PT ;  /* 0x0000000407007c0c */ /* 0x002fda000bf25270 */
.L_x_216:
[----:B------:R-:W-:-:S05]  /*57c0*/  IADD3 R17, PT, PT, R12, -0x1, RZ ;  /* 0xffffffff0c117810 */ /* 0x000fca0007ffe0ff */
[----:B0-----:R-:W-:-:S05]  /*57d0*/  IMAD.WIDE.U32 R10, R17, 0x4, R4 ;  /* 0x00000004110a7825 */ /* 0x001fca00078e0004 */
        /* <DEDUP_REMOVED lines=8> */
[----:B-1----:R-:W-:Y:S05]  /*5860*/  @P0 BRA `(.L_x_216) ;  /* 0xfffffffc00d40947 */ /* 0x002fea000383ffff */
[----:B------:R-:W-:-:S07]  /*5870*/  IMAD.MOV.U32 R12, RZ, RZ, RZ ;  /* 0x000000ffff0c7224 */ /* 0x000fce00078e00ff */
.L_x_215:
[----:B------:R-:W-:Y:S05]  /*5880*/  BSYNC.RECONVERGENT B0 ;  /* 0x0000000000007941 */ /* 0x000fea0003800200 */
.L_x_214:
[----:B------:R-:W-:-:S05]  /*5890*/  IMAD.WIDE R2, R12, 0x4, R4 ;  /* 0x000000040c027825 */ /* 0x000fca00078e0204 */
[----:B------:R2:W-:Y:S01]  /*58a0*/  STG.E desc[UR8][R2.64], R13 ;  /* 0x0000000d02007986 */ /* 0x0005e2000c101908 */
[----:B------:R-:W-:Y:S05]  /*58b0*/  @P1 BRA `(.L_x_217) ;  /* 0xfffffffc00901947 */ /* 0x000fea000383ffff */
.L_x_213:
[----:B------:R-:W3:Y:S01]  /*58c0*/  LDC R7, c[0x0][0x3b0] ;  /* 0x0000ec00ff077b82 */ /* 0x000ee20000000800 */
[----:B01----:R-:W-:Y:S01]  /*58d0*/  IMAD.MOV.U32 R9, RZ, RZ, 0x1 ;  /* 0x00000001ff097424 */ /* 0x003fe200078e00ff */
[----:B---3--:R-:W-:-:S13]  /*58e0*/  ISETP.GE.AND P0, PT, R7, 0x1, PT ;  /* 0x000000010700780c */ /* 0x008fda0003f06270 */
[----:B------:R-:W-:Y:S05]  /*58f0*/  @!P0 BRA `(.L_x_218) ;  /* 0x00000024001c8947 */ /* 0x000fea0003800000 */
[C---:B--2---:R-:W-:Y:S01]  /*5900*/  VIADD R2, R7.reuse, 0xffffffff ;  /* 0xffffffff07027836 */ /* 0x044fe20000000000 */
[C---:B------:R-:W-:Y:S01]  /*5910*/  LOP3.LUT R18, R7.reuse, 0xf, RZ, 0xc0, !PT ;  /* 0x0000000f07127812 */ /* 0x040fe200078ec0ff */
[----:B------:R-:W-:Y:S02]  /*5920*/  IMAD.MOV.U32 R3, RZ, RZ, RZ ;  /* 0x000000ffff037224 */ /* 0x000fe400078e00ff */
[----:B------:R-:W-:Y:S01]  /*5930*/  IMAD.WIDE R12, R7, 0x4, R4 ;  /* 0x00000004070c7825 */ /* 0x000fe200078e0204 */
[----:B------:R-:W-:Y:S02]  /*5940*/  ISETP.GE.U32.AND P0, PT, R2, 0xf, PT ;  /* 0x0000000f0200780c */ /* 0x000fe40003f06070 */
[----:B------:R-:W-:-:S11]  /*5950*/  ISETP.NE.AND P1, PT, R18, RZ, PT ;  /* 0x000000ff1200720c */ /* 0x000fd60003f25270 */
[----:B------:R-:W-:Y:S05]  /*5960*/  @!P0 BRA `(.L_x_219) ;  /* 0x0000000400148947 */ /* 0x000fea0003800000 */
[----:B------:R-:W-:Y:S01]  /*5970*/  LOP3.LUT R3, R7, 0x7ffffff0, RZ, 0xc0, !PT ;  /* 0x7ffffff007037812 */ /* 0x000fe200078ec0ff */
[----:B------:R-:W-:-:S07]  /*5980*/  IMAD.MOV.U32 R2, RZ, RZ, RZ ;  /* 0x000000ffff027224 */ /* 0x000fce00078e00ff */
.L_x_220:
[----:B------:R-:W-:-:S05]  /*5990*/  IMAD.WIDE.U32 R8, R2, 0x4, R4 ;  /* 0x0000000402087825 */ /* 0x000fca00078e0004 */
        /* <DEDUP_REMOVED lines=66> */
.L_x_219:
[----:B------:R-:W-:Y:S05]  /*5dc0*/  @!P1 BRA `(.L_x_221) ;  /* 0x0000000400149947 */ /* 0x000fea0003800000 */
[----:B------:R-:W-:Y:S02]  /*5dd0*/  ISETP.GE.U32.AND P0, PT, R18, 0x8, PT ;  /* 0x000000081200780c */ /* 0x000fe40003f06070 */
[----:B------:R-:W-:-:S04]  /*5de0*/  LOP3.LUT R2, R7, 0x7, RZ, 0xc0, !PT ;  /* 0x0000000707027812 */ /* 0x000fc800078ec0ff */
[----:B------:R-:W-:-:S07]  /*5df0*/  ISETP.NE.AND P1, PT, R2, RZ, PT ;  /* 0x000000ff0200720c */ /* 0x000fce0003f25270 */
[----:B------:R-:W-:Y:S06]  /*5e00*/  @!P0 BRA `(.L_x_222) ;  /* 0x0000000000848947 */ /* 0x000fec0003800000 */
        /* <DEDUP_REMOVED lines=9> */
[----:B------:R-:W-:Y:S01]  /*5ea0*/  IADD3 R21, PT, PT, R3, 0x2, RZ ;  /* 0x0000000203157810 */ /* 0x000fe20007ffe0ff */
        /* <DEDUP_REMOVED lines=23> */
.L_x_222:
[----:B------:R-:W-:Y:S05]  /*6020*/  @!P1 BRA `(.L_x_221) ;  /* 0x00000000007c9947 */ /* 0x000fea0003800000 */
[----:B------:R-:W-:Y:S02]  /*6030*/  ISETP.GE.U32.AND P0, PT, R2, 0x4, PT ;  /* 0x000000040200780c */ /* 0x000fe40003f06070 */
[----:B------:R-:W-:-:S04]  /*6040*/  LOP3.LUT R7, R7, 0x3, RZ, 0xc0, !PT ;  /* 0x0000000307077812 */ /* 0x000fc800078ec0ff */
[----:B------:R-:W-:-:S07]  /*6050*/  ISETP.NE.AND P1, PT, R7, RZ, PT ;  /* 0x000000ff0700720c */ /* 0x000fce0003f25270 */
[----:B------:R-:W-:Y:S06]  /*6060*/  @!P0 BRA `(.L_x_223) ;  /* 0x0000000000448947 */ /* 0x000fec0003800000 */
[----:B------:R-:W-:-:S05]  /*6070*/  IMAD.WIDE.U32 R8, R3, 0x4, R4 ;  /* 0x0000000403087825 */ /* 0x000fca00078e0004 */
[----:B-12---:R-:W2:Y:S02]  /*6080*/  LDG.E R11, desc[UR8][R8.64] ;  /* 0x00000008080b7981 */ /* 0x006ea4000c1e1900 */
        /* <DEDUP_REMOVED lines=11> */
[C---:B------:R-:W-:Y:S02]  /*6140*/  VIADD R25, R3.reuse, 0x3 ;  /* 0x0000000303197836 */ /* 0x040fe40000000000 */
[----:B0-----:R-:W-:Y:S02]  /*6150*/  VIADD R3, R3, 0x4 ;  /* 0x0000000403037836 */ /* 0x001fe40000000000 */
[----:B--2---:R-:W-:-:S05]  /*6160*/  IMAD.WIDE R10, R19, 0x4, R12 ;  /* 0x00000004130a7825 */ /* 0x004fca00078e020c */
[----:B------:R3:W-:Y:S02]  /*6170*/  STG.E desc[UR8][R10.64], R25 ;  /* 0x000000190a007986 */ /* 0x0007e4000c101908 */
.L_x_223:
[----:B------:R-:W-:Y:S05]  /*6180*/  @!P1 BRA `(.L_x_221) ;  /* 0x0000000000249947 */ /* 0x000fea0003800000 */
[----:B------:R-:W-:-:S05]  /*6190*/  UMOV UR4, URZ ;  /* 0x000000ff00047c82 */ /* 0x000fca0008000000 */
.L_x_224:
[----:B------:R-:W-:-:S06]  /*61a0*/  IMAD.WIDE.U32 R8, R3, 0x4, R4 ;  /* 0x0000000403087825 */ /* 0x000fcc00078e0004 */
[----:B------:R-:W1:Y:S01]  /*61b0*/  LDG.E R9, desc[UR8][R8.64] ;  /* 0x0000000808097981 */ /* 0x000e62000c1e1900 */
[----:B------:R-:W-:-:S06]  /*61c0*/  UIADD3 UR4, UPT, UPT, UR4, 0x1, URZ ;  /* 0x0000000104047890 */ /* 0x000fcc000fffe0ff */
[----:B------:R-:W-:Y:S01]  /*61d0*/  ISETP.NE.AND P0, PT, R7, UR4, PT ;  /* 0x0000000407007c0c */ /* 0x000fe2000bf05270 */
[----:B-123--:R-:W-:-:S05]  /*61e0*/  IMAD.WIDE R10, R9, 0x4, R12 ;  /* 0x00000004090a7825 */ /* 0x00efca00078e020c */
[----:B------:R0:W-:Y:S02]  /*61f0*/  STG.E desc[UR8][R10.64], R3 ;  /* 0x000000030a007986 */ /* 0x0001e4000c101908 */
[----:B0-----:R-:W-:-:S05]  /*6200*/  VIADD R3, R3, 0x1 ;  /* 0x0000000103037836 */ /* 0x001fca0000000000 */
[----:B------:R-:W-:Y:S05]  /*6210*/  @P0 BRA `(.L_x_224) ;  /* 0xfffffffc00e00947 */ /* 0x000fea000383ffff */
.L_x_221:
[----:B------:R-:W0:Y:S01]  /*6220*/  LDCU UR4, c[0x0][0x3b8] ;  /* 0x00007700ff0477ac */ /* 0x000e220008000800 */
[----:B-123--:R-:W1:Y:S01]  /*6230*/  LDC.64 R14, c[0x0][0x398] ;  /* 0x0000e600ff0e7b82 */ /* 0x00ee620000000a00 */
[----:B0-----:R-:W-:Y:S01]  /*6240*/  UISETP.GT.AND UP0, UPT, UR4, 0x40, UPT ;  /* 0x000000400400788c */ /* 0x001fe2000bf04270 */
[----:B-1----:R-:W-:-:S08]  /*6250*/  IMAD.WIDE R14, R0, 0x4, R14 ;  /* 0x00000004000e7825 */ /* 0x002fd000078e020e */
[----:B------:R-:W-:Y:S05]  /*6260*/  BRA.U UP0, `(.L_x_225) ;  /* 0x0000000d000c7547 */ /* 0x000fea000b800000 */
[----:B------:R-:W-:Y:S01]  /*6270*/  HFMA2 R28, -RZ, RZ, 0, 0 ;  /* 0x00000000ff1c7431 */ /* 0x000fe200000001ff */
[----:B------:R-:W-:-:S06]  /*6280*/  UMOV UR4, URZ ;  /* 0x000000ff00047c82 */ /* 0x000fcc0008000000 */
.L_x_247:
[----:B0-----:R-:W-:Y:S01]  /*6290*/  IMAD.U32 R3, RZ, RZ, UR4 ;  /* 0x00000004ff037e24 */ /* 0x001fe2000f8e00ff */
[----:B------:R-:W0:Y:S03]  /*62a0*/  LDC.64 R8, c[0x0][0x380] ;  /* 0x0000e000ff087b82 */ /* 0x000e260000000a00 */
[----:B------:R-:W-:-:S06]  /*62b0*/  IMAD.WIDE.U32 R2, R3, 0x4, R4 ;  /* 0x0000000403027825 */ /* 0x000fcc00078e0004 */
[----:B------:R-:W0:Y:S02]  /*62c0*/  LDG.E R3, desc[UR8][R2.64] ;  /* 0x0000000802037981 */ /* 0x000e24000c1e1900 */
[----:B0-----:R-:W-:-:S05]  /*62d0*/  IMAD.WIDE R8, R3, 0x4, R8 ;  /* 0x0000000403087825 */ /* 0x001fca00078e0208 */
[----:B------:R-:W2:Y:S04]  /*62e0*/  LDG.E.CONSTANT R0, desc[UR8][R8.64] ;  /* 0x0000000808007981 */ /* 0x000ea8000c1e9900 */
[----:B------:R-:W2:Y:S01]  /*62f0*/  LDG.E.CONSTANT R11, desc[UR8][R8.64+0x4] ;  /* 0x00000408080b7981 */ /* 0x000ea2000c1e9900 */
[----:B------:R-:W-:Y:S01]  /*6300*/  BSSY.RECONVERGENT B0, `(.L_x_226) ;  /* 0x00000a6000007945 */ /* 0x000fe20003800200 */
[----:B------:R-:W-:Y:S02]  /*6310*/  IMAD.MOV.U32 R7, RZ, RZ, -0x1 ;  /* 0xffffffffff077424 */ /* 0x000fe400078e00ff */
[----:B------:R-:W-:Y:S01]  /*6320*/  IMAD.MOV.U32 R10, RZ, RZ, -0x1 ;  /* 0xffffffffff0a7424 */ /* 0x000fe200078e00ff */
[----:B--2---:R-:W-:-:S13]  /*6330*/  ISETP.GE.AND P0, PT, R0, R11, PT ;  /* 0x0000000b0000720c */ /* 0x004fda0003f06270 */
[----:B------:R-:W-:Y:S05]  /*6340*/  @P0 BRA `(.L_x_227) ;  /* 0x0000000800840947 */ /* 0x000fea0003800000 */
[----:B------:R-:W-:Y:S01]  /*6350*/  IMAD.IADD R2, R0, 0x1, -R11 ;  /* 0x0000000100027824 */ /* 0x000fe200078e0a0b */
[----:B------:R-:W-:Y:S01]  /*6360*/  BSSY.RECONVERGENT B1, `(.L_x_228) ;  /* 0x000005c000017945 */ /* 0x000fe20003800200 */
[----:B------:R-:W-:Y:S02]  /*6370*/  IMAD.IADD R9, R11, 0x1, -R0 ;  /* 0x000000010b097824 */ /* 0x000fe400078e0a00 */
[----:B------:R-:W-:Y:S01]  /*6380*/  IMAD.MOV.U32 R7, RZ, RZ, RZ ;  /* 0x000000ffff077224 */ /* 0x000fe200078e00ff */
[----:B------:R-:W-:Y:S01]  /*6390*/  ISETP.GT.U32.AND P0, PT, R2, -0x4, PT ;  /* 0xfffffffc0200780c */ /* 0x000fe20003f04070 */
[----:B------:R-:W-:Y:S01]  /*63a0*/  IMAD.MOV.U32 R2, RZ, RZ, RZ ;  /* 0x000000ffff027224 */ /* 0x000fe200078e00ff */
[----:B------:R-:W-:-:S11]  /*63b0*/  LOP3.LUT R8, R9, 0x3, RZ, 0xc0, !PT ;  /* 0x0000000309087812 */ /* 0x000fd600078ec0ff */
[----:B------:R-:W-:Y:S05]  /*63c0*/  @P0 BRA `(.L_x_229) ;  /* 0x0000000400540947 */ /* 0x000fea0003800000 */
[----:B------:R-:W0:Y:S01]  /*63d0*/  LDC.64 R10, c[0x0][0x388] ;  /* 0x0000e200ff0a7b82 */ /* 0x000e220000000a00 */
[----:B------:R-:W-:Y:S01]  /*63e0*/  LOP3.LUT R9, R9, 0xfffffffc, RZ, 0xc0, !PT ;  /* 0xfffffffc09097812 */ /* 0x000fe200078ec0ff */
[----:B------:R-:W-:Y:S02]  /*63f0*/  IMAD.MOV.U32 R2, RZ, RZ, RZ ;  /* 0x000000ffff027224 */ /* 0x000fe400078e00ff */
[----:B------:R-:W-:-:S07]  /*6400*/  IMAD.MOV.U32 R20, RZ, RZ, RZ ;  /* 0x000000ffff147224 */ /* 0x000fce00078e00ff */
.L_x_238:
[----:B0-----:R-:W-:-:S05]  /*6410*/  IMAD.WIDE R22, R0, 0x4, R10 ;  /* 0x0000000400167825 */ /* 0x001fca00078e020a */
[----:B------:R-:W2:Y:S04]  /*6420*/  LDG.E.CONSTANT R21, desc[UR8][R22.64] ;  /* 0x0000000816157981 */ /* 0x000ea8000c1e9900 */
[----:B------:R-:W3:Y:S04]  /*6430*/  LDG.E.CONSTANT R27, desc[UR8][R22.64+0x4] ;  /* 0x00000408161b7981 */ /* 0x000ee8000c1e9900 */
[----:B------:R-:W4:Y:S04]  /*6440*/  LDG.E.CONSTANT R29, desc[UR8][R22.64+0x8] ;  /* 0x00000808161d7981 */ /* 0x000f28000c1e9900 */
[----:B------:R-:W5:Y:S01]  /*6450*/  LDG.E.CONSTANT R26, desc[UR8][R22.64+0xc] ;  /* 0x00000c08161a7981 */ /* 0x000f62000c1e9900 */
[----:B--2---:R-:W-:-:S05]  /*6460*/  IMAD.WIDE R16, R21, 0x4, R12 ;  /* 0x0000000415107825 */ /* 0x004fca00078e020c */
[----:B------:R3:W2:Y:S01]  /*6470*/  LDG.E R22, desc[UR8][R16.64] ;  /* 0x0000000810167981 */ /* 0x0006a2000c1e1900 */
[----:B----4-:R-:W-:-:S04]  /*6480*/  IMAD.WIDE R18, R29, 0x4, R12 ;  /* 0x000000041d127825 */ /* 0x010fc800078e020c */
[--C-:B-----5:R-:W-:Y:S02]  /*6490*/  IMAD.WIDE R24, R26, 0x4, R12.reuse ;  /* 0x000000041a187825 */ /* 0x120fe400078e020c */
[----:B------:R-:W4:Y:S02]  /*64a0*/  LDG.E R18, desc[UR8][R18.64] ;  /* 0x0000000812127981 */ /* 0x000f24000c1e1900 */
[----:B---3--:R-:W-:Y:S02]  /*64b0*/  IMAD.WIDE R16, R27, 0x4, R12 ;  /* 0x000000041b107825 */ /* 0x008fe400078e020c */
[----:B------:R-:W3:Y:S04]  /*64c0*/  LDG.E R24, desc[UR8][R24.64] ;  /* 0x0000000818187981 */ /* 0x000ee8000c1e1900 */
[----:B------:R-:W5:Y:S01]  /*64d0*/  LDG.E R16, desc[UR8][R16.64] ;  /* 0x0000000810107981 */ /* 0x000f62000c1e1900 */
[----:B------:R-:W-:Y:S01]  /*64e0*/  VIADD R20, R20, 0x4 ;  /* 0x0000000414147836 */ /* 0x000fe20000000000 */
[----:B------:R-:W-:Y:S04]  /*64f0*/  BSSY.RECONVERGENT B2, `(.L_x_230) ;  /* 0x0000013000027945 */ /* 0x000fe80003800200 */
[----:B------:R-:W-:-:S02]  /*6500*/  ISETP.NE.AND P2, PT, R20, R9, PT ;  /* 0x000000091400720c */ /* 0x000fc40003f45270 */
[----:B--2---:R-:W-:Y:S02]  /*6510*/  ISETP.GE.AND P3, PT, R22, UR4, PT ;  /* 0x0000000416007c0c */ /* 0x004fe4000bf66270 */
[----:B----4-:R-:W-:Y:S02]  /*6520*/  ISETP.GE.AND P0, PT, R18, UR4, PT ;  /* 0x0000000412007c0c */ /* 0x010fe4000bf06270 */
[----:B---3--:R-:W-:Y:S02]  /*6530*/  ISETP.GE.AND P1, PT, R24, UR4, PT ;  /* 0x0000000418007c0c */ /* 0x008fe4000bf26270 */
[----:B-----5:R-:W-:-:S07]  /*6540*/  ISETP.GE.AND P5, PT, R16, UR4, PT ;  /* 0x0000000410007c0c */ /* 0x020fce000bfa6270 */
[----:B------:R-:W-:Y:S06]  /*6550*/  @P3 BRA `(.L_x_231) ;  /* 0x0000000000303947 */ /* 0x000fec0003800000 */
[----:B------:R-:W-:-:S06]  /*6560*/  IMAD.WIDE R16, R21, 0x4, R14 ;  /* 0x0000000415107825 */ /* 0x000fcc00078e020e */
[----:B------:R-:W2:Y:S01]  /*6570*/  LDG.E R17, desc[UR8][R16.64] ;  /* 0x0000000810117981 */ /* 0x000ea2000c1e1900 */
[----:B------:R-:W-:Y:S01]  /*6580*/  IMAD.MOV.U32 R22, RZ, RZ, 0x1 ;  /* 0x00000001ff167424 */ /* 0x000fe200078e00ff */
[----:B--2---:R-:W-:-:S13]  /*6590*/  ISETP.GT.U32.AND P3, PT, R17, 0x1f, PT ;  /* 0x0000001f1100780c */ /* 0x004fda0003f64070 */
        /* <DEDUP_REMOVED lines=8> */
.L_x_231:
[----:B------:R-:W-:Y:S05]  /*6620*/  BSYNC.RECONVERGENT B2 ;  /* 0x0000000000027941 */ /* 0x000fea0003800200 */
.L_x_230:
[----:B------:R-:W-:Y:S04]  /*6630*/  BSSY.RECONVERGENT B2, `(.L_x_232) ;  /* 0x000000e000027945 */ /* 0x000fe80003800200 */
[----:B------:R-:W-:Y:S05]  /*6640*/  @P5 BRA `(.L_x_233) ;  /* 0x0000000000305947 */ /* 0x000fea0003800000 */
[----:B------:R-:W-:-:S06]  /*6650*/  IMAD.WIDE R16, R27, 0x4, R14 ;  /* 0x000000041b107825 */ /* 0x000fcc00078e020e */
        /* <DEDUP_REMOVED lines=11> */
.L_x_233:
[----:B------:R-:W-:Y:S05]  /*6710*/  BSYNC.RECONVERGENT B2 ;  /* 0x0000000000027941 */ /* 0x000fea0003800200 */
.L_x_232:
        /* <DEDUP_REMOVED lines=14> */
.L_x_235:
[----:B------:R-:W-:Y:S05]  /*6800*/  BSYNC.RECONVERGENT B2 ;  /* 0x0000000000027941 */ /* 0x000fea0003800200 */
.L_x_234:
        /* <DEDUP_REMOVED lines=14> */
.L_x_237:
[----:B------:R-:W-:Y:S05]  /*68f0*/  BSYNC.RECONVERGENT B2 ;  /* 0x0000000000027941 */ /* 0x000fea0003800200 */
.L_x_236:
[----:B------:R-:W-:Y:S01]  /*6900*/  VIADD R0, R0, 0x4 ;  /* 0x0000000400007836 */ /* 0x000fe20000000000 */
[----:B------:R-:W-:Y:S06]  /*6910*/  @P2 BRA `(.L_x_238) ;  /* 0xfffffff800bc2947 */ /* 0x000fec000383ffff */
.L_x_229:
[----:B------:R-:W-:Y:S05]  /*6920*/  BSYNC.RECONVERGENT B1 ;  /* 0x0000000000017941 */ /* 0x000fea0003800200 */
.L_x_228:
[----:B------:R-:W-:Y:S01]  /*6930*/  ISETP.NE.AND P0, PT, R8, RZ, PT ;  /* 0x000000ff0800720c */ /* 0x000fe20003f05270 */
[----:B------:R-:W-:-:S12]  /*6940*/  BSSY.RECONVERGENT B1, `(.L_x_239) ;  /* 0x000003f000017945 */ /* 0x000fd80003800200 */
[----:B------:R-:W-:Y:S05]  /*6950*/  @!P0 BRA `(.L_x_240) ;  /* 0x0000000000f48947 */ /* 0x000fea0003800000 */
[----:B------:R-:W0:Y:S02]  /*6960*/  LDC.64 R10, c[0x0][0x388] ;  /* 0x0000e200ff0a7b82 */ /* 0x000e240000000a00 */
[----:B0-----:R-:W-:-:S05]  /*6970*/  IMAD.WIDE R10, R0, 0x4, R10 ;  /* 0x00000004000a7825 */ /* 0x001fca00078e020a */
[----:B------:R-:W2:Y:S02]  /*6980*/  LDG.E.CONSTANT R9, desc[UR8][R10.64] ;  /* 0x000000080a097981 */ /* 0x000ea4000c1e9900 */
[----:B--2---:R-:W-:-:S06]  /*6990*/  IMAD.WIDE R16, R9, 0x4, R12 ;  /* 0x0000000409107825 */ /* 0x004fcc00078e020c */
[----:B------:R-:W2:Y:S01]  /*69a0*/  LDG.E R16, desc[UR8][R16.64] ;  /* 0x0000000810107981 */ /* 0x000ea2000c1e1900 */
[----:B------:R-:W-:Y:S01]  /*69b0*/  BSSY.RECONVERGENT B2, `(.L_x_241) ;  /* 0x0000010000027945 */ /* 0x000fe20003800200 */
[----:B------:R-:W-:Y:S02]  /*69c0*/  ISETP.NE.AND P2, PT, R8, 0x1, PT ;  /* 0x000000010800780c */ /* 0x000fe40003f45270 */
[----:B--2---:R-:W-:-:S13]  /*69d0*/  ISETP.GE.AND P0, PT, R16, UR4, PT ;  /* 0x0000000410007c0c */ /* 0x004fda000bf06270 */
        /* <DEDUP_REMOVED lines=13> */
.L_x_242:
[----:B------:R-:W-:Y:S05]  /*6ab0*/  BSYNC.RECONVERGENT B2 ;  /* 0x0000000000027941 */ /* 0x000fea0003800200 */
.L_x_241:
[----:B------:R-:W-:Y:S05]  /*6ac0*/  @!P2 BRA `(.L_x_240) ;  /* 0x000000000098a947 */ /* 0x000fea0003800000 */
        /* <DEDUP_REMOVED lines=19> */
.L_x_244:
[----:B------:R-:W-:Y:S05]  /*6c00*/  BSYNC.RECONVERGENT B2 ;  /* 0x0000000000027941 */ /* 0x000fea0003800200 */
.L_x_243:
[----:B------:R-:W-:Y:S05]  /*6c10*/  @!P2 BRA `(.L_x_240) ;  /* 0x000000000044a947 */ /* 0x000fea0003800000 */
[----:B------:R-:W2:Y:S02]  /*6c20*/  LDG.E.CONSTANT R11, desc[UR8][R10.64+0x8] ;  /* 0x000008080a0b7981 */ /* 0x000ea4000c1e9900 */
[----:B--2---:R-:W-:-:S06]  /*6c30*/  IMAD.WIDE R8, R11, 0x4, R12 ;  /* 0x000000040b087825 */ /* 0x004fcc00078e020c */
[----:B------:R-:W2:Y:S02]  /*6c40*/  LDG.E R8, desc[UR8][R8.64] ;  /* 0x0000000808087981 */ /* 0x000ea4000c1e1900 */
[----:B--2---:R-:W-:-:S13]  /*6c50*/  ISETP.GE.AND P0, PT, R8, UR4, PT ;  /* 0x0000000408007c0c */ /* 0x004fda000bf06270 */
[----:B------:R-:W-:Y:S05]  /*6c60*/  @P0 BRA `(.L_x_240) ;  /* 0x0000000000300947 */ /* 0x000fea0003800000 */
[----:B------:R-:W-:-:S06]  /*6c70*/  IMAD.WIDE R8, R11, 0x4, R14 ;  /* 0x000000040b087825 */ /* 0x000fcc00078e020e */
        /* <DEDUP_REMOVED lines=11> */
.L_x_240:
[----:B------:R-:W-:Y:S05]  /*6d30*/  BSYNC.RECONVERGENT B1 ;  /* 0x0000000000017941 */ /* 0x000fea0003800200 */
.L_x_239:
[----:B------:R-:W-:Y:S02]  /*6d40*/  LOP3.LUT R7, RZ, R7, RZ, 0x33, !PT ;  /* 0x00000007ff077212 */ /* 0x000fe400078e33ff */
[----:B------:R-:W-:-:S07]  /*6d50*/  LOP3.LUT R10, RZ, R2, RZ, 0x33, !PT ;  /* 0x00000002ff0a7212 */ /* 0x000fce00078e33ff */
.L_x_227:
[----:B------:R-:W-:Y:S05]  /*6d60*/  BSYNC.RECONVERGENT B0 ;  /* 0x0000000000007941 */ /* 0x000fea0003800200 */
.L_x_226:
[----:B------:R-:W0:Y:S01]  /*6d70*/  BREV R7, R7 ;  /* 0x0000000700077301 */ /* 0x000e220000000000 */
[----:B------:R-:W-:Y:S07]  /*6d80*/  BSSY.RECONVERGENT B0, `(.L_x_245) ;  /* 0x0000009000007945 */ /* 0x000fee0003800200 */
[----:B0-----:R-:W0:Y:S02]  /*6d90*/  FLO.U32.SH R9, R7 ;  /* 0x0000000700097300 */ /* 0x001e2400000e0400 */
[----:B0-----:R-:W-:-:S13]  /*6da0*/  ISETP.GE.U32.AND P0, PT, R9, 0x20, PT ;  /* 0x000000200900780c */ /* 0x001fda0003f06070 */
[----:B------:R-:W-:Y:S05]  /*6db0*/  @!P0 BRA `(.L_x_246) ;  /* 0x0000000000148947 */ /* 0x000fea0003800000 */
[----:B------:R-:W0:Y:S08]  /*6dc0*/  BREV R10, R10 ;  /* 0x0000000a000a7301 */ /* 0x000e300000000000 */
[----:B0-----:R-:W0:Y:S02]  /*6dd0*/  FLO.U32.SH R9, R10 ;  /* 0x0000000a00097300 */ /* 0x001e2400000e0400 */
[C---:B0-----:R-:W-:Y:S01]  /*6de0*/  ISETP.GE.U32.AND P0, PT, R9.reuse, 0x20, PT ;  /* 0x000000200900780c */ /* 0x041fe20003f06070 */
[----:B------:R-:W-:-:S12]  /*6df0*/  VIADD R9, R9, 0x20 ;  /* 0x0000002009097836 */ /* 0x000fd80000000000 */
[----:B------:R-:W0:Y:S02]  /*6e00*/  @P0 LDC R9, c[0x0][0x3b8] ;  /* 0x0000ee00ff090b82 */ /* 0x000e240000000800 */
.L_x_246:
[----:B------:R-:W-:Y:S05]  /*6e10*/  BSYNC.RECONVERGENT B0 ;  /* 0x0000000000007941 */ /* 0x000fea0003800200 */
.L_x_245:
[----:B------:R-:W1:Y:S01]  /*6e20*/  LDCU UR5, c[0x0][0x3b0] ;  /* 0x00007600ff0577ac */ /* 0x000e620008000800 */
[----:B------:R-:W-:Y:S01]  /*6e30*/  IMAD.WIDE R2, R3, 0x4, R14 ;  /* 0x0000000403027825 */ /* 0x000fe200078e020e */
[----:B0-----:R-:W-:Y:S01]  /*6e40*/  VIMNMX R28, PT, PT, R9, R28, !PT ;  /* 0x0000001c091c7248 */ /* 0x001fe20007fe0100 */
[----:B------:R-:W-:-:S03]  /*6e50*/  UIADD3 UR4, UPT, UPT, UR4, 0x1, URZ ;  /* 0x0000000104047890 */ /* 0x000fc6000fffe0ff */
[----:B------:R0:W-:Y:S01]  /*6e60*/  STG.E desc[UR8][R2.64], R9 ;  /* 0x0000000902007986 */ /* 0x0001e2000c101908 */
[----:B-1----:R-:W-:-:S09]  /*6e70*/  UISETP.NE.AND UP0, UPT, UR4, UR5, UPT ;  /* 0x000000050400728c */ /* 0x002fd2000bf05270 */
[----:B------:R-:W-:Y:S05]  /*6e80*/  BRA.U UP0, `(.L_x_247) ;  /* 0xfffffff500007547 */ /* 0x000fea000b83ffff */
[----:B------:R-:W-:Y:S05]  /*6e90*/  BRA `(.L_x_248) ;  /* 0x0000000c00b07947 */ /* 0x000fea0003800000 */
.L_x_225:
[----:B------:R-:W0:Y:S01]  /*6ea0*/  LDCU.64 UR6, c[0x0][0x388] ;  /* 0x00007100ff0677ac */ /* 0x000e220008000a00 */
[----:B------:R-:W-:Y:S01]  /*6eb0*/  IMAD.MOV.U32 R28, RZ, RZ, RZ ;  /* 0x000000ffff1c7224 */ /* 0x000fe200078e00ff */
[----:B------:R-:W-:Y:S01]  /*6ec0*/  UMOV UR4, URZ ;  /* 0x000000ff00047c82 */ /* 0x000fe20008000000 */
[----:B0-----:R-:W-:-:S04]  /*6ed0*/  UIADD3 UR5, UP0, UPT, UR6, 0x8, URZ ;  /* 0x0000000806057890 */ /* 0x001fc8000ff1e0ff */
[----:B------:R-:W-:-:S12]  /*6ee0*/  UIADD3.X UR6, UPT, UPT, URZ, UR7, URZ, UP0, !UPT ;  /* 0x00000007ff067290 */ /* 0x000fd800087fe4ff */
.L_x_276:
[----:B------:R-:W-:Y:S01]  /*6ef0*/  IMAD.U32 R3, RZ, RZ, UR4 ;  /* 0x00000004ff037e24 */ /* 0x000fe2000f8e00ff */
[----:B------:R-:W0:Y:S03]  /*6f00*/  LDC.64 R8, c[0x0][0x380] ;  /* 0x0000e000ff087b82 */ /* 0x000e260000000a00 */
[----:B------:R-:W-:-:S05]  /*6f10*/  IMAD.WIDE.U32 R2, R3, 0x4, R4 ;  /* 0x0000000403027825 */ /* 0x000fca00078e0004 */
        /* <DEDUP_REMOVED lines=11> */
[--C-:B------:R-:W-:Y:S02]  /*6fd0*/  IMAD.IADD R7, R24, 0x1, -R25.reuse ;  /* 0x0000000118077824 */ /* 0x100fe400078e0a19 */
[----:B------:R-:W-:Y:S01]  /*6fe0*/  IMAD.MOV.U32 R11, RZ, RZ, RZ ;  /* 0x000000ffff0b7224 */ /* 0x000fe200078e00ff */
[----:B------:R-:W-:Y:S01]  /*6ff0*/  ISETP.GT.U32.AND P0, PT, R0, -0x4, PT ;  /* 0xfffffffc0000780c */ /* 0x000fe20003f04070 */
[----:B------:R-:W-:Y:S01]  /*7000*/  IMAD.MOV.U32 R10, RZ, RZ, R25 ;  /* 0x000000ffff0a7224 */ /* 0x000fe200078e0019 */
[----:B------:R-:W-:Y:S01]  /*7010*/  LOP3.LUT R8, R7, 0x3, RZ, 0xc0, !PT ;  /* 0x0000000307087812 */ /* 0x000fe200078ec0ff */
[----:B------:R-:W-:-:S10]  /*7020*/  IMAD.MOV.U32 R9, RZ, RZ, RZ ;  /* 0x000000ffff097224 */ /* 0x000fd400078e00ff */
[----:B------:R-:W-:Y:S05]  /*7030*/  @P0 BRA `(.L_x_252) ;  /* 0x00000004005c0947 */ /* 0x000fea0003800000 */
[----:B------:R-:W-:Y:S01]  /*7040*/  LOP3.LUT R7, R7, 0xfffffffc, RZ, 0xc0, !PT ;  /* 0xfffffffc07077812 */ /* 0x000fe200078ec0ff */
[----:B------:R-:W-:Y:S02]  /*7050*/  HFMA2 R11, -RZ, RZ, 0, 0 ;  /* 0x00000000ff0b7431 */ /* 0x000fe400000001ff */
[----:B------:R-:W-:Y:S02]  /*7060*/  IMAD.MOV.U32 R10, RZ, RZ, R25 ;  /* 0x000000ffff0a7224 */ /* 0x000fe400078e0019 */
[----:B------:R-:W-:-:S07]  /*7070*/  IMAD.MOV R7, RZ, RZ, -R7 ;  /* 0x000000ffff077224 */ /* 0x000fce00078e0a07 */
.L_x_261:
[----:B------:R-:W-:Y:S02]  /*7080*/  IMAD.U32 R26, RZ, RZ, UR5 ;  /* 0x00000005ff1a7e24 */ /* 0x000fe4000f8e00ff */
[----:B------:R-:W-:Y:S02]  /*7090*/  IMAD.U32 R27, RZ, RZ, UR6 ;  /* 0x00000006ff1b7e24 */ /* 0x000fe4000f8e00ff */
[----:B------:R-:W-:-:S05]  /*70a0*/  IMAD.WIDE R26, R10, 0x4, R26 ;  /* 0x000000040a1a7825 */ /* 0x000fca00078e021a */
[----:B------:R-:W2:Y:S04]  /*70b0*/  LDG.E.CONSTANT R3, desc[UR8][R26.64+-0x8] ;  /* 0xfffff8081a037981 */ /* 0x000ea8000c1e9900 */
[----:B------:R-:W3:Y:S04]  /*70c0*/  LDG.E.CONSTANT R2, desc[UR8][R26.64+-0x4] ;  /* 0xfffffc081a027981 */ /* 0x000ee8000c1e9900 */
[----:B------:R-:W4:Y:S04]  /*70d0*/  LDG.E.CONSTANT R0, desc[UR8][R26.64] ;  /* 0x000000081a007981 */ /* 0x000f28000c1e9900 */
[----:B------:R-:W5:Y:S01]  /*70e0*/  LDG.E.CONSTANT R27, desc[UR8][R26.64+0x4] ;  /* 0x000004081a1b7981 */ /* 0x000f62000c1e9900 */
[----:B--2---:R-:W-:-:S04]  /*70f0*/  IMAD.WIDE R16, R3, 0x4, R12 ;  /* 0x0000000403107825 */ /* 0x004fc800078e020c */
[--C-:B---3--:R-:W-:Y:S02]  /*7100*/  IMAD.WIDE R18, R2, 0x4, R12.reuse ;  /* 0x0000000402127825 */ /* 0x108fe400078e020c */
[----:B------:R-:W2:Y:S02]  /*7110*/  LDG.E R16, desc[UR8][R16.64] ;  /* 0x0000000810107981 */ /* 0x000ea4000c1e1900 */
[--C-:B----4-:R-:W-:Y:S02]  /*7120*/  IMAD.WIDE R20, R0, 0x4, R12.reuse ;  /* 0x0000000400147825 */ /* 0x110fe400078e020c */
[----:B------:R-:W3:Y:S04]  /*7130*/  LDG.E R18, desc[UR8][R18.64] ;  /* 0x0000000812127981 */ /* 0x000ee8000c1e1900 */
[----:B------:R-:W4:Y:S01]  /*7140*/  LDG.E R20, desc[UR8][R20.64] ;  /* 0x0000000814147981 */ /* 0x000f22000c1e1900 */
[----:B-----5:R-:W-:-:S06]  /*7150*/  IMAD.WIDE R22, R27, 0x4, R12 ;  /* 0x000000041b167825 */ /* 0x020fcc00078e020c */
[----:B------:R-:W5:Y:S01]  /*7160*/  LDG.E R22, desc[UR8][R22.64] ;  /* 0x0000000816167981 */ /* 0x000f62000c1e1900 */
[----:B------:R-:W-:Y:S01]  /*7170*/  VIADD R7, R7, 0x4 ;  /* 0x0000000407077836 */ /* 0x000fe20000000000 */
[----:B------:R-:W-:Y:S04]  /*7180*/  BSSY.RECONVERGENT B2, `(.L_x_253) ;  /* 0x0000013000027945 */ /* 0x000fe80003800200 */
[----:B------:R-:W-:Y:S02]  /*7190*/  ISETP.NE.AND P2, PT, R7, RZ, PT ;  /* 0x000000ff0700720c */ /* 0x000fe40003f45270 */
[----:B--2---:R-:W-:Y:S02]  /*71a0*/  ISETP.GE.AND P3, PT, R16, UR4, PT ;  /* 0x0000000410007c0c */ /* 0x004fe4000bf66270 */
[----:B---3--:R-:W-:-:S02]  /*71b0*/  ISETP.GE.AND P5, PT, R18, UR4, PT ;  /* 0x0000000412007c0c */ /* 0x008fc4000bfa6270 */
[----:B----4-:R-:W-:Y:S02]  /*71c0*/  ISETP.GE.AND P0, PT, R20, UR4, PT ;  /* 0x0000000414007c0c */ /* 0x010fe4000bf06270 */
[----:B-----5:R-:W-:-:S07]  /*71d0*/  ISETP.GE.AND P1, PT, R22, UR4, PT ;  /* 0x0000000416007c0c */ /* 0x020fce000bf26270 */
[----:B------:R-:W-:Y:S06]  /*71e0*/  @P3 BRA `(.L_x_254) ;  /* 0x0000000000303947 */ /* 0x000fec0003800000 */
[----:B------:R-:W-:-:S06]  /*71f0*/  IMAD.WIDE R16, R3, 0x4, R14 ;  /* 0x0000000403107825 */ /* 0x000fcc00078e020e */
[----:B------:R-:W2:Y:S01]  /*7200*/  LDG.E R16, desc[UR8][R16.64] ;  /* 0x0000000810107981 */ /* 0x000ea2000c1e1900 */
[----:B------:R-:W-:Y:S01]  /*7210*/  IMAD.MOV.U32 R19, RZ, RZ, 0x1 ;  /* 0x00000001ff137424 */ /* 0x000fe200078e00ff */
[----:B--2---:R-:W-:-:S13]  /*7220*/  ISETP.GE.U32.AND P3, PT, R16, 0x20, PT ;  /* 0x000000201000780c */ /* 0x004fda0003f66070 */
[C---:B------:R-:W-:Y:S01]  /*7230*/  @P3 VIADD R18, R16.reuse, 0xffffffe0 ;  /* 0xffffffe010123836 */ /* 0x040fe20000000000 */
[----:B------:R-:W-:Y:S02]  /*7240*/  @P3 LOP3.LUT R3, R16, 0xffffffe0, RZ, 0xc0, !PT ;  /* 0xffffffe010033812 */ /* 0x000fe400078ec0ff */
[----:B------:R-:W-:Y:S02]  /*7250*/  @!P3 SHF.L.U32 R20, R19, R16, RZ ;  /* 0x000000101314b219 */ /* 0x000fe400000006ff */
[----:B------:R-:W-:Y:S02]  /*7260*/  @P3 ISETP.NE.AND P4, PT, R3, 0x20, PT ;  /* 0x000000200300380c */ /* 0x000fe40003f85270 */
[----:B------:R-:W-:Y:S02]  /*7270*/  @P3 SHF.L.U32 R18, R19, R18, RZ ;  /* 0x0000001213123219 */ /* 0x000fe400000006ff */
[----:B------:R-:W-:Y:S02]  /*7280*/  @!P3 LOP3.LUT R9, R20, R9, RZ, 0xfc, !PT ;  /* 0x000000091409b212 */ /* 0x000fe400078efcff */
[----:B------:R-:W-:-:S04]  /*7290*/  @P3 SEL R18, R18, RZ, !P4 ;  /* 0x000000ff12123207 */ /* 0x000fc80006000000 */
[----:B------:R-:W-:-:S07]  /*72a0*/  @P3 LOP3.LUT R11, R18, R11, RZ, 0xfc, !PT ;  /* 0x0000000b120b3212 */ /* 0x000fce00078efcff */
.L_x_254:
[----:B------:R-:W-:Y:S05]  /*72b0*/  BSYNC.RECONVERGENT B2 ;  /* 0x0000000000027941 */ /* 0x000fea0003800200 */
.L_x_253:
        /* <DEDUP_REMOVED lines=14> */
.L_x_256:
[----:B------:R-:W-:Y:S05]  /*73a0*/  BSYNC.RECONVERGENT B2 ;  /* 0x0000000000027941 */ /* 0x000fea0003800200 */
.L_x_255:
        /* <DEDUP_REMOVED lines=14> */
.L_x_258:
[----:B------:R-:W-:Y:S05]  /*7490*/  BSYNC.RECONVERGENT B2 ;  /* 0x0000000000027941 */ /* 0x000fea0003800200 */
.L_x_257:
[----:B------:R-:W-:Y:S04]  /*74a0*/  BSSY.RECONVERGENT B2, `(.L_x_259) ;  /* 0x000000e000027945 */ /* 0x000fe80003800200 */
[----:B------:R-:W-:Y:S05]  /*74b0*/  @P1 BRA `(.L_x_260) ;  /* 0x0000000000301947 */ /* 0x000fea0003800000 */
[----:B------:R-:W-:-:S06]  /*74c0*/  IMAD.WIDE R2, R27, 0x4, R14 ;  /* 0x000000041b027825 */ /* 0x000fcc00078e020e */
        /* <DEDUP_REMOVED lines=11> */
.L_x_260:
[----:B------:R-:W-:Y:S05]  /*7580*/  BSYNC.RECONVERGENT B2 ;  /* 0x0000000000027941 */ /* 0x000fea0003800200 */
.L_x_259:
[----:B------:R-:W-:Y:S01]  /*7590*/  VIADD R10, R10, 0x4 ;  /* 0x000000040a0a7836 */ /* 0x000fe20000000000 */
[----:B------:R-:W-:Y:S06]  /*75a0*/  @P2 BRA `(.L_x_261) ;  /* 0xfffffff800b42947 */ /* 0x000fec000383ffff */
.L_x_252:
[----:B------:R-:W-:Y:S05]  /*75b0*/  BSYNC.RECONVERGENT B1 ;  /* 0x0000000000017941 */ /* 0x000fea0003800200 */
.L_x_251:
        /* <DEDUP_REMOVED lines=24> */
.L_x_265:
[----:B------:R-:W-:Y:S05]  /*7740*/  BSYNC.RECONVERGENT B2 ;  /* 0x0000000000027941 */ /* 0x000fea0003800200 */
.L_x_264:
        /* <DEDUP_REMOVED lines=20> */
.L_x_267:
[----:B------:R-:W-:Y:S05]  /*7890*/  BSYNC.RECONVERGENT B2 ;  /* 0x0000000000027941 */ /* 0x000fea0003800200 */
.L_x_266:
        /* <DEDUP_REMOVED lines=18> */
.L_x_263:
[----:B------:R-:W-:Y:S05]  /*79c0*/  BSYNC.RECONVERGENT B1 ;  /* 0x0000000000017941 */ /* 0x000fea0003800200 */
.L_x_262:
[----:B------:R-:W-:Y:S02]  /*79d0*/  LOP3.LUT R0, RZ, R9, RZ, 0x33, !PT ;  /* 0x00000009ff007212 */ /* 0x000fe400078e33ff */
[----:B------:R-:W-:-:S07]  /*79e0*/  LOP3.LUT R11, RZ, R11, RZ, 0x33, !PT ;  /* 0x0000000bff0b7212 */ /* 0x000fce00078e33ff */
.L_x_250:
[----:B------:R-:W-:Y:S05]  /*79f0*/  BSYNC.RECONVERGENT B0 ;  /* 0x0000000000007941 */ /* 0x000fea0003800200 */
.L_x_249:
[----:B------:R-:W0:Y:S01]  /*7a00*/  BREV R0, R0 ;  /* 0x0000000000007301 */ /* 0x000e220000000000 */
[----:B------:R-:W-:Y:S07]  /*7a10*/  BSSY.RECONVERGENT B0, `(.L_x_268) ;  /* 0x000002c000007945 */ /* 0x000fee0003800200 */
[----:B0-----:R-:W0:Y:S02]  /*7a20*/  FLO.U32.SH R7, R0 ;  /* 0x0000000000077300 */ /* 0x001e2400000e0400 */
[----:B0-----:R-:W-:-:S13]  /*7a30*/  ISETP.GE.U32.AND P0, PT, R7, 0x20, PT ;  /* 0x000000200700780c */ /* 0x001fda0003f06070 */
[----:B------:R-:W-:Y:S05]  /*7a40*/  @!P0 BRA `(.L_x_269) ;  /* 0x0000000000a08947 */ /* 0x000fea0003800000 */
[----:B------:R-:W0:Y:S08]  /*7a50*/  BREV R11, R11 ;  /* 0x0000000b000b7301 */ /* 0x000e300000000000 */
[----:B0-----:R-:W0:Y:S02]  /*7a60*/  FLO.U32.SH R7, R11 ;  /* 0x0000000b00077300 */ /* 0x001e2400000e0400 */
[----:B0-----:R-:W-:-:S13]  /*7a70*/  ISETP.GE.U32.AND P0, PT, R7, 0x20, PT ;  /* 0x000000200700780c */ /* 0x001fda0003f06070 */
[----:B------:R-:W-:Y:S05]  /*7a80*/  @!P0 BRA `(.L_x_270) ;  /* 0x00000000008c8947 */ /* 0x000fea0003800000 */
[----:B------:R-:W-:Y:S01]  /*7a90*/  ISETP.GE.AND P0, PT, R25, R24, PT ;  /* 0x000000181900720c */ /* 0x000fe20003f06270 */
[----:B------:R-:W-:-:S12]  /*7aa0*/  IMAD.MOV.U32 R7, RZ, RZ, 0x40 ;  /* 0x00000040ff077424 */ /* 0x000fd800078e00ff */
[----:B------:R-:W-:Y:S05]  /*7ab0*/  @P0 BRA `(.L_x_269) ;  /* 0x0000000000840947 */ /* 0x000fea0003800000 */
[----:B------:R-:W-:-:S07]  /*7ac0*/  IMAD.MOV.U32 R7, RZ, RZ, 0x40 ;  /* 0x00000040ff077424 */ /* 0x000fce00078e00ff */
.L_x_275:
[----:B------:R-:W0:Y:S01]  /*7ad0*/  LDC.64 R2, c[0x0][0x388] ;  /* 0x0000e200ff027b82 */ /* 0x000e220000000a00 */
[----:B------:R-:W-:Y:S01]  /*7ae0*/  BSSY.RELIABLE B1, `(.L_x_271) ;  /* 0x0000018000017945 */ /* 0x000fe20003800100 */
[----:B------:R-:W-:-:S07]  /*7af0*/  IMAD.MOV.U32 R17, RZ, RZ, R25 ;  /* 0x000000ffff117224 */ /* 0x000fce00078e0019 */
.L_x_274:
[----:B0-----:R-:W-:-:S06]  /*7b00*/  IMAD.WIDE R8, R17, 0x4, R2 ;  /* 0x0000000411087825 */ /* 0x001fcc00078e0202 */
[----:B------:R-:W2:Y:S02]  /*7b10*/  LDG.E.CONSTANT R9, desc[UR8][R8.64] ;  /* 0x0000000808097981 */ /* 0x000ea4000c1e9900 */
[----:B--2---:R-:W-:-:S06]  /*7b20*/  IMAD.WIDE R10, R9, 0x4, R12 ;  /* 0x00000004090a7825 */ /* 0x004fcc00078e020c */
[----:B------:R-:W2:Y:S02]  /*7b30*/  LDG.E R10, desc[UR8][R10.64] ;  /* 0x000000080a0a7981 */ /* 0x000ea4000c1e1900 */
[----:B--2---:R-:W-:-:S13]  /*7b40*/  ISETP.GE.AND P0, PT, R10, UR4, PT ;  /* 0x000000040a007c0c */ /* 0x004fda000bf06270 */
[----:B------:R-:W-:Y:S05]  /*7b50*/  @P0 BRA `(.L_x_272) ;  /* 0x0000000000100947 */ /* 0x000fea0003800000 */
[----:B------:R-:W-:-:S06]  /*7b60*/  IMAD.WIDE R8, R9, 0x4, R14 ;  /* 0x0000000409087825 */ /* 0x000fcc00078e020e */
[----:B------:R-:W2:Y:S02]  /*7b70*/  LDG.E R8, desc[UR8][R8.64] ;  /* 0x0000000808087981 */ /* 0x000ea4000c1e1900 */
[----:B--2---:R-:W-:-:S13]  /*7b80*/  ISETP.NE.AND P0, PT, R8, R7, PT ;  /* 0x000000070800720c */ /* 0x004fda0003f05270 */
[----:B------:R-:W-:Y:S05]  /*7b90*/  @!P0 BRA `(.L_x_273) ;  /* 0x0000000000148947 */ /* 0x000fea0003800000 */
.L_x_272:
[----:B------:R-:W-:-:S04]  /*7ba0*/  IADD3 R17, PT, PT, R17, 0x1, RZ ;  /* 0x0000000111117810 */ /* 0x000fc80007ffe0ff */
[----:B------:R-:W-:-:S13]  /*7bb0*/  ISETP.NE.AND P0, PT, R17, R24, PT ;  /* 0x000000181100720c */ /* 0x000fda0003f05270 */
[----:B------:R-:W-:Y:S05]  /*7bc0*/  @!P0 BREAK.RELIABLE B1 ;  /* 0x0000000000018942 */ /* 0x000fea0003800100 */
[----:B------:R-:W-:Y:S05]  /*7bd0*/  @!P0 BRA `(.L_x_269) ;  /* 0x00000000003c8947 */ /* 0x000fea0003800000 */
[----:B------:R-:W-:Y:S05]  /*7be0*/  BRA `(.L_x_274) ;  /* 0xfffffffc00c47947 */ /* 0x000fea000383ffff */
.L_x_273:
[----:B------:R-:W0:Y:S01]  /*7bf0*/  LDCU UR10, c[0x0][0x3b8] ;  /* 0x00007700ff0a77ac */ /* 0x000e220008000800 */
[----:B------:R-:W-:Y:S01]  /*7c00*/  VIADD R0, R7, 0x1 ;  /* 0x0000000107007836 */ /* 0x000fe20000000000 */
[----:B------:R-:W1:Y:S04]  /*7c10*/  LDCU UR7, c[0x0][0x3b8] ;  /* 0x00007700ff0777ac */ /* 0x000e680008000800 */
[----:B0-----:R-:W-:Y:S01]  /*7c20*/  ISETP.NE.AND P0, PT, R0, UR10, PT ;  /* 0x0000000a00007c0c */ /* 0x001fe2000bf05270 */
[----:B-1----:R-:W-:-:S12]  /*7c30*/  IMAD.U32 R7, RZ, RZ, UR7 ;  /* 0x00000007ff077e24 */ /* 0x002fd8000f8e00ff */
[----:B------:R-:W-:Y:S05]  /*7c40*/  @!P0 BREAK.RELIABLE B1 ;  /* 0x0000000000018942 */ /* 0x000fea0003800100 */
[----:B------:R-:W-:Y:S05]  /*7c50*/  @!P0 BRA `(.L_x_269) ;  /* 0x00000000001c8947 */ /* 0x000fea0003800000 */
[----:B------:R-:W-:Y:S05]  /*7c60*/  BSYNC.RELIABLE B1 ;  /* 0x0000000000017941 */ /* 0x000fea0003800100 */
.L_x_271:
[----:B------:R-:W-:Y:S01]  /*7c70*/  ISETP.GE.AND P0, PT, R25, R24, PT ;  /* 0x000000181900720c */ /* 0x000fe20003f06270 */
[----:B------:R-:W-:-:S12]  /*7c80*/  IMAD.MOV.U32 R7, RZ, RZ, R0 ;  /* 0x000000ffff077224 */ /* 0x000fd800078e0000 */
[----:B------:R-:W-:Y:S05]  /*7c90*/  @!P0 BRA `(.L_x_275) ;  /* 0xfffffffc008c8947 */ /* 0x000fea000383ffff */
[----:B------:R-:W-:Y:S01]  /*7ca0*/  IMAD.MOV.U32 R7, RZ, RZ, 0x40 ;  /* 0x00000040ff077424 */ /* 0x000fe200078e00ff */
[----:B------:R-:W-:Y:S06]  /*7cb0*/  BRA `(.L_x_269) ;  /* 0x0000000000047947 */ /* 0x000fec0003800000 */
.L_x_270:
[----:B------:R-:W-:-:S07]  /*7cc0*/  VIADD R7, R7, 0x20 ;  /* 0x0000002007077836 */ /* 0x000fce0000000000 */
.L_x_269:
[----:B------:R-:W-:Y:S05]  /*7cd0*/  BSYNC.RECONVERGENT B0 ;  /* 0x0000000000007941 */ /* 0x000fea0003800200 */
.L_x_268:
[----:B------:R-:W-:Y:S05]  /*7ce0*/  WARPSYNC.ALL ;  /* 0x0000000000007948 */ /* 0x000fea0003800000 */
[----:B------:R-:W0:Y:S01]  /*7cf0*/  LDCU UR7, c[0x0][0x3b0] ;  /* 0x00007600ff0777ac */ /* 0x000e220008000800 */
[----:B------:R-:W-:Y:S01]  /*7d00*/  IMAD.WIDE R2, R29, 0x4, R14 ;  /* 0x000000041d027825 */ /* 0x000fe200078e020e */
[----:B------:R-:W-:Y:S01]  /*7d10*/  VIMNMX R28, PT, PT, R7, R28, !PT ;  /* 0x0000001c071c7248 */ /* 0x000fe20007fe0100 */
[----:B------:R-:W-:-:S03]  /*7d20*/  UIADD3 UR4, UPT, UPT, UR4, 0x1, URZ ;  /* 0x0000000104047890 */ /* 0x000fc6000fffe0ff */
[----:B------:R1:W-:Y:S01]  /*7d30*/  STG.E desc[UR8][R2.64], R7 ;  /* 0x0000000702007986 */ /* 0x0003e2000c101908 */
[----:B0-----:R-:W-:-:S09]  /*7d40*/  UISETP.NE.AND UP0, UPT, UR4, UR7, UPT ;  /* 0x000000070400728c */ /* 0x001fd2000bf05270 */
[----:B-1----:R-:W-:Y:S05]  /*7d50*/  BRA.U UP0, `(.L_x_276) ;  /* 0xfffffff100647547 */ /* 0x002fea000b83ffff */
.L_x_248:
[----:B0-----:R-:W-:-:S07]  /*7d60*/  VIADD R9, R28, 0x1 ;  /* 0x000000011c097836 */ /* 0x001fce0000000000 */
.L_x_218:
[----:B------:R-:W0:Y:S01]  /*7d70*/  LDCU.64 UR4, c[0x0][0x3a0] ;  /* 0x00007400ff0477ac */ /* 0x000e220008000a00 */
[----:B--2---:R-:W-:Y:S02]  /*7d80*/  SHF.R.S32.HI R3, RZ, 0x1f, R6 ;  /* 0x0000001fff037819 */ /* 0x004fe40000011406 */
[----:B0-----:R-:W-:-:S04]  /*7d90*/  LEA R2, P0, R6, UR4, 0x2 ;  /* 0x0000000406027c11 */ /* 0x001fc8000f8010ff */
[----:B------:R-:W-:-:S05]  /*7da0*/  LEA.HI.X R3, R6, UR5, R3, 0x2, P0 ;  /* 0x0000000506037c11 */ /* 0x000fca00080f1403 */
[----:B------:R-:W-:Y:S01]  /*7db0*/  STG.E desc[UR8][R2.64], R9 ;  /* 0x0000000902007986 */ /* 0x000fe2000c101908 */
[----:B------:R-:W-:Y:S05]  /*7dc0*/  EXIT ;  /* 0x000000000000794d */ /* 0x000fea0003800000 */
        .weak           $__internal_3_$__cuda_sm20_rcp_rn_f32_slowpath
        .type           $__internal_3_$__cuda_sm20_rcp_rn_f32_slowpath,@function
        .size           $__internal_3_$__cuda_sm20_rcp_rn_f32_slowpath,($__internal_4_$__cuda_sm3x_div_rn_noftz_f32_slowpath - $__internal_3_$__cuda_sm20_rcp_rn_f32_slowpath)
$__internal_3_$__cuda_sm20_rcp_rn_f32_slowpath:
[----:B------:R-:W0:Y:S02]  /*7dd0*/  LDC R11, c[0x0][0x3bc] ;  /* 0x0000ef00ff0b7b82 */ /* 0x000e240000000800 */
[----:B0-----:R-:W-:-:S05]  /*7de0*/  IMAD.SHL.U32 R14, R11, 0x2, RZ ;  /* 0x000000020b0e7824 */ /* 0x001fca00078e00ff */
[----:B------:R-:W-:-:S04]  /*7df0*/  SHF.R.U32.HI R13, RZ, 0x18, R14 ;  /* 0x00000018ff0d7819 */ /* 0x000fc8000001160e */
[----:B------:R-:W-:-:S13]  /*7e00*/  ISETP.NE.U32.AND P0, PT, R13, RZ, PT ;  /* 0x000000ff0d00720c */ /* 0x000fda0003f05070 */
[----:B------:R-:W-:Y:S05]  /*7e10*/  @P0 BRA `(.L_x_277) ;  /* 0x0000000000280947 */ /* 0x000fea0003800000 */
[----:B------:R-:W-:-:S13]  /*7e20*/  ISETP.NE.AND P0, PT, R14, RZ, PT ;  /* 0x000000ff0e00720c */ /* 0x000fda0003f05270 */
[----:B------:R0:W1:Y:S01]  /*7e30*/  @!P0 MUFU.RCP R13, R11 ;  /* 0x0000000b000d8308 */ /* 0x0000620000001000 */
[----:B------:R-:W-:Y:S05]  /*7e40*/  @!P0 BRA `(.L_x_278) ;  /* 0x0000000000a48947 */ /* 0x000fea0003800000 */
[----:B------:R-:W-:-:S04]  /*7e50*/  FFMA R14, R11, 1.84467440737095516160e+19, RZ ;  /* 0x5f8000000b0e7823 */ /* 0x000fc800000000ff */
[----:B0-----:R-:W1:Y:S02]  /*7e60*/  MUFU.RCP R11, R14 ;  /* 0x0000000e000b7308 */ /* 0x001e640000001000 */
[----:B-1----:R-:W-:-:S04]  /*7e70*/  FFMA R13, R14, R11, -1 ;  /* 0xbf8000000e0d7423 */ /* 0x002fc8000000000b */
[----:B------:R-:W-:-:S04]  /*7e80*/  FADD.FTZ R16, -R13, -RZ ;  /* 0x800000ff0d107221 */ /* 0x000fc80000010100 */
[----:B------:R-:W-:-:S04]  /*7e90*/  FFMA R11, R11, R16, R11 ;  /* 0x000000100b0b7223 */ /* 0x000fc8000000000b */
[----:B------:R-:W-:Y:S01]  /*7ea0*/  FFMA R13, R11, 1.84467440737095516160e+19, RZ ;  /* 0x5f8000000b0d7823 */ /* 0x000fe200000000ff */
[----:B------:R-:W-:Y:S06]  /*7eb0*/  BRA `(.L_x_278) ;  /* 0x0000000000887947 */ /* 0x000fec0003800000 */
.L_x_277:
[----:B------:R-:W-:-:S05]  /*7ec0*/  VIADD R14, R13, 0xffffff03 ;  /* 0xffffff030d0e7836 */ /* 0x000fca0000000000 */
[----:B------:R-:W-:-:S13]  /*7ed0*/  ISETP.GT.U32.AND P0, PT, R14, 0x1, PT ;  /* 0x000000010e00780c */ /* 0x000fda0003f04070 */
[----:B------:R-:W-:Y:S05]  /*7ee0*/  @P0 BRA `(.L_x_279) ;  /* 0x0000000000780947 */ /* 0x000fea0003800000 */
[----:B------:R-:W-:Y:S01]  /*7ef0*/  LOP3.LUT R15, R11, 0x7fffff, RZ, 0xc0, !PT ;  /* 0x007fffff0b0f7812 */ /* 0x000fe200078ec0ff */
[----:B------:R-:W-:-:S03]  /*7f00*/  IMAD.MOV.U32 R21, RZ, RZ, 0x3 ;  /* 0x00000003ff157424 */ /* 0x000fc600078e00ff */
        /* <DEDUP_REMOVED lines=11> */
[----:B------:R-:W-:-:S03]  /*7fc0*/  LOP3.LUT R15, R20, R19, RZ, 0xc0, !PT ;  /* 0x00000013140f7212 */ /* 0x000fc600078ec0ff */
        /* <DEDUP_REMOVED lines=9> */
[----:B------:R-:W-:Y:S02]  /*8060*/  ISETP.GE.AND P0, PT, R14, RZ, PT ;  /* 0x000000ff0e00720c */ /* 0x000fe40003f06270 */
[----:B------:R-:W-:-:S04]  /*8070*/  IADD3 R14, PT, PT, R13, -0xfc, RZ ;  /* 0xffffff040d0e7810 */ /* 0x000fc80007ffe0ff */
[----:B------:R-:W-:-:S07]  /*8080*/  SHF.R.U32.HI R14, RZ, R14, R19 ;  /* 0x0000000eff0e7219 */ /* 0x000fce0000011613 */
[----:B------:R-:W-:-:S04]  /*8090*/  @!P0 VIADD R14, R14, 0x1 ;  /* 0x000000010e0e8836 */ /* 0x000fc80000000000 */
[----:B------:R-:W-:-:S05]  /*80a0*/  @!P1 IMAD.SHL.U32 R14, R14, 0x2, RZ ;  /* 0x000000020e0e9824 */ /* 0x000fca00078e00ff */
[----:B------:R-:W-:Y:S01]  /*80b0*/  LOP3.LUT R13, R14, 0x80000000, R11, 0xf8, !PT ;  /* 0x800000000e0d7812 */ /* 0x000fe200078ef80b */
[----:B------:R-:W-:Y:S06]  /*80c0*/  BRA `(.L_x_278) ;  /* 0x0000000000047947 */ /* 0x000fec0003800000 */
.L_x_279:
[----:B------:R2:W3:Y:S02]  /*80d0*/  MUFU.RCP R13, R11 ;  /* 0x0000000b000d7308 */ /* 0x0004e40000001000 */
.L_x_278:
[----:B0123--:R-:W-:Y:S02]  /*80e0*/  IMAD.MOV.U32 R11, RZ, RZ, R13 ;  /* 0x000000ffff0b7224 */ /* 0x00ffe400078e000d */
[----:B------:R-:W-:-:S04]  /*80f0*/  IMAD.MOV.U32 R13, RZ, RZ, 0x0 ;  /* 0x00000000ff0d7424 */ /* 0x000fc800078e00ff */
[----:B------:R-:W-:Y:S05]  /*8100*/  RET.REL.NODEC R12 `(_Z28sparse_parallel_coloring_csrPKiS0_PKfPiS3_Pfiiify) ;  /* 0xffffff7c0cbc7950 */ /* 0x000fea0003c3ffff */
        .weak           $__internal_4_$__cuda_sm3x_div_rn_noftz_f32_slowpath
        .type           $__internal_4_$__cuda_sm3x_div_rn_noftz_f32_slowpath,@function
        .size           $__internal_4_$__cuda_sm3x_div_rn_noftz_f32_slowpath,(.L_x_293 - $__internal_4_$__cuda_sm3x_div_rn_noftz_f32_slowpath)
$__internal_4_$__cuda_sm3x_div_rn_noftz_f32_slowpath:
[----:B------:R-:W-:Y:S01]  /*8110*/  SHF.R.U32.HI R13, RZ, 0x17, R16 ;  /* 0x00000017ff0d7819 */ /* 0x000fe20000011610 */
[--C-:B------:R-:W-:Y:S01]  /*8120*/  IMAD.MOV.U32 R18, RZ, RZ, R11.reuse ;  /* 0x000000ffff127224 */ /* 0x100fe200078e000b */
[----:B------:R-:W-:Y:S02]  /*8130*/  SHF.R.U32.HI R10, RZ, 0x17, R11 ;  /* 0x00000017ff0a7819 */ /* 0x000fe4000001160b */
[----:B------:R-:W-:Y:S02]  /*8140*/  LOP3.LUT R13, R13, 0xff, RZ, 0xc0, !PT ;  /* 0x000000ff0d0d7812 */ /* 0x000fe400078ec0ff */
[----:B------:R-:W-:-:S03]  /*8150*/  LOP3.LUT R15, R10, 0xff, RZ, 0xc0, !PT ;  /* 0x000000ff0a0f7812 */ /* 0x000fc600078ec0ff */
[----:B------:R-:W-:Y:S02]  /*8160*/  VIADD R20, R13, 0xffffffff ;  /* 0xffffffff0d147836 */ /* 0x000fe40000000000 */
[----:B------:R-:W-:-:S03]  /*8170*/  VIADD R19, R15, 0xffffffff ;  /* 0xffffffff0f137836 */ /* 0x000fc60000000000 */
        /* <DEDUP_REMOVED lines=26> */
[----:B------:R-:W-:-:S03]  /*8320*/  @!P1 FFMA R16, R10, 1.84467440737095516160e+19, RZ ;  /* 0x5f8000000a109823 */ /* 0x000fc600000000ff */
[----:B------:R-:W-:-:S07]  /*8330*/  @!P1 IADD3 R14, PT, PT, R14, 0x40, RZ ;  /* 0x000000400e0e9810 */ /* 0x000fce0007ffe0ff */
.L_x_280:
[----:B------:R-:W-:Y:S01]  /*8340*/  LEA R11, R13, 0xc0800000, 0x17 ;  /* 0xc08000000d0b7811 */ /* 0x000fe200078eb8ff */
[----:B------:R-:W-:-:S04]  /*8350*/  VIADD R15, R15, 0xffffff81 ;  /* 0xffffff810f0f7836 */ /* 0x000fc80000000000 */
[----:B------:R-:W-:Y:S02]  /*8360*/  IMAD.IADD R16, R16, 0x1, -R11 ;  /* 0x0000000110107824 */ /* 0x000fe400078e0a0b */
[C---:B------:R-:W-:Y:S01]  /*8370*/  IMAD R10, R15.reuse, -0x800000, R18 ;  /* 0xff8000000f0a7824 */ /* 0x040fe200078e0212 */
[----:B------:R-:W-:Y:S01]  /*8380*/  IADD3 R15, PT, PT, R15, 0x7f, -R13 ;  /* 0x0000007f0f0f7810 */ /* 0x000fe20007ffe80d */
[----:B------:R-:W0:Y:S01]  /*8390*/  MUFU.RCP R11, R16 ;  /* 0x00000010000b7308 */ /* 0x000e220000001000 */
[----:B------:R-:W-:-:S03]  /*83a0*/  FADD.FTZ R19, -R16, -RZ ;  /* 0x800000ff10137221 */ /* 0x000fc60000010100 */
[----:B------:R-:W-:Y:S02]  /*83b0*/  IMAD.IADD R15, R15, 0x1, R14 ;  /* 0x000000010f0f7824 */ /* 0x000fe400078e020e */
        /* <DEDUP_REMOVED lines=42> */
.L_x_286:
[----:B------:R-:W-:-:S04]  /*8660*/  LOP3.LUT R10, R10, 0x80000000, RZ, 0xc0, !PT ;  /* 0x800000000a0a7812 */ /* 0x000fc800078ec0ff */
[----:B------:R-:W-:Y:S01]  /*8670*/  LOP3.LUT R10, R10, 0x7f800000, RZ, 0xfc, !PT ;  /* 0x7f8000000a0a7812 */ /* 0x000fe200078efcff */
[----:B------:R-:W-:Y:S06]  /*8680*/  BRA `(.L_x_287) ;  /* 0x0000000000287947 */ /* 0x000fec0003800000 */
.L_x_285:
[----:B------:R-:W-:Y:S01]  /*8690*/  IMAD R10, R15, 0x800000, R10 ;  /* 0x008000000f0a7824 */ /* 0x000fe200078e020a */
[----:B------:R-:W-:Y:S06]  /*86a0*/  BRA `(.L_x_287) ;  /* 0x0000000000207947 */ /* 0x000fec0003800000 */
.L_x_284:
[----:B------:R-:W-:-:S04]  /*86b0*/  LOP3.LUT R10, R16, 0x80000000, R18, 0x48, !PT ;  /* 0x80000000100a7812 */ /* 0x000fc800078e4812 */
[----:B------:R-:W-:Y:S01]  /*86c0*/  LOP3.LUT R10, R10, 0x7f800000, RZ, 0xfc, !PT ;  /* 0x7f8000000a0a7812 */ /* 0x000fe200078efcff */
[----:B------:R-:W-:Y:S06]  /*86d0*/  BRA `(.L_x_287) ;  /* 0x0000000000147947 */ /* 0x000fec0003800000 */
.L_x_283:
[----:B------:R-:W-:Y:S01]  /*86e0*/  LOP3.LUT R10, R16, 0x80000000, R18, 0x48, !PT ;  /* 0x80000000100a7812 */ /* 0x000fe200078e4812 */
[----:B------:R-:W-:Y:S06]  /*86f0*/  BRA `(.L_x_287) ;  /* 0x00000000000c7947 */ /* 0x000fec0003800000 */
.L_x_282:
[----:B------:R-:W0:Y:S01]  /*8700*/  MUFU.RSQ R10, -QNAN ;  /* 0xffc00000000a7908 */ /* 0x000e220000001400 */
[----:B------:R-:W-:Y:S05]  /*8710*/  BRA `(.L_x_287) ;  /* 0x0000000000047947 */ /* 0x000fea0003800000 */
.L_x_281:
[----:B------:R-:W-:-:S07]  /*8720*/  FADD.FTZ R10, R11, R10 ;  /* 0x0000000a0b0a7221 */ /* 0x000fce0000010000 */
.L_x_287:
[----:B------:R-:W-:-:S04]  /*8730*/  IMAD.MOV.U32 R13, RZ, RZ, 0x0 ;  /* 0x00000000ff0d7424 */ /* 0x000fc800078e00ff */
[----:B0-----:R-:W-:Y:S05]  /*8740*/  RET.REL.NODEC R12 `(_Z28sparse_parallel_coloring_csrPKiS0_PKfPiS3_Pfiiify) ;  /* 0xffffff780c2c7950 */ /* 0x001fea0003c3ffff */
.L_x_288:
        /* <DEDUP_REMOVED lines=11> */
.L_x_293:


//--------------------- .nv.global.init           --------------------------
	.section	.nv.global.init,"aw",@progbits
	.align	4
.nv.global.init:
	.type		mrg32k3aM1SubSeq,@object
	.size		mrg32k3aM1SubSeq,(mrg32k3aM2SubSeq - mrg32k3aM1SubSeq)
mrg32k3aM1SubSeq:
        /*0000*/ 	.byte	0x0b, 0xcc, 0xee, 0x04, 0x73, 0x29, 0x8b, 0x6f, 0xf6, 0x53, 0x03, 0xf6, 0x23, 0xf6, 0xea, 0xda
        /* <DEDUP_REMOVED lines=125> */
	.type		mrg32k3aM2SubSeq,@object
	.size		mrg32k3aM2SubSeq,(mrg32k3aM1 - mrg32k3aM2SubSeq)
mrg32k3aM2SubSeq:
        /* <DEDUP_REMOVED lines=126> */
	.type		mrg32k3aM1,@object
	.size		mrg32k3aM1,(mrg32k3aM1Seq - mrg32k3aM1)
mrg32k3aM1:
        /* <DEDUP_REMOVED lines=144> */
	.type		mrg32k3aM1Seq,@object
	.size		mrg32k3aM1Seq,(mrg32k3aM2 - mrg32k3aM1Seq)
mrg32k3aM1Seq:
        /* <DEDUP_REMOVED lines=144> */
	.type		mrg32k3aM2,@object
	.size		mrg32k3aM2,(mrg32k3aM2Seq - mrg32k3aM2)
mrg32k3aM2:
        /* <DEDUP_REMOVED lines=144> */
	.type		mrg32k3aM2Seq,@object
	.size		mrg32k3aM2Seq,(precalc_xorwow_matrix - mrg32k3aM2Seq)
mrg32k3aM2Seq:
        /* <DEDUP_REMOVED lines=144> */
	.type		precalc_xorwow_matrix,@object
	.size		precalc_xorwow_matrix,(precalc_xorwow_offset_matrix - precalc_xorwow_matrix)
precalc_xorwow_matrix:
        /* <DEDUP_REMOVED lines=6400> */
	.type		precalc_xorwow_offset_matrix,@object
	.size		precalc_xorwow_offset_matrix,(.L_1 - precalc_xorwow_offset_matrix)
precalc_xorwow_offset_matrix:
        /* <DEDUP_REMOVED lines=6400> */
.L_1:


//--------------------- .nv.shared.reserved.0     --------------------------
	.section	.nv.shared.reserved.0,"aw",@nobits
	.weak		__nv_reservedSMEM_offset_0_alias
	.size		__nv_reservedSMEM_offset_0_alias, 0, 64
	.other		__nv_reservedSMEM_offset_0_alias,@"STO_CUDA_RESERVED_SHARED STV_DEFAULT"
__nv_reservedSMEM_offset_0_alias:
	.zero		0
	.zero		64


//--------------------- .nv.shared._Z17validate_coloringPKiS0_Pii --------------------------
	.section	.nv.shared._Z17validate_coloringPKiS0_Pii,"aw",@nobits
	.sectionflags	@""
	.align	4
.nv.shared._Z17validate_coloringPKiS0_Pii:
	.zero		1028


//--------------------- .nv.constant0._Z16fill_csr_columnsPKiS0_Pii --------------------------
	.section	.nv.constant0._Z16fill_csr_columnsPKiS0_Pii,"a",@progbits
	.sectionflags	@""
	.align	4
.nv.constant0._Z16fill_csr_columnsPKiS0_Pii:
	.zero		924


//--------------------- .nv.constant0._Z12dense_to_csrPKiPiS1_i --------------------------
	.section	.nv.constant0._Z12dense_to_csrPKiPiS1_i,"a",@progbits
	.sectionflags	@""
	.align	4
.nv.constant0._Z12dense_to_csrPKiPiS1_i:
	.zero		924


//--------------------- .nv.constant0._Z17validate_coloringPKiS0_Pii --------------------------
	.section	.nv.constant0._Z17validate_coloringPKiS0_Pii,"a",@progbits
	.sectionflags	@""
	.align	4
.nv.constant0._Z17validate_coloringPKiS0_Pii:
	.zero		924


//--------------------- .nv.constant0.generate_thermodynamic_ordering --------------------------
	.section	.nv.constant0.generate_thermodynamic_ordering,"a",@progbits
	.sectionflags	@""
	.align	4
.nv.constant0.generate_thermodynamic_ordering:
	.zero		944


//--------------------- .nv.constant0._Z22init_uniform_coherencePfif --------------------------
	.section	.nv.constant0._Z22init_uniform_coherencePfif,"a",@progbits
	.sectionflags	@""
	.align	4
.nv.constant0._Z22init_uniform_coherencePfif:
	.zero		912


//--------------------- .nv.constant0._Z23fuse_coherence_matricesPKfS0_S0_S0_Pfiffff --------------------------
	.section	.nv.constant0._Z23fuse_coherence_matricesPKfS0_S0_S0_Pfiffff,"a",@progbits
	.sectionflags	@""
	.align	4
.nv.constant0._Z23fuse_coherence_matricesPKfS0_S0_S0_Pfiffff:
	.zero		956


//--------------------- .nv.constant0._Z20select_best_coloringPKiS0_PiS1_ii --------------------------
	.section	.nv.constant0._Z20select_best_coloringPKiS0_PiS1_ii,"a",@progbits
	.sectionflags	@""
	.align	4
.nv.constant0._Z20select_best_coloringPKiS0_PiS1_ii:
	.zero		936


//--------------------- .nv.constant0._Z30dense_parallel_coloring_tensorPKfS0_PiS1_Pfiiify --------------------------
	.section	.nv.constant0._Z30dense_parallel_coloring_tensorPKfS0_PiS1_Pfiiify,"a",@progbits
	.sectionflags	@""
	.align	4
.nv.constant0._Z30dense_parallel_coloring_tensorPKfS0_PiS1_Pfiiify:
	.zero		960


//--------------------- .nv.constant0._Z28sparse_parallel_coloring_csrPKiS0_PKfPiS3_Pfiiify --------------------------
	.section	.nv.constant0._Z28sparse_parallel_coloring_csrPKiS0_PKfPiS3_Pfiiify,"a",@progbits
	.sectionflags	@""
	.align	4
.nv.constant0._Z28sparse_parallel_coloring_csrPKiS0_PKfPiS3_Pfiiify:
	.zero		968


//--------------------- SYMBOLS --------------------------

	.type		.nv.reservedSmem.offset0,@object
	.size		.nv.reservedSmem.offset0,0x4
	.type		.nv.reservedSmem.cap,@object
	.size		.nv.reservedSmem.cap,0x4
